def matmul_kernel(
    a_ptr,
    b_ptr,
    c_ptr,
    M,
    N,
    K,
    stride_am,
    stride_ak,
    stride_bk,
    stride_bn,
    stride_cm,
    stride_cn,
    BLOCK_M: tl.constexpr,
    BLOCK_N: tl.constexpr,
    BLOCK_K: tl.constexpr,
    GROUP_M: tl.constexpr,
):
    pid = tl.program_id(axis=0)
    num_pid_m = tl.cdiv(M, BLOCK_M)
    num_pid_n = tl.cdiv(N, BLOCK_N)
    num_pid_in_group = GROUP_M * num_pid_n
    group_id = pid // num_pid_in_group
    first_pid_m = group_id * GROUP_M
    group_size_m = min(num_pid_m - first_pid_m, GROUP_M)
    pid_m = first_pid_m + ((pid % num_pid_in_group) % group_size_m)
    pid_n = (pid % num_pid_in_group) // group_size_m

    offs_am = (pid_m * BLOCK_M + tl.arange(0, BLOCK_M)) % M
    offs_bn = (pid_n * BLOCK_N + tl.arange(0, BLOCK_N)) % N
    offs_k = tl.arange(0, BLOCK_K)
    a_ptrs = a_ptr + offs_am[:, None] * stride_am + offs_k[None, :] * stride_ak
    b_ptrs = b_ptr + offs_k[:, None] * stride_bk + offs_bn[None, :] * stride_bn

    acc = tl.zeros((BLOCK_M, BLOCK_N), dtype=tl.float32)
    for kk in range(0, tl.cdiv(K, BLOCK_K)):
        a = tl.load(a_ptrs, mask=offs_k[None, :] < K - kk * BLOCK_K, other=0.0)
        b = tl.load(b_ptrs, mask=offs_k[:, None] < K - kk * BLOCK_K, other=0.0)
        acc = tl.dot(a, b, acc)
        a_ptrs += BLOCK_K * stride_ak
        b_ptrs += BLOCK_K * stride_bk

    c = acc.to(c_ptr.dtype.element_ty)
    offs_cm = pid_m * BLOCK_M + tl.arange(0, BLOCK_M)
    offs_cn = pid_n * BLOCK_N + tl.arange(0, BLOCK_N)
    c_ptrs = c_ptr + offs_cm[:, None] * stride_cm + offs_cn[None, :] * stride_cn
    mask = (offs_cm[:, None] < M) & (offs_cn[None, :] < N)
    tl.store(c_ptrs, c, mask=mask)

# config = {"BLOCK_K": 32, "BLOCK_M": 512, "BLOCK_N": 16, "GROUP_M": 8, "arch": "sm_100", "dtype": "fp8e4m3", "num_ctas": 1, "num_stages": 2, "num_warps": 2}
# arch = sm_100


// ===== COMPILED SASS (sm_100a) =====

	.target	sm_100a

	.elftype	@"ET_EXEC"


//--------------------- .note.nv.tkinfo           --------------------------
	.section	.note.nv.tkinfo,"",@"SHT_NOTE"
	.sectionflags	@"SHF_NOTE_NV_TKINFO"
	.tkinfo
        /*0018*/ 	.word	0x00000081
        /*0030*/ 	.string	""
        /*0030*/ 	.string	"ptxas-blackwell"
        /*0030*/ 	.string	"Cuda compilation tools, release 12.9, V12.9.86"
        /*0030*/ 	.string	"Build cuda_12.9.r12.9/compiler.36037853_0"
        /*0030*/ 	.string	"-v  -suppress-debug-info  -lineinfo  -arch sm_100a "



//--------------------- .note.nv.cuver            --------------------------
	.section	.note.nv.cuver,"",@"SHT_NOTE"
	.sectionflags	@"SHF_NOTE_NV_CUVER"
        /*0018*/ 	.short	0x0001
        /*001a*/ 	.short	0x0064
        /*001c*/ 	.short	0x0001
        /*001e*/ 	.short	0x0000
        /*0020*/ 	.short	0x0001
        /*0022*/ 	.short	0x0000


//--------------------- .nv.info                  --------------------------
	.section	.nv.info,"",@"SHT_CUDA_INFO"
	.align	4


	//----- nvinfo : EIATTR_REGCOUNT
	.align		4
        /*0000*/ 	.byte	0x04, 0x2f
        /*0002*/ 	.short	(.L_1 - .L_0)
	.align		4
.L_0:
        /*0004*/ 	.word	index@(matmul_kernel)
        /*0008*/ 	.word	0x00000020


	//----- nvinfo : EIATTR_FRAME_SIZE
	.align		4
.L_1:
        /*000c*/ 	.byte	0x04, 0x11
        /*000e*/ 	.short	(.L_3 - .L_2)
	.align		4
.L_2:
        /*0010*/ 	.word	index@(matmul_kernel)
        /*0014*/ 	.word	0x000016c0


	//----- nvinfo : EIATTR_MIN_STACK_SIZE
	.align		4
.L_3:
        /*0018*/ 	.byte	0x04, 0x12
        /*001a*/ 	.short	(.L_5 - .L_4)
	.align		4
.L_4:
        /*001c*/ 	.word	index@(matmul_kernel)
        /*0020*/ 	.word	0x000016c0
.L_5:


//--------------------- .nv.info.matmul_kernel    --------------------------
	.section	.nv.info.matmul_kernel,"",@"SHT_CUDA_INFO"
	.sectionflags	@""
	.align	4


	//----- nvinfo : EIATTR_CUDA_API_VERSION
	.align		4
        /*0000*/ 	.byte	0x04, 0x37
        /*0002*/ 	.short	(.L_7 - .L_6)
.L_6:
        /*0004*/ 	.word	0x00000081


	//----- nvinfo : EIATTR_KPARAM_INFO
	.align		4
.L_7:
        /*0008*/ 	.byte	0x04, 0x17
        /*000a*/ 	.short	(.L_9 - .L_8)
.L_8:
        /*000c*/ 	.word	0x00000000
        /*0010*/ 	.short	0x000d
        /*0012*/ 	.short	0x0048
        /*0014*/ 	.byte	0x00, 0xf4, 0x21, 0x00


	//----- nvinfo : EIATTR_KPARAM_INFO
	.align		4
.L_9:
        /*0018*/ 	.byte	0x04, 0x17
        /*001a*/ 	.short	(.L_11 - .L_10)
.L_10:
        /*001c*/ 	.word	0x00000000
        /*0020*/ 	.short	0x000c
        /*0022*/ 	.short	0x0040
        /*0024*/ 	.byte	0x00, 0xf4, 0x21, 0x00


	//----- nvinfo : EIATTR_KPARAM_INFO
	.align		4
.L_11:
        /*0028*/ 	.byte	0x04, 0x17
        /*002a*/ 	.short	(.L_13 - .L_12)
.L_12:
        /*002c*/ 	.word	0x00000000
        /*0030*/ 	.short	0x000b
        /*0032*/ 	.short	0x0038
        /*0034*/ 	.byte	0x00, 0xf0, 0x11, 0x00


	//----- nvinfo : EIATTR_KPARAM_INFO
	.align		4
.L_13:
        /*0038*/ 	.byte	0x04, 0x17
        /*003a*/ 	.short	(.L_15 - .L_14)
.L_14:
        /*003c*/ 	.word	0x00000000
        /*0040*/ 	.short	0x000a
        /*0042*/ 	.short	0x0034
        /*0044*/ 	.byte	0x00, 0xf0, 0x11, 0x00


	//----- nvinfo : EIATTR_KPARAM_INFO
	.align		4
.L_15:
        /*0048*/ 	.byte	0x04, 0x17
        /*004a*/ 	.short	(.L_17 - .L_16)
.L_16:
        /*004c*/ 	.word	0x00000000
        /*0050*/ 	.short	0x0009
        /*0052*/ 	.short	0x0030
        /*0054*/ 	.byte	0x00, 0xf0, 0x11, 0x00


	//----- nvinfo : EIATTR_KPARAM_INFO
	.align		4
.L_17:
        /*0058*/ 	.byte	0x04, 0x17
        /*005a*/ 	.short	(.L_19 - .L_18)
.L_18:
        /*005c*/ 	.word	0x00000000
        /*0060*/ 	.short	0x0008
        /*0062*/ 	.short	0x002c
        /*0064*/ 	.byte	0x00, 0xf0, 0x11, 0x00


	//----- nvinfo : EIATTR_KPARAM_INFO
	.align		4
.L_19:
        /*0068*/ 	.byte	0x04, 0x17
        /*006a*/ 	.short	(.L_21 - .L_20)
.L_20:
        /*006c*/ 	.word	0x00000000
        /*0070*/ 	.short	0x0007
        /*0072*/ 	.short	0x0028
        /*0074*/ 	.byte	0x00, 0xf0, 0x11, 0x00


	//----- nvinfo : EIATTR_KPARAM_INFO
	.align		4
.L_21:
        /*0078*/ 	.byte	0x04, 0x17
        /*007a*/ 	.short	(.L_23 - .L_22)
.L_22:
        /*007c*/ 	.word	0x00000000
        /*0080*/ 	.short	0x0006
        /*0082*/ 	.short	0x0024
        /*0084*/ 	.byte	0x00, 0xf0, 0x11, 0x00


	//----- nvinfo : EIATTR_KPARAM_INFO
	.align		4
.L_23:
        /*0088*/ 	.byte	0x04, 0x17
        /*008a*/ 	.short	(.L_25 - .L_24)
.L_24:
        /*008c*/ 	.word	0x00000000
        /*0090*/ 	.short	0x0005
        /*0092*/ 	.short	0x0020
        /*0094*/ 	.byte	0x00, 0xf0, 0x11, 0x00


	//----- nvinfo : EIATTR_KPARAM_INFO
	.align		4
.L_25:
        /*0098*/ 	.byte	0x04, 0x17
        /*009a*/ 	.short	(.L_27 - .L_26)
.L_26:
        /*009c*/ 	.word	0x00000000
        /*00a0*/ 	.short	0x0004
        /*00a2*/ 	.short	0x001c
        /*00a4*/ 	.byte	0x00, 0xf0, 0x11, 0x00


	//----- nvinfo : EIATTR_KPARAM_INFO
	.align		4
.L_27:
        /*00a8*/ 	.byte	0x04, 0x17
        /*00aa*/ 	.short	(.L_29 - .L_28)
.L_28:
        /*00ac*/ 	.word	0x00000000
        /*00b0*/ 	.short	0x0003
        /*00b2*/ 	.short	0x0018
        /*00b4*/ 	.byte	0x00, 0xf0, 0x11, 0x00


	//----- nvinfo : EIATTR_KPARAM_INFO
	.align		4
.L_29:
        /*00b8*/ 	.byte	0x04, 0x17
        /*00ba*/ 	.short	(.L_31 - .L_30)
.L_30:
        /*00bc*/ 	.word	0x00000000
        /*00c0*/ 	.short	0x0002
        /*00c2*/ 	.short	0x0010
        /*00c4*/ 	.byte	0x00, 0xf4, 0x21, 0x00


	//----- nvinfo : EIATTR_KPARAM_INFO
	.align		4
.L_31:
        /*00c8*/ 	.byte	0x04, 0x17
        /*00ca*/ 	.short	(.L_33 - .L_32)
.L_32:
        /*00cc*/ 	.word	0x00000000
        /*00d0*/ 	.short	0x0001
        /*00d2*/ 	.short	0x0008
        /*00d4*/ 	.byte	0x00, 0xf4, 0x21, 0x00


	//----- nvinfo : EIATTR_KPARAM_INFO
	.align		4
.L_33:
        /*00d8*/ 	.byte	0x04, 0x17
        /*00da*/ 	.short	(.L_35 - .L_34)
.L_34:
        /*00dc*/ 	.word	0x00000000
        /*00e0*/ 	.short	0x0000
        /*00e2*/ 	.short	0x0000
        /*00e4*/ 	.byte	0x00, 0xf4, 0x21, 0x00


	//----- nvinfo : EIATTR_SPARSE_MMA_MASK
	.align		4
.L_35:
        /*00e8*/ 	.byte	0x03, 0x50
        /*00ea*/ 	.short	0x0000


	//----- nvinfo : EIATTR_MAXREG_COUNT
	.align		4
        /*00ec*/ 	.byte	0x03, 0x1b
        /*00ee*/ 	.short	0x00ff


	//----- nvinfo : EIATTR_NUM_BARRIERS
	.align		4
        /*00f0*/ 	.byte	0x02, 0x4c
        /*00f2*/ 	.byte	0x01
	.zero		1


	//----- nvinfo : EIATTR_ANNOTATIONS
	.align		4
        /*00f4*/ 	.byte	0x04, 0x55
        /*00f6*/ 	.short	(.L_37 - .L_36)


	//   ....[0]....
.L_36:
        /*00f8*/ 	.word	0x00000001
        /*00fc*/ 	.byte	0x40, 0x05, 0x00, 0x00, 0x01, 0x00, 0x00, 0x00, 0x70, 0x05, 0x00, 0x00, 0x01, 0x00, 0x00, 0x00
        /* <DEDUP_REMOVED lines=2570> */
        /*a1ac*/ 	.byte	0x00, 0x77, 0x02, 0x00, 0x01, 0x00, 0x00, 0x00, 0x10, 0x77, 0x02, 0x00


	//----- nvinfo : EIATTR_VRC_CTA_INIT_COUNT
	.align		4
.L_37:
        /*a1b8*/ 	.byte	0x02, 0x4a
	.zero		1
	.zero		1


	//----- nvinfo : EIATTR_EXIT_INSTR_OFFSETS
	.align		4
        /*a1bc*/ 	.byte	0x04, 0x1c
        /*a1be*/ 	.short	(.L_39 - .L_38)


	//   ....[0]....
.L_38:
        /*a1c0*/ 	.word	0x00027a10


	//   ....[1]....
        /*a1c4*/ 	.word	0x00027a30


	//----- nvinfo : EIATTR_REQNTID
	.align		4
.L_39:
        /*a1c8*/ 	.byte	0x04, 0x10
        /*a1ca*/ 	.short	(.L_41 - .L_40)
.L_40:
        /*a1cc*/ 	.word	0x00000040
        /*a1d0*/ 	.word	0x00000001
        /*a1d4*/ 	.word	0x00000001


	//----- nvinfo : EIATTR_CBANK_PARAM_SIZE
	.align		4
.L_41:
        /*a1d8*/ 	.byte	0x03, 0x19
        /*a1da*/ 	.short	0x0050


	//----- nvinfo : EIATTR_PARAM_CBANK
	.align		4
        /*a1dc*/ 	.byte	0x04, 0x0a
        /*a1de*/ 	.short	(.L_43 - .L_42)
	.align		4
.L_42:
        /*a1e0*/ 	.word	index@(.nv.constant0.matmul_kernel)
        /*a1e4*/ 	.short	0x0380
        /*a1e6*/ 	.short	0x0050


	//----- nvinfo : EIATTR_SW_WAR
	.align		4
.L_43:
        /*a1e8*/ 	.byte	0x04, 0x36
        /*a1ea*/ 	.short	(.L_45 - .L_44)
.L_44:
        /*a1ec*/ 	.word	0x00000008
.L_45:


//--------------------- .nv.compat                --------------------------
	.section	.nv.compat,"",@"SHT_CUDA_COMPAT_INFO"
	.align	4
        /*0000*/ 	.byte	0x02, 0x02, 0x02, 0x00, 0x02, 0x05, 0x05, 0x00, 0x02, 0x03, 0x00, 0x00, 0x02, 0x06, 0x01, 0x00


//--------------------- .nv.callgraph             --------------------------
	.section	.nv.callgraph,"",@"SHT_CUDA_CALLGRAPH"
	.align	4
	.sectionentsize	8
	.align		4
        /*0000*/ 	.word	0x00000000
	.align		4
        /*0004*/ 	.word	0xffffffff
	.align		4
        /*0008*/ 	.word	0x00000000
	.align		4
        /*000c*/ 	.word	0xfffffffe
	.align		4
        /*0010*/ 	.word	0x00000000
	.align		4
        /*0014*/ 	.word	0xfffffffd
	.align		4
        /*0018*/ 	.word	0x00000000
	.align		4
        /*001c*/ 	.word	0xfffffffc


//--------------------- .text.matmul_kernel       --------------------------
	.section	.text.matmul_kernel,"ax",@progbits
	.align	128
        .global         matmul_kernel
        .type           matmul_kernel,@function
        .size           matmul_kernel,(.L_x_4 - matmul_kernel)
        .other          matmul_kernel,@"STO_CUDA_ENTRY STV_DEFAULT"
matmul_kernel:
.text.matmul_kernel:
[----:B------:R-:W0:Y:S08]  /*0000*/  LDC R1, c[0x0][0x37c] ;  /* 0x0000df00ff017b82 */ /* 0x000e300000000800 */
[----:B------:R-:W1:Y:S01]  /*0010*/  LDC.64 R14, c[0x0][0x398] ;  /* 0x0000e600ff0e7b82 */ /* 0x000e620000000a00 */
[----:B------:R-:W2:Y:S01]  /*0020*/  S2R R19, SR_TID.X ;  /* 0x0000000000137919 */ /* 0x000ea20000002100 */
[----:B0-----:R-:W-:Y:S01]  /*0030*/  VIADD R1, R1, 0xffffe940 ;  /* 0xffffe94001017836 */ /* 0x001fe20000000000 */
[----:B------:R-:W0:Y:S01]  /*0040*/  LDCU UR20, c[0x0][0x3a0] ;  /* 0x00007400ff1477ac */ /* 0x000e220008000800 */
[----:B------:R-:W-:-:S04]  /*0050*/  UMOV UR5, 0x400 ;  /* 0x0000040000057882 */ /* 0x000fc80000000000 */
[----:B------:R-:W3:Y:S01]  /*0060*/  S2UR UR4, SR_CgaCtaId ;  /* 0x00000000000479c3 */ /* 0x000ee20000008800 */
[----:B------:R-:W4:Y:S01]  /*0070*/  LDCU.64 UR22, c[0x0][0x358] ;  /* 0x00006b00ff1677ac */ /* 0x000f220008000a00 */
[----:B0-----:R-:W-:Y:S01]  /*0080*/  UIADD3 UR20, UPT, UPT, UR20, 0x1f, URZ ;  /* 0x0000001f14147890 */ /* 0x001fe2000fffe0ff */
[----:B-1----:R-:W-:-:S03]  /*0090*/  VIADD R0, R15, 0xf ;  /* 0x0000000f0f007836 */ /* 0x002fc60000000000 */
[----:B------:R-:W-:Y:S02]  /*00a0*/  UISETP.GT.AND UP0, UPT, UR20, 0x1f, UPT ;  /* 0x0000001f1400788c */ /* 0x000fe4000bf04270 */
[----:B------:R-:W-:Y:S01]  /*00b0*/  SHF.R.S32.HI R3, RZ, 0x1f, R0 ;  /* 0x0000001fff037819 */ /* 0x000fe20000011400 */
[----:B---3--:R-:W-:-:S03]  /*00c0*/  ULEA UR5, UR4, UR5, 0x18 ;  /* 0x0000000504057291 */ /* 0x008fc6000f8ec0ff */
[----:B------:R-:W-:Y:S02]  /*00d0*/  LEA.HI R3, R3, R0, RZ, 0x4 ;  /* 0x0000000003037211 */ /* 0x000fe400078f20ff */
[C---:B--2---:R-:W-:Y:S02]  /*00e0*/  LOP3.LUT R12, R19.reuse, 0x3f, RZ, 0xc0, !PT ;  /* 0x0000003f130c7812 */ /* 0x044fe400078ec0ff */
[----:B------:R-:W-:Y:S02]  /*00f0*/  SHF.R.S32.HI R0, RZ, 0x4, R3 ;  /* 0x00000004ff007819 */ /* 0x000fe40000011403 */
[----:B------:R-:W0:Y:S01]  /*0100*/  S2R R3, SR_CTAID.X ;  /* 0x0000000000037919 */ /* 0x000e220000002500 */
[----:B------:R-:W-:Y:S02]  /*0110*/  LOP3.LUT R24, R19, 0x20, RZ, 0xc0, !PT ;  /* 0x0000002013187812 */ /* 0x000fe400078ec0ff */
[----:B------:R-:W-:-:S05]  /*0120*/  IMAD.SHL.U32 R0, R0, 0x8, RZ ;  /* 0x0000000800007824 */ /* 0x000fca00078e00ff */
[-C--:B------:R-:W-:Y:S02]  /*0130*/  IABS R7, R0.reuse ;  /* 0x0000000000077213 */ /* 0x080fe40000000000 */
[----:B------:R-:W-:Y:S02]  /*0140*/  IABS R10, R0 ;  /* 0x00000000000a7213 */ /* 0x000fe40000000000 */
[----:B------:R-:W1:Y:S08]  /*0150*/  I2F.RP R2, R7 ;  /* 0x0000000700027306 */ /* 0x000e700000209400 */
[----:B-1----:R-:W1:Y:S01]  /*0160*/  MUFU.RCP R2, R2 ;  /* 0x0000000200027308 */ /* 0x002e620000001000 */
[----:B0-----:R-:W-:Y:S01]  /*0170*/  IABS R8, R3 ;  /* 0x0000000300087213 */ /* 0x001fe20000000000 */
[----:B-1----:R-:W-:-:S02]  /*0180*/  VIADD R4, R2, 0xffffffe ;  /* 0x0ffffffe02047836 */ /* 0x002fc40000000000 */
[----:B------:R-:W-:-:S04]  /*0190*/  IMAD.MOV R2, RZ, RZ, -R10 ;  /* 0x000000ffff027224 */ /* 0x000fc800078e0a0a */
[----:B------:R0:W1:Y:S02]  /*01a0*/  F2I.FTZ.U32.TRUNC.NTZ R5, R4 ;  /* 0x0000000400057305 */ /* 0x000064000021f000 */
[----:B0-----:R-:W-:Y:S02]  /*01b0*/  IMAD.MOV.U32 R4, RZ, RZ, RZ ;  /* 0x000000ffff047224 */ /* 0x001fe400078e00ff */
[----:B-1----:R-:W-:-:S04]  /*01c0*/  IMAD.MOV R6, RZ, RZ, -R5 ;  /* 0x000000ffff067224 */ /* 0x002fc800078e0a05 */
[----:B------:R-:W-:Y:S02]  /*01d0*/  IMAD R9, R6, R7, RZ ;  /* 0x0000000706097224 */ /* 0x000fe400078e02ff */
[----:B------:R-:W-:Y:S02]  /*01e0*/  IMAD.MOV.U32 R6, RZ, RZ, R8 ;  /* 0x000000ffff067224 */ /* 0x000fe400078e0008 */
[----:B------:R-:W-:-:S06]  /*01f0*/  IMAD.HI.U32 R5, R5, R9, R4 ;  /* 0x0000000905057227 */ /* 0x000fcc00078e0004 */
[----:B------:R-:W-:-:S04]  /*0200*/  IMAD.HI.U32 R5, R5, R6, RZ ;  /* 0x0000000605057227 */ /* 0x000fc800078e00ff */
[----:B------:R-:W-:-:S05]  /*0210*/  IMAD R2, R5, R2, R6 ;  /* 0x0000000205027224 */ /* 0x000fca00078e0206 */
[----:B------:R-:W-:-:S13]  /*0220*/  ISETP.GT.U32.AND P1, PT, R7, R2, PT ;  /* 0x000000020700720c */ /* 0x000fda0003f24070 */
[----:B------:R-:W-:Y:S02]  /*0230*/  @!P1 IMAD.IADD R2, R2, 0x1, -R7 ;  /* 0x0000000102029824 */ /* 0x000fe400078e0a07 */
[----:B------:R-:W-:Y:S01]  /*0240*/  @!P1 VIADD R5, R5, 0x1 ;  /* 0x0000000105059836 */ /* 0x000fe20000000000 */
[----:B------:R-:W-:Y:S02]  /*0250*/  ISETP.NE.AND P1, PT, R0, RZ, PT ;  /* 0x000000ff0000720c */ /* 0x000fe40003f25270 */
[----:B------:R-:W-:Y:S02]  /*0260*/  ISETP.GE.U32.AND P0, PT, R2, R7, PT ;  /* 0x000000070200720c */ /* 0x000fe40003f06070 */
[----:B------:R-:W-:-:S04]  /*0270*/  LOP3.LUT R2, R3, R0, RZ, 0x3c, !PT ;  /* 0x0000000003027212 */ /* 0x000fc800078e3cff */
[----:B------:R-:W-:Y:S01]  /*0280*/  ISETP.GE.AND P2, PT, R2, RZ, PT ;  /* 0x000000ff0200720c */ /* 0x000fe20003f46270 */
[----:B------:R-:W-:-:S06]  /*0290*/  VIADD R2, R14, 0x1ff ;  /* 0x000001ff0e027836 */ /* 0x000fcc0000000000 */
[----:B------:R-:W-:-:S04]  /*02a0*/  @P0 VIADD R5, R5, 0x1 ;  /* 0x0000000105050836 */ /* 0x000fc80000000000 */
[----:B------:R-:W-:Y:S01]  /*02b0*/  IMAD.MOV.U32 R4, RZ, RZ, R5 ;  /* 0x000000ffff047224 */ /* 0x000fe200078e0005 */
[----:B------:R-:W-:-:S03]  /*02c0*/  SHF.R.S32.HI R5, RZ, 0x1f, R2 ;  /* 0x0000001fff057819 */ /* 0x000fc60000011402 */
[----:B------:R-:W-:Y:S01]  /*02d0*/  @!P2 IMAD.MOV R4, RZ, RZ, -R4 ;  /* 0x000000ffff04a224 */ /* 0x000fe200078e0a04 */
[----:B------:R-:W-:Y:S02]  /*02e0*/  @!P1 LOP3.LUT R4, RZ, R0, RZ, 0x33, !PT ;  /* 0x00000000ff049212 */ /* 0x000fe400078e33ff */
[----:B------:R-:W-:-:S03]  /*02f0*/  LEA.HI R5, R5, R2, RZ, 0x9 ;  /* 0x0000000205057211 */ /* 0x000fc600078f48ff */
[----:B------:R-:W-:Y:S02]  /*0300*/  IMAD.SHL.U32 R2, R4, 0x8, RZ ;  /* 0x0000000804027824 */ /* 0x000fe400078e00ff */
[----:B------:R-:W-:-:S03]  /*0310*/  IMAD.MOV R4, RZ, RZ, -R4 ;  /* 0x000000ffff047224 */ /* 0x000fc600078e0a04 */
[----:B------:R-:W-:Y:S01]  /*0320*/  LEA.HI.SX32 R5, R5, -R2, 0x17 ;  /* 0x8000000205057211 */ /* 0x000fe200078fbaff */
[----:B------:R-:W-:Y:S02]  /*0330*/  IMAD R13, R0, R4, R3 ;  /* 0x00000004000d7224 */ /* 0x000fe400078e0203 */
[----:B------:R-:W-:Y:S01]  /*0340*/  IMAD.MOV.U32 R4, RZ, RZ, RZ ;  /* 0x000000ffff047224 */ /* 0x000fe200078e00ff */
[----:B------:R-:W-:Y:S02]  /*0350*/  VIMNMX R6, PT, PT, R5, 0x8, PT ;  /* 0x0000000805067848 */ /* 0x000fe40003fe0100 */
[----:B------:R-:W-:Y:S02]  /*0360*/  IABS R11, R13 ;  /* 0x0000000d000b7213 */ /* 0x000fe40000000000 */
[----:B------:R-:W-:-:S04]  /*0370*/  IABS R9, R6 ;  /* 0x0000000600097213 */ /* 0x000fc80000000000 */
[----:B------:R-:W0:Y:S08]  /*0380*/  I2F.RP R7, R9 ;  /* 0x0000000900077306 */ /* 0x000e300000209400 */
[----:B0-----:R-:W0:Y:S02]  /*0390*/  MUFU.RCP R7, R7 ;  /* 0x0000000700077308 */ /* 0x001e240000001000 */
[----:B0-----:R-:W-:-:S06]  /*03a0*/  VIADD R5, R7, 0xffffffe ;  /* 0x0ffffffe07057836 */ /* 0x001fcc0000000000 */
[----:B------:R-:W0:Y:S02]  /*03b0*/  F2I.FTZ.U32.TRUNC.NTZ R5, R5 ;  /* 0x0000000500057305 */ /* 0x000e24000021f000 */
[----:B0-----:R-:W-:-:S04]  /*03c0*/  IMAD.MOV R8, RZ, RZ, -R5 ;  /* 0x000000ffff087224 */ /* 0x001fc800078e0a05 */
[----:B------:R-:W-:-:S04]  /*03d0*/  IMAD.MOV.U32 R0, RZ, RZ, R8 ;  /* 0x000000ffff007224 */ /* 0x000fc800078e0008 */
[----:B------:R-:W-:Y:S01]  /*03e0*/  IMAD R3, R0, R9, RZ ;  /* 0x0000000900037224 */ /* 0x000fe200078e02ff */
[----:B------:R-:W-:-:S03]  /*03f0*/  IABS R0, R6 ;  /* 0x0000000600007213 */ /* 0x000fc60000000000 */
[----:B------:R-:W-:-:S04]  /*0400*/  IMAD.HI.U32 R4, R5, R3, R4 ;  /* 0x0000000305047227 */ /* 0x000fc800078e0004 */
[----:B------:R-:W-:Y:S02]  /*0410*/  IMAD.MOV R0, RZ, RZ, -R0 ;  /* 0x000000ffff007224 */ /* 0x000fe400078e0a00 */
        /* <DEDUP_REMOVED lines=8> */
[----:B------:R-:W-:-:S07]  /*04a0*/  ISETP.GE.AND P2, PT, R0, RZ, PT ;  /* 0x000000ff0000720c */ /* 0x000fce0003f46270 */
[----:B------:R-:W-:-:S06]  /*04b0*/  @P0 VIADD R4, R4, 0x1 ;  /* 0x0000000104040836 */ /* 0x000fcc0000000000 */
[----:B------:R-:W-:Y:S01]  /*04c0*/  @!P2 IMAD.MOV R4, RZ, RZ, -R4 ;  /* 0x000000ffff04a224 */ /* 0x000fe200078e0a04 */
[----:B------:R-:W-:-:S05]  /*04d0*/  @!P1 LOP3.LUT R4, RZ, R6, RZ, 0x33, !PT ;  /* 0x00000006ff049212 */ /* 0x000fca00078e33ff */
[----:B------:R-:W-:Y:S02]  /*04e0*/  IMAD.MOV R3, RZ, RZ, -R4 ;  /* 0x000000ffff037224 */ /* 0x000fe400078e0a04 */
[----:B------:R-:W-:Y:S02]  /*04f0*/  IMAD.SHL.U32 R16, R4, 0x10, RZ ;  /* 0x0000001004107824 */ /* 0x000fe400078e00ff */
[----:B------:R-:W-:-:S04]  /*0500*/  IMAD R3, R6, R3, R13 ;  /* 0x0000000306037224 */ /* 0x000fc800078e020d */
[----:B------:R-:W-:-:S04]  /*0510*/  IMAD.IADD R3, R2, 0x1, R3 ;  /* 0x0000000102037824 */ /* 0x000fc800078e0203 */
[----:B------:R-:W-:-:S04]  /*0520*/  IMAD R0, R3, 0x200, R12 ;  /* 0x0000020003007824 */ /* 0x000fc800078e020c */
[C---:B------:R-:W-:Y:S01]  /*0530*/  VIADD R3, R0.reuse, 0x40 ;  /* 0x0000004000037836 */ /* 0x040fe20000000000 */
[----:B------:R0:W-:Y:S01]  /*0540*/  STL [R1+0xe94], R0 ;  /* 0x000e940001007387 */ /* 0x0001e20000100800 */
[C---:B------:R-:W-:Y:S02]  /*0550*/  VIADD R2, R0.reuse, 0x80 ;  /* 0x0000008000027836 */ /* 0x040fe40000000000 */
[C---:B------:R-:W-:Y:S01]  /*0560*/  VIADD R10, R0.reuse, 0xc0 ;  /* 0x000000c0000a7836 */ /* 0x040fe20000000000 */
[----:B------:R0:W-:Y:S01]  /*0570*/  STL [R1+0xea0], R3 ;  /* 0x000ea00301007387 */ /* 0x0001e20000100800 */
[C---:B------:R-:W-:Y:S02]  /*0580*/  VIADD R12, R0.reuse, 0x100 ;  /* 0x00000100000c7836 */ /* 0x040fe40000000000 */
[C---:B------:R-:W-:Y:S01]  /*0590*/  VIADD R17, R0.reuse, 0x140 ;  /* 0x0000014000117836 */ /* 0x040fe20000000000 */
[----:B------:R0:W-:Y:S01]  /*05a0*/  STL [R1+0xe9c], R16 ;  /* 0x000e9c1001007387 */ /* 0x0001e20000100800 */
[----:B------:R-:W-:-:S02]  /*05b0*/  VIADD R20, R0, 0x180 ;  /* 0x0000018000147836 */ /* 0x000fc40000000000 */
[----:B------:R-:W-:Y:S01]  /*05c0*/  VIADD R9, R0, 0x1c0 ;  /* 0x000001c000097836 */ /* 0x000fe20000000000 */
[----:B------:R0:W-:Y:S04]  /*05d0*/  STL [R1+0xea4], R2 ;  /* 0x000ea40201007387 */ /* 0x0001e80000100800 */
[----:B------:R0:W-:Y:S04]  /*05e0*/  STL [R1+0xea8], R10 ;  /* 0x000ea80a01007387 */ /* 0x0001e80000100800 */
[----:B------:R0:W-:Y:S04]  /*05f0*/  STL [R1+0xeac], R12 ;  /* 0x000eac0c01007387 */ /* 0x0001e80000100800 */
[----:B------:R0:W-:Y:S04]  /*0600*/  STL [R1+0xeb8], R17 ;  /* 0x000eb81101007387 */ /* 0x0001e80000100800 */
[----:B------:R0:W-:Y:S04]  /*0610*/  STL [R1+0xeb4], R20 ;  /* 0x000eb41401007387 */ /* 0x0001e80000100800 */
[----:B------:R0:W-:Y:S01]  /*0620*/  STL [R1+0xeb0], R9 ;  /* 0x000eb00901007387 */ /* 0x0001e20000100800 */
[----:B----4-:R-:W-:Y:S05]  /*0630*/  BRA.U UP0, `(.L_x_0) ;  /* 0x00000009000c7547 */ /* 0x010fea000b800000 */
[----:B0-----:R-:W-:Y:S01]  /*0640*/  IMAD.SHL.U32 R0, R19, 0x10, RZ ;  /* 0x0000001013007824 */ /* 0x001fe200078e00ff */
[----:B------:R1:W-:Y:S04]  /*0650*/  STL [R1+0x1d0], RZ ;  /* 0x0001d0ff01007387 */ /* 0x0003e80000100800 */
[----:B------:R1:W-:Y:S04]  /*0660*/  STL [R1+0xebc], R0 ;  /* 0x000ebc0001007387 */ /* 0x0003e80000100800 */
[----:B------:R1:W-:Y:S04]  /*0670*/  STL [R1+0x1d4], RZ ;  /* 0x0001d4ff01007387 */ /* 0x0003e80000100800 */
        /* <DEDUP_REMOVED lines=125> */
[----:B------:R1:W-:Y:S01]  /*0e50*/  STL [R1+0x26c], RZ ;  /* 0x00026cff01007387 */ /* 0x0003e20000100800 */
[----:B------:R-:W-:Y:S05]  /*0e60*/  BRA `(.L_x_1) ;  /* 0x000001f000d87947 */ /* 0x000fea0003800000 */
.L_x_0:
[----:B0-----:R-:W-:Y:S01]  /*0e70*/  IABS R2, R14 ;  /* 0x0000000e00027213 */ /* 0x001fe20000000000 */
[----:B------:R0:W-:Y:S01]  /*0e80*/  STL [R1+0xec4], R14 ;  /* 0x000ec40e01007387 */ /* 0x0001e20000100800 */
[----:B------:R-:W-:Y:S01]  /*0e90*/  SHF.R.U32.HI R8, RZ, 0x2, R19 ;  /* 0x00000002ff087819 */ /* 0x000fe20000011613 */
[----:B------:R-:W1:Y:S01]  /*0ea0*/  LDCU UR4, c[0x0][0x3ac] ;  /* 0x00007580ff0477ac */ /* 0x000e620008000800 */
[----:B------:R-:W2:Y:S01]  /*0eb0*/  I2F.RP R3, R2 ;  /* 0x0000000200037306 */ /* 0x000ea20000209400 */
[----:B------:R-:W-:Y:S01]  /*0ec0*/  SHF.R.U32.HI R18, RZ, 0x1, R24 ;  /* 0x00000001ff127819 */ /* 0x000fe20000011618 */
[----:B------:R3:W-:Y:S01]  /*0ed0*/  STL [R1+0xec0], R15 ;  /* 0x000ec00f01007387 */ /* 0x0007e20000100800 */
[----:B------:R-:W-:Y:S01]  /*0ee0*/  SGXT.U32 R8, R8, 0x3 ;  /* 0x000000030808781a */ /* 0x000fe20000000000 */
[----:B------:R-:W4:Y:S01]  /*0ef0*/  LDCU UR21, c[0x0][0x3b0] ;  /* 0x00007600ff1577ac */ /* 0x000f220008000800 */
[----:B------:R-:W-:Y:S01]  /*0f00*/  IABS R11, R15 ;  /* 0x0000000f000b7213 */ /* 0x000fe20000000000 */
[----:B0-----:R-:W5:Y:S01]  /*0f10*/  LDL R14, [R1+0xea0] ;  /* 0x000ea000010e7983 */ /* 0x001f620000100800 */
[----:B------:R-:W-:-:S02]  /*0f20*/  IABS R9, R9 ;  /* 0x0000000900097213 */ /* 0x000fc40000000000 */
[----:B------:R-:W0:Y:S01]  /*0f30*/  I2F.RP R0, R11 ;  /* 0x0000000b00007306 */ /* 0x000e220000209400 */
[----:B------:R-:W1:Y:S01]  /*0f40*/  LDCU.64 UR32, c[0x0][0x388] ;  /* 0x00007100ff2077ac */ /* 0x000e620008000a00 */
[----:B---3--:R-:W3:Y:S01]  /*0f50*/  LDL R15, [R1+0xe94] ;  /* 0x000e9400010f7983 */ /* 0x008ee20000100800 */
[----:B------:R-:W1:Y:S05]  /*0f60*/  LDCU UR34, c[0x0][0x3a4] ;  /* 0x00007480ff2277ac */ /* 0x000e6a0008000800 */
[----:B--2---:R-:W2:Y:S01]  /*0f70*/  MUFU.RCP R3, R3 ;  /* 0x0000000300037308 */ /* 0x004ea20000001000 */
[----:B------:R-:W1:Y:S01]  /*0f80*/  LDCU UR6, c[0x0][0x3a8] ;  /* 0x00007500ff0677ac */ /* 0x000e620008000800 */
[----:B------:R-:W1:Y:S06]  /*0f90*/  LDCU UR7, c[0x0][0x3a8] ;  /* 0x00007500ff0777ac */ /* 0x000e6c0008000800 */
[----:B0-----:R-:W0:Y:S01]  /*0fa0*/  MUFU.RCP R0, R0 ;  /* 0x0000000000007308 */ /* 0x001e220000001000 */
[----:B------:R-:W1:Y:S01]  /*0fb0*/  LDCU UR8, c[0x0][0x3a8] ;  /* 0x00007500ff0877ac */ /* 0x000e620008000800 */
[----:B------:R-:W1:Y:S01]  /*0fc0*/  LDCU UR9, c[0x0][0x3a8] ;  /* 0x00007500ff0977ac */ /* 0x000e620008000800 */
[----:B--2---:R-:W-:Y:S01]  /*0fd0*/  VIADD R6, R3, 0xffffffe ;  /* 0x0ffffffe03067836 */ /* 0x004fe20000000000 */
[----:B------:R-:W-:Y:S01]  /*0fe0*/  LOP3.LUT R3, R19, 0x3, RZ, 0xc0, !PT ;  /* 0x0000000313037812 */ /* 0x000fe200078ec0ff */
[----:B------:R-:W2:Y:S03]  /*0ff0*/  LDCU UR10, c[0x0][0x3a8] ;  /* 0x00007500ff0a77ac */ /* 0x000ea60008000800 */
[----:B------:R-:W1:Y:S01]  /*1000*/  F2I.FTZ.U32.TRUNC.NTZ R7, R6 ;  /* 0x0000000600077305 */ /* 0x000e62000021f000 */
[----:B------:R-:W-:Y:S01]  /*1010*/  IMAD.SHL.U32 R3, R3, 0x800, RZ ;  /* 0x0000080003037824 */ /* 0x000fe200078e00ff */
[----:B------:R-:W2:Y:S01]  /*1020*/  LDCU UR11, c[0x0][0x3a8] ;  /* 0x00007500ff0b77ac */ /* 0x000ea20008000800 */
[----:B0-----:R-:W-:-:S03]  /*1030*/  VIADD R4, R0, 0xffffffe ;  /* 0x0ffffffe00047836 */ /* 0x001fc60000000000 */
[----:B------:R-:W-:Y:S02]  /*1040*/  LOP3.LUT R18, R18, R3, R8, 0xfe, !PT ;  /* 0x0000000312127212 */ /* 0x000fe400078efe08 */
[----:B------:R-:W0:Y:S01]  /*1050*/  F2I.FTZ.U32.TRUNC.NTZ R5, R4 ;  /* 0x0000000400057305 */ /* 0x000e22000021f000 */
[----:B------:R-:W2:Y:S02]  /*1060*/  LDCU UR12, c[0x0][0x3a8] ;  /* 0x00007500ff0c77ac */ /* 0x000ea40008000800 */
[----:B------:R4:W-:Y:S01]  /*1070*/  STL [R1+0xec8], R18 ;  /* 0x000ec81201007387 */ /* 0x0009e20000100800 */
[----:B------:R-:W2:Y:S01]  /*1080*/  LDCU UR13, c[0x0][0x3a8] ;  /* 0x00007500ff0d77ac */ /* 0x000ea20008000800 */
[----:B-1----:R-:W-:Y:S01]  /*1090*/  IMAD.MOV R13, RZ, RZ, -R7 ;  /* 0x000000ffff0d7224 */ /* 0x002fe200078e0a07 */
[----:B------:R-:W1:Y:S01]  /*10a0*/  LDCU UR14, c[0x0][0x3a8] ;  /* 0x00007500ff0e77ac */ /* 0x000e620008000800 */
[----:B------:R-:W1:Y:S01]  /*10b0*/  LDCU UR15, c[0x0][0x3a8] ;  /* 0x00007500ff0f77ac */ /* 0x000e620008000800 */
[----:B----4-:R-:W4:Y:S01]  /*10c0*/  LDL R18, [R1+0xea4] ;  /* 0x000ea40001127983 */ /* 0x010f220000100800 */
[----:B------:R-:W-:-:S02]  /*10d0*/  IMAD R13, R13, R2, RZ ;  /* 0x000000020d0d7224 */ /* 0x000fc400078e02ff */
[----:B------:R-:W-:Y:S01]  /*10e0*/  IMAD.MOV.U32 R6, RZ, RZ, RZ ;  /* 0x000000ffff067224 */ /* 0x000fe200078e00ff */
[----:B------:R-:W1:Y:S01]  /*10f0*/  LDCU UR16, c[0x0][0x3a8] ;  /* 0x00007500ff1077ac */ /* 0x000e620008000800 */
[----:B0-----:R-:W-:Y:S02]  /*1100*/  IMAD.MOV R0, RZ, RZ, -R5 ;  /* 0x000000ffff007224 */ /* 0x001fe400078e0a05 */
[----:B------:R-:W-:Y:S01]  /*1110*/  IMAD.HI.U32 R13, R7, R13, R6 ;  /* 0x0000000d070d7227 */ /* 0x000fe200078e0006 */
[----:B------:R-:W-:Y:S01]  /*1120*/  IABS R7, R17 ;  /* 0x0000001100077213 */ /* 0x000fe20000000000 */
[----:B------:R-:W0:Y:S02]  /*1130*/  LDCU UR17, c[0x0][0x3a8] ;  /* 0x00007500ff1177ac */ /* 0x000e240008000800 */
[----:B------:R-:W-:Y:S02]  /*1140*/  IMAD R19, R0, R11, RZ ;  /* 0x0000000b00137224 */ /* 0x000fe400078e02ff */
[----:B------:R-:W-:Y:S01]  /*1150*/  IMAD.MOV.U32 R4, RZ, RZ, RZ ;  /* 0x000000ffff047224 */ /* 0x000fe200078e00ff */
[----:B------:R-:W0:Y:S03]  /*1160*/  LDCU UR18, c[0x0][0x3a8] ;  /* 0x00007500ff1277ac */ /* 0x000e260008000800 */
[----:B------:R-:W-:Y:S01]  /*1170*/  IMAD.HI.U32 R19, R5, R19, R4 ;  /* 0x0000001305137227 */ /* 0x000fe200078e0004 */
[----:B------:R-:W0:Y:S03]  /*1180*/  LDCU UR24, c[0x0][0x3a8] ;  /* 0x00007500ff1877ac */ /* 0x000e260008000800 */
[----:B------:R-:W-:Y:S01]  /*1190*/  IMAD.HI.U32 R4, R13, R7, RZ ;  /* 0x000000070d047227 */ /* 0x000fe200078e00ff */
[----:B------:R-:W0:Y:S03]  /*11a0*/  LDCU UR25, c[0x0][0x3a8] ;  /* 0x00007500ff1977ac */ /* 0x000e260008000800 */
[----:B------:R-:W-:Y:S01]  /*11b0*/  IMAD.MOV R4, RZ, RZ, -R4 ;  /* 0x000000ffff047224 */ /* 0x000fe200078e0a04 */
[----:B------:R-:W0:Y:S03]  /*11c0*/  LDCU UR26, c[0x0][0x3a8] ;  /* 0x00007500ff1a77ac */ /* 0x000e260008000800 */
[----:B------:R-:W-:Y:S01]  /*11d0*/  IMAD R7, R2, R4, R7 ;  /* 0x0000000402077224 */ /* 0x000fe200078e0207 */
[----:B------:R-:W-:Y:S01]  /*11e0*/  IABS R8, R20 ;  /* 0x0000001400087213 */ /* 0x000fe20000000000 */
[----:B------:R-:W0:Y:S01]  /*11f0*/  LDCU UR27, c[0x0][0x3a8] ;  /* 0x00007500ff1b77ac */ /* 0x000e220008000800 */
[----:B------:R-:W-:-:S02]  /*1200*/  IABS R6, R12 ;  /* 0x0000000c00067213 */ /* 0x000fc40000000000 */
[----:B------:R-:W-:Y:S01]  /*1210*/  IABS R5, R10 ;  /* 0x0000000a00057213 */ /* 0x000fe20000000000 */
[C---:B------:R-:W-:Y:S01]  /*1220*/  IMAD.HI.U32 R10, R13.reuse, R8, RZ ;  /* 0x000000080d0a7227 */ /* 0x040fe200078e00ff */
[----:B------:R-:W0:Y:S03]  /*1230*/  LDCU UR28, c[0x0][0x3a8] ;  /* 0x00007500ff1c77ac */ /* 0x000e260008000800 */
[----:B------:R-:W-:Y:S01]  /*1240*/  IMAD.HI.U32 R3, R13, R6, RZ ;  /* 0x000000060d037227 */ /* 0x000fe200078e00ff */
[----:B------:R-:W0:Y:S03]  /*1250*/  LDCU UR19, c[0x0][0x3a8] ;  /* 0x00007500ff1377ac */ /* 0x000e260008000800 */
[----:B------:R-:W-:Y:S01]  /*1260*/  IMAD.MOV R10, RZ, RZ, -R10 ;  /* 0x000000ffff0a7224 */ /* 0x000fe200078e0a0a */
[----:B------:R-:W0:Y:S01]  /*1270*/  LDCU UR29, c[0x0][0x3a8] ;  /* 0x00007500ff1d77ac */ /* 0x000e220008000800 */
[----:B------:R-:W-:Y:S01]  /*1280*/  IMAD.MOV R3, RZ, RZ, -R3 ;  /* 0x000000ffff037224 */ /* 0x000fe200078e0a03 */
[----:B------:R-:W0:Y:S01]  /*1290*/  LDCU UR30, c[0x0][0x3a8] ;  /* 0x00007500ff1e77ac */ /* 0x000e220008000800 */
[----:B------:R-:W0:Y:S01]  /*12a0*/  LDCU UR31, c[0x0][0x3a8] ;  /* 0x00007500ff1f77ac */ /* 0x000e220008000800 */
[----:B----4-:R-:W-:Y:S01]  /*12b0*/  IABS R4, R18 ;  /* 0x0000001200047213 */ /* 0x010fe20000000000 */
[----:B------:R4:W-:Y:S04]  /*12c0*/  STL [R1+0xecc], R18 ;  /* 0x000ecc1201007387 */ /* 0x0009e80000100800 */
[----:B----4-:R-:W4:Y:S01]  /*12d0*/  LDL R18, [R1+0xeb0] ;  /* 0x000eb00001127983 */ /* 0x010f220000100800 */
[----:B------:R-:W-:-:S02]  /*12e0*/  IMAD R8, R2, R10, R8 ;  /* 0x0000000a02087224 */ /* 0x000fc400078e0208 */
[----:B------:R-:W-:Y:S01]  /*12f0*/  IMAD R6, R2, R3, R6 ;  /* 0x0000000302067224 */ /* 0x000fe200078e0206 */
[----:B-----5:R-:W-:Y:S01]  /*1300*/  IABS R3, R14 ;  /* 0x0000000e00037213 */ /* 0x020fe20000000000 */
[C---:B------:R-:W-:Y:S01]  /*1310*/  IMAD.HI.U32 R0, R13.reuse, R5, RZ ;  /* 0x000000050d007227 */ /* 0x040fe200078e00ff */
[----:B------:R-:W-:Y:S02]  /*1320*/  LEA.HI R24, R24, R16, RZ, 0x1b ;  /* 0x0000001018187211 */ /* 0x000fe400078fd8ff */
[----:B------:R-:W-:Y:S01]  /*1330*/  ISETP.GT.U32.AND P2, PT, R2, R8, PT ;  /* 0x000000080200720c */ /* 0x000fe20003f44070 */
[----:B------:R-:W-:-:S04]  /*1340*/  IMAD.HI.U32 R17, R13, R4, RZ ;  /* 0x000000040d117227 */ /* 0x000fc800078e00ff */
[----:B------:R-:W-:-:S04]  /*1350*/  IMAD.HI.U32 R16, R13, R3, RZ ;  /* 0x000000030d107227 */ /* 0x000fc800078e00ff */
[----:B------:R-:W-:Y:S02]  /*1360*/  IMAD.MOV R0, RZ, RZ, -R0 ;  /* 0x000000ffff007224 */ /* 0x000fe400078e0a00 */
[----:B------:R-:W-:Y:S02]  /*1370*/  IMAD.MOV R17, RZ, RZ, -R17 ;  /* 0x000000ffff117224 */ /* 0x000fe400078e0a11 */
[----:B------:R-:W-:Y:S02]  /*1380*/  IMAD.MOV R16, RZ, RZ, -R16 ;  /* 0x000000ffff107224 */ /* 0x000fe400078e0a10 */
[----:B------:R-:W-:Y:S02]  /*1390*/  IMAD R5, R2, R0, R5 ;  /* 0x0000000002057224 */ /* 0x000fe400078e0205 */
[C---:B------:R-:W-:Y:S02]  /*13a0*/  VIADD R0, R24.reuse, 0xe ;  /* 0x0000000e18007836 */ /* 0x040fe40000000000 */
[----:B------:R-:W-:Y:S01]  /*13b0*/  VIADD R23, R24, 0xc ;  /* 0x0000000c18177836 */ /* 0x000fe20000000000 */
[----:B------:R-:W-:Y:S01]  /*13c0*/  ISETP.GT.U32.AND P3, PT, R2, R6, PT ;  /* 0x000000060200720c */ /* 0x000fe20003f64070 */
[----:B------:R-:W-:Y:S01]  /*13d0*/  IMAD.HI.U32 R12, R13, R9, RZ ;  /* 0x000000090d0c7227 */ /* 0x000fe200078e00ff */
[----:B------:R-:W-:-:S03]  /*13e0*/  ISETP.GE.AND P1, PT, R0, RZ, PT ;  /* 0x000000ff0000720c */ /* 0x000fc60003f26270 */
[C---:B------:R-:W-:Y:S02]  /*13f0*/  IMAD R4, R2.reuse, R17, R4 ;  /* 0x0000001102047224 */ /* 0x040fe400078e0204 */
[----:B------:R-:W-:Y:S02]  /*1400*/  IMAD R3, R2, R16, R3 ;  /* 0x0000001002037224 */ /* 0x000fe400078e0203 */
[----:B------:R-:W-:Y:S01]  /*1410*/  VIADD R17, R24, 0x4 ;  /* 0x0000000418117836 */ /* 0x000fe20000000000 */
[----:B------:R-:W-:Y:S01]  /*1420*/  ISETP.GE.AND P0, PT, R23, RZ, PT ;  /* 0x000000ff1700720c */ /* 0x000fe20003f06270 */
[----:B------:R-:W-:Y:S01]  /*1430*/  IMAD.MOV R12, RZ, RZ, -R12 ;  /* 0x000000ffff0c7224 */ /* 0x000fe200078e0a0c */
[----:B---3--:R-:W-:Y:S01]  /*1440*/  IABS R26, R15 ;  /* 0x0000000f001a7213 */ /* 0x008fe20000000000 */
[----:B------:R-:W-:Y:S01]  /*1450*/  @!P2 IMAD.IADD R8, R8, 0x1, -R2 ;  /* 0x000000010808a824 */ /* 0x000fe200078e0a02 */
[----:B------:R-:W-:Y:S02]  /*1460*/  IABS R0, R0 ;  /* 0x0000000000007213 */ /* 0x000fe40000000000 */
[----:B------:R-:W-:-:S02]  /*1470*/  IABS R23, R23 ;  /* 0x0000001700177213 */ /* 0x000fc40000000000 */
[C---:B------:R-:W-:Y:S02]  /*1480*/  ISETP.GT.U32.AND P2, PT, R2.reuse, R3, PT ;  /* 0x000000030200720c */ /* 0x040fe40003f44070 */
[----:B------:R-:W-:Y:S01]  /*1490*/  IABS R16, R17 ;  /* 0x0000001100107213 */ /* 0x000fe20000000000 */
[----:B------:R-:W-:Y:S02]  /*14a0*/  IMAD R9, R2, R12, R9 ;  /* 0x0000000c02097224 */ /* 0x000fe400078e0209 */
[----:B------:R-:W-:-:S04]  /*14b0*/  IMAD.HI.U32 R13, R13, R26, RZ ;  /* 0x0000001a0d0d7227 */ /* 0x000fc800078e00ff */
[----:B------:R-:W-:-:S04]  /*14c0*/  IMAD.HI.U32 R12, R19, R0, RZ ;  /* 0x00000000130c7227 */ /* 0x000fc800078e00ff */
[----:B------:R-:W-:-:S04]  /*14d0*/  IMAD.HI.U32 R10, R19, R23, RZ ;  /* 0x00000017130a7227 */ /* 0x000fc800078e00ff */
[----:B------:R-:W-:-:S04]  /*14e0*/  IMAD.HI.U32 R25, R19, R16, RZ ;  /* 0x0000001013197227 */ /* 0x000fc800078e00ff */
[----:B------:R-:W-:Y:S02]  /*14f0*/  IMAD.MOV R13, RZ, RZ, -R13 ;  /* 0x000000ffff0d7224 */ /* 0x000fe400078e0a0d */
[----:B------:R-:W-:Y:S02]  /*1500*/  IMAD.MOV R12, RZ, RZ, -R12 ;  /* 0x000000ffff0c7224 */ /* 0x000fe400078e0a0c */
[----:B------:R-:W-:Y:S02]  /*1510*/  IMAD.MOV R10, RZ, RZ, -R10 ;  /* 0x000000ffff0a7224 */ /* 0x000fe400078e0a0a */
[C---:B------:R-:W-:Y:S02]  /*1520*/  VIADD R21, R24.reuse, 0xa ;  /* 0x0000000a18157836 */ /* 0x040fe40000000000 */
[C---:B------:R-:W-:Y:S02]  /*1530*/  VIADD R20, R24.reuse, 0x8 ;  /* 0x0000000818147836 */ /* 0x040fe40000000000 */
[----:B------:R-:W-:-:S02]  /*1540*/  VIADD R22, R24, 0x6 ;  /* 0x0000000618167836 */ /* 0x000fc40000000000 */
[----:B------:R-:W-:Y:S02]  /*1550*/  @!P3 IMAD.IADD R6, R6, 0x1, -R2 ;  /* 0x000000010606b824 */ /* 0x000fe400078e0a02 */
[----:B------:R-:W-:Y:S02]  /*1560*/  IMAD.MOV R25, RZ, RZ, -R25 ;  /* 0x000000ffff197224 */ /* 0x000fe400078e0a19 */
[C---:B------:R-:W-:Y:S01]  /*1570*/  IMAD R26, R2.reuse, R13, R26 ;  /* 0x0000000d021a7224 */ /* 0x040fe200078e021a */
[----:B------:R-:W-:Y:S01]  /*1580*/  IABS R13, R22 ;  /* 0x00000016000d7213 */ /* 0x000fe20000000000 */
[C---:B------:R-:W-:Y:S01]  /*1590*/  IMAD R0, R11.reuse, R12, R0 ;  /* 0x0000000c0b007224 */ /* 0x040fe200078e0200 */
[----:B------:R-:W-:Y:S01]  /*15a0*/  IABS R12, R20 ;  /* 0x00000014000c7213 */ /* 0x000fe20000000000 */
[----:B------:R-:W-:Y:S01]  /*15b0*/  IMAD R23, R11, R10, R23 ;  /* 0x0000000a0b177224 */ /* 0x000fe200078e0217 */
[----:B------:R-:W-:Y:S01]  /*15c0*/  IABS R10, R21 ;  /* 0x00000015000a7213 */ /* 0x000fe20000000000 */
[----:B------:R-:W-:Y:S01]  /*15d0*/  @!P2 IMAD.IADD R3, R3, 0x1, -R2 ;  /* 0x000000010303a824 */ /* 0x000fe200078e0a02 */
[----:B------:R-:W-:Y:S01]  /*15e0*/  ISETP.GT.U32.AND P2, PT, R2, R6, PT ;  /* 0x000000060200720c */ /* 0x000fe20003f44070 */
[----:B------:R-:W-:-:S02]  /*15f0*/  IMAD R16, R11, R25, R16 ;  /* 0x000000190b107224 */ /* 0x000fc400078e0210 */
[----:B------:R-:W3:Y:S01]  /*1600*/  LDL R25, [R1+0xeb4] ;  /* 0x000eb40001197983 */ /* 0x000ee20000100800 */
[----:B------:R-:W-:-:S04]  /*1610*/  IMAD.HI.U32 R29, R19, R10, RZ ;  /* 0x0000000a131d7227 */ /* 0x000fc800078e00ff */
[----:B------:R-:W-:-:S04]  /*1620*/  IMAD.HI.U32 R28, R19, R12, RZ ;  /* 0x0000000c131c7227 */ /* 0x000fc800078e00ff */
[----:B------:R-:W-:-:S04]  /*1630*/  IMAD.HI.U32 R27, R19, R13, RZ ;  /* 0x0000000d131b7227 */ /* 0x000fc800078e00ff */
[----:B------:R-:W-:Y:S02]  /*1640*/  IMAD.MOV R29, RZ, RZ, -R29 ;  /* 0x000000ffff1d7224 */ /* 0x000fe400078e0a1d */
[----:B------:R-:W-:Y:S02]  /*1650*/  IMAD.MOV R28, RZ, RZ, -R28 ;  /* 0x000000ffff1c7224 */ /* 0x000fe400078e0a1c */
[----:B------:R-:W-:Y:S02]  /*1660*/  IMAD.MOV R27, RZ, RZ, -R27 ;  /* 0x000000ffff1b7224 */ /* 0x000fe400078e0a1b */
[C---:B------:R-:W-:Y:S02]  /*1670*/  IMAD R10, R11.reuse, R29, R10 ;  /* 0x0000001d0b0a7224 */ /* 0x040fe400078e020a */
[C---:B------:R-:W-:Y:S01]  /*1680*/  IMAD R12, R11.reuse, R28, R12 ;  /* 0x0000001c0b0c7224 */ /* 0x040fe200078e020c */
[----:B------:R-:W5:Y:S01]  /*1690*/  LDL R29, [R1+0xea8] ;  /* 0x000ea800011d7983 */ /* 0x000f620000100800 */
[----:B------:R-:W-:-:S02]  /*16a0*/  IMAD R13, R11, R27, R13 ;  /* 0x0000001b0b0d7224 */ /* 0x000fc400078e020d */
[----:B------:R-:W-:Y:S01]  /*16b0*/  @!P2 IMAD.IADD R6, R6, 0x1, -R2 ;  /* 0x000000010606a824 */ /* 0x000fe200078e0a02 */
[----:B------:R-:W2:Y:S04]  /*16c0*/  LDL R28, [R1+0xeac] ;  /* 0x000eac00011c7983 */ /* 0x000ea80000100800 */
[----:B------:R-:W2:Y:S01]  /*16d0*/  LDL R27, [R1+0xeb8] ;  /* 0x000eb800011b7983 */ /* 0x000ea20000100800 */
[----:B----4-:R-:W-:-:S03]  /*16e0*/  ISETP.GE.AND P2, PT, R18, RZ, PT ;  /* 0x000000ff1200720c */ /* 0x010fc60003f46270 */
[----:B------:R-:W4:Y:S01]  /*16f0*/  LDL.LU R18, [R1+0xecc] ;  /* 0x000ecc0001127983 */ /* 0x000f220000300800 */
[C---:B------:R-:W-:Y:S02]  /*1700*/  ISETP.GT.U32.AND P5, PT, R2.reuse, R9, PT ;  /* 0x000000090200720c */ /* 0x040fe40003fa4070 */
[----:B------:R-:W-:-:S11]  /*1710*/  ISETP.GT.U32.AND P4, PT, R2, R5, PT ;  /* 0x000000050200720c */ /* 0x000fd60003f84070 */
[----:B------:R-:W-:-:S05]  /*1720*/  @!P5 IMAD.IADD R9, R9, 0x1, -R2 ;  /* 0x000000010909d824 */ /* 0x000fca00078e0a02 */
[C---:B------:R-:W-:Y:S01]  /*1730*/  ISETP.GT.U32.AND P3, PT, R2.reuse, R9, PT ;  /* 0x000000090200720c */ /* 0x040fe20003f64070 */
[----:B------:R-:W-:Y:S01]  /*1740*/  @!P4 IMAD.IADD R5, R5, 0x1, -R2 ;  /* 0x000000010505c824 */ /* 0x000fe200078e0a02 */
[----:B------:R-:W-:-:S11]  /*1750*/  ISETP.GT.U32.AND P4, PT, R2, R8, PT ;  /* 0x000000080200720c */ /* 0x000fd60003f84070 */
[--C-:B------:R-:W-:Y:S01]  /*1760*/  @!P3 IMAD.IADD R9, R9, 0x1, -R2.reuse ;  /* 0x000000010909b824 */ /* 0x100fe200078e0a02 */
[----:B------:R-:W-:Y:S01]  /*1770*/  ISETP.GT.U32.AND P3, PT, R2, R5, PT ;  /* 0x000000050200720c */ /* 0x000fe20003f64070 */
[----:B------:R-:W-:-:S12]  /*1780*/  @!P4 IMAD.IADD R8, R8, 0x1, -R2 ;  /* 0x000000010808c824 */ /* 0x000fd800078e0a02 */
[----:B------:R-:W-:Y:S01]  /*1790*/  @!P3 IMAD.IADD R5, R5, 0x1, -R2 ;  /* 0x000000010505b824 */ /* 0x000fe200078e0a02 */
[C---:B------:R-:W-:Y:S01]  /*17a0*/  ISETP.GT.U32.AND P6, PT, R2.reuse, R7, PT ;  /* 0x000000070200720c */ /* 0x040fe20003fc4070 */
[----:B------:R-:W-:Y:S01]  /*17b0*/  @!P2 IMAD.MOV R9, RZ, RZ, -R9 ;  /* 0x000000ffff09a224 */ /* 0x000fe200078e0a09 */
[----:B------:R-:W-:-:S11]  /*17c0*/  ISETP.GT.U32.AND P5, PT, R2, R4, PT ;  /* 0x000000040200720c */ /* 0x000fd60003fa4070 */
[--C-:B------:R-:W-:Y:S02]  /*17d0*/  @!P6 IMAD.IADD R7, R7, 0x1, -R2.reuse ;  /* 0x000000010707e824 */ /* 0x100fe400078e0a02 */
[----:B------:R-:W-:Y:S01]  /*17e0*/  @!P5 IMAD.IADD R4, R4, 0x1, -R2 ;  /* 0x000000010404d824 */ /* 0x000fe200078e0a02 */
[----:B---3--:R-:W-:-:S13]  /*17f0*/  ISETP.GE.AND P3, PT, R25, RZ, PT ;  /* 0x000000ff1900720c */ /* 0x008fda0003f66270 */
[----:B------:R-:W-:Y:S01]  /*1800*/  @!P3 IMAD.MOV R8, RZ, RZ, -R8 ;  /* 0x000000ffff08b224 */ /* 0x000fe200078e0a08 */
[----:B------:R-:W-:Y:S02]  /*1810*/  ISETP.GE.AND P3, PT, R14, RZ, PT ;  /* 0x000000ff0e00720c */ /* 0x000fe40003f66270 */
[----:B------:R-:W-:-:S13]  /*1820*/  ISETP.GT.U32.AND P5, PT, R2, R7, PT ;  /* 0x000000070200720c */ /* 0x000fda0003fa4070 */
[----:B------:R-:W-:Y:S01]  /*1830*/  @!P5 IMAD.IADD R7, R7, 0x1, -R2 ;  /* 0x000000010707d824 */ /* 0x000fe200078e0a02 */
[----:B------:R-:W-:-:S13]  /*1840*/  ISETP.GT.U32.AND P5, PT, R2, R3, PT ;  /* 0x000000030200720c */ /* 0x000fda0003fa4070 */
[----:B------:R-:W-:Y:S01]  /*1850*/  @!P5 IMAD.IADD R3, R3, 0x1, -R2 ;  /* 0x000000010303d824 */ /* 0x000fe200078e0a02 */
[----:B--2---:R-:W-:-:S13]  /*1860*/  ISETP.GE.AND P5, PT, R28, RZ, PT ;  /* 0x000000ff1c00720c */ /* 0x004fda0003fa6270 */
[----:B------:R-:W-:Y:S01]  /*1870*/  @!P5 IMAD.MOV R6, RZ, RZ, -R6 ;  /* 0x000000ffff06d224 */ /* 0x000fe200078e0a06 */
[----:B------:R-:W-:Y:S02]  /*1880*/  ISETP.GE.AND P5, PT, R15, RZ, PT ;  /* 0x000000ff0f00720c */ /* 0x000fe40003fa6270 */
[----:B----4-:R-:W-:Y:S02]  /*1890*/  ISETP.GE.AND P2, PT, R18, RZ, PT ;  /* 0x000000ff1200720c */ /* 0x010fe40003f46270 */
[----:B------:R-:W2:Y:S04]  /*18a0*/  LDL.LU R18, [R1+0xec8] ;  /* 0x000ec80001127983 */ /* 0x000ea80000300800 */
[----:B------:R-:W3:Y:S04]  /*18b0*/  LDL.LU R14, [R1+0xec4] ;  /* 0x000ec400010e7983 */ /* 0x000ee80000300800 */
[----:B------:R-:W4:Y:S01]  /*18c0*/  LDL.LU R15, [R1+0xec0] ;  /* 0x000ec000010f7983 */ /* 0x000f220000300800 */
[----:B------:R-:W-:-:S02]  /*18d0*/  ISETP.GT.U32.AND P6, PT, R2, R26, PT ;  /* 0x0000001a0200720c */ /* 0x000fc40003fc4070 */
[----:B------:R-:W-:-:S11]  /*18e0*/  ISETP.GT.U32.AND P4, PT, R2, R4, PT ;  /* 0x000000040200720c */ /* 0x000fd60003f84070 */
[--C-:B------:R-:W-:Y:S02]  /*18f0*/  @!P6 IMAD.IADD R26, R26, 0x1, -R2.reuse ;  /* 0x000000011a1ae824 */ /* 0x100fe400078e0a02 */
[----:B------:R-:W-:Y:S01]  /*1900*/  @!P4 IMAD.IADD R4, R4, 0x1, -R2 ;  /* 0x000000010404c824 */ /* 0x000fe200078e0a02 */
[----:B------:R-:W-:Y:S02]  /*1910*/  ISETP.GE.AND P4, PT, R27, RZ, PT ;  /* 0x000000ff1b00720c */ /* 0x000fe40003f86270 */
[----:B------:R-:W-:Y:S01]  /*1920*/  ISETP.GT.U32.AND P6, PT, R2, R26, PT ;  /* 0x0000001a0200720c */ /* 0x000fe20003fc4070 */
[----:B------:R-:W-:Y:S01]  /*1930*/  @!P2 IMAD.MOV R4, RZ, RZ, -R4 ;  /* 0x000000ffff04a224 */ /* 0x000fe200078e0a04 */
[C---:B------:R-:W-:Y:S01]  /*1940*/  ISETP.GT.U32.AND P2, PT, R11.reuse, R23, PT ;  /* 0x000000170b00720c */ /* 0x040fe20003f44070 */
[----:B------:R-:W-:Y:S01]  /*1950*/  @!P3 IMAD.MOV R3, RZ, RZ, -R3 ;  /* 0x000000ffff03b224 */ /* 0x000fe200078e0a03 */
[----:B------:R-:W-:-:S07]  /*1960*/  ISETP.GT.U32.AND P3, PT, R11, R10, PT ;  /* 0x0000000a0b00720c */ /* 0x000fce0003f64070 */
[----:B------:R-:W-:Y:S01]  /*1970*/  @!P4 IMAD.MOV R7, RZ, RZ, -R7 ;  /* 0x000000ffff07c224 */ /* 0x000fe200078e0a07 */
[----:B------:R-:W-:Y:S01]  /*1980*/  ISETP.GT.U32.AND P4, PT, R11, R0, PT ;  /* 0x000000000b00720c */ /* 0x000fe20003f84070 */
[----:B------:R-:W-:Y:S01]  /*1990*/  @!P6 IMAD.IADD R26, R26, 0x1, -R2 ;  /* 0x000000011a1ae824 */ /* 0x000fe200078e0a02 */
[----:B-----5:R-:W-:-:S03]  /*19a0*/  ISETP.GE.AND P6, PT, R29, RZ, PT ;  /* 0x000000ff1d00720c */ /* 0x020fc60003fc6270 */
[----:B------:R-:W-:Y:S01]  /*19b0*/  @!P5 IMAD.MOV R26, RZ, RZ, -R26 ;  /* 0x000000ffff1ad224 */ /* 0x000fe200078e0a1a */
[----:B------:R-:W-:Y:S01]  /*19c0*/  ISETP.GT.U32.AND P5, PT, R11, R12, PT ;  /* 0x0000000c0b00720c */ /* 0x000fe20003fa4070 */
[--C-:B------:R-:W-:Y:S01]  /*19d0*/  @!P2 IMAD.IADD R23, R23, 0x1, -R11.reuse ;  /* 0x000000011717a824 */ /* 0x100fe200078e0a0b */
[----:B------:R-:W-:Y:S01]  /*19e0*/  ISETP.GT.U32.AND P2, PT, R11, R13, PT ;  /* 0x0000000d0b00720c */ /* 0x000fe20003f44070 */
[----:B------:R-:W-:Y:S01]  /*19f0*/  VIADD R25, R24, 0x2 ;  /* 0x0000000218197836 */ /* 0x000fe20000000000 */
[----:B------:R-:W5:Y:S03]  /*1a00*/  S2R R29, SR_TID.X ;  /* 0x00000000001d7919 */ /* 0x000f660000002100 */
[----:B------:R-:W-:Y:S02]  /*1a10*/  @!P4 IMAD.IADD R0, R0, 0x1, -R11 ;  /* 0x000000010000c824 */ /* 0x000fe400078e0a0b */
[----:B------:R-:W-:-:S02]  /*1a20*/  @!P6 IMAD.MOV R5, RZ, RZ, -R5 ;  /* 0x000000ffff05e224 */ /* 0x000fc400078e0a05 */
[--C-:B------:R-:W-:Y:S01]  /*1a30*/  @!P3 IMAD.IADD R10, R10, 0x1, -R11.reuse ;  /* 0x000000010a0ab824 */ /* 0x100fe200078e0a0b */
[C---:B------:R-:W-:Y:S01]  /*1a40*/  ISETP.GT.U32.AND P4, PT, R11.reuse, R0, PT ;  /* 0x000000000b00720c */ /* 0x040fe20003f84070 */
[--C-:B------:R-:W-:Y:S01]  /*1a50*/  @!P5 IMAD.IADD R12, R12, 0x1, -R11.reuse ;  /* 0x000000010c0cd824 */ /* 0x100fe200078e0a0b */
[C---:B------:R-:W-:Y:S02]  /*1a60*/  ISETP.GT.U32.AND P5, PT, R11.reuse, R16, PT ;  /* 0x000000100b00720c */ /* 0x040fe40003fa4070 */
[----:B------:R-:W-:Y:S01]  /*1a70*/  ISETP.GT.U32.AND P3, PT, R11, R10, PT ;  /* 0x0000000a0b00720c */ /* 0x000fe20003f64070 */
[----:B------:R-:W-:Y:S01]  /*1a80*/  @!P2 IMAD.IADD R13, R13, 0x1, -R11 ;  /* 0x000000010d0da824 */ /* 0x000fe200078e0a0b */
[----:B------:R-:W0:Y:S04]  /*1a90*/  S2R R28, SR_TID.X ;  /* 0x00000000001c7919 */ /* 0x000e280000002100 */
[----:B------:R-:W-:-:S03]  /*1aa0*/  ISETP.GT.U32.AND P2, PT, R11, R13, PT ;  /* 0x0000000d0b00720c */ /* 0x000fc60003f44070 */
[--C-:B------:R-:W-:Y:S02]  /*1ab0*/  @!P4 IMAD.IADD R0, R0, 0x1, -R11.reuse ;  /* 0x000000010000c824 */ /* 0x100fe400078e0a0b */
[--C-:B------:R-:W-:Y:S01]  /*1ac0*/  @!P5 IMAD.IADD R16, R16, 0x1, -R11.reuse ;  /* 0x000000011010d824 */ /* 0x100fe200078e0a0b */
[----:B------:R-:W-:Y:S01]  /*1ad0*/  ISETP.GT.U32.AND P4, PT, R11, R23, PT ;  /* 0x000000170b00720c */ /* 0x000fe20003f84070 */
[----:B------:R-:W-:-:S03]  /*1ae0*/  @!P3 IMAD.IADD R10, R10, 0x1, -R11 ;  /* 0x000000010a0ab824 */ /* 0x000fc600078e0a0b */
[----:B------:R-:W-:-:S03]  /*1af0*/  ISETP.GT.U32.AND P5, PT, R11, R16, PT ;  /* 0x000000100b00720c */ /* 0x000fc60003fa4070 */
[----:B------:R-:W-:-:S06]  /*1b00*/  @!P2 IMAD.IADD R13, R13, 0x1, -R11 ;  /* 0x000000010d0da824 */ /* 0x000fcc00078e0a0b */
[----:B------:R-:W-:Y:S01]  /*1b10*/  @!P4 IMAD.IADD R23, R23, 0x1, -R11 ;  /* 0x000000011717c824 */ /* 0x000fe200078e0a0b */
[----:B------:R-:W-:-:S03]  /*1b20*/  ISETP.GT.U32.AND P4, PT, R11, R12, PT ;  /* 0x0000000c0b00720c */ /* 0x000fc60003f84070 */
[----:B------:R-:W-:Y:S01]  /*1b30*/  @!P5 IMAD.IADD R16, R16, 0x1, -R11 ;  /* 0x000000011010d824 */ /* 0x000fe200078e0a0b */
[----:B------:R-:W-:Y:S01]  /*1b40*/  ISETP.GE.AND P5, PT, R17, RZ, PT ;  /* 0x000000ff1100720c */ /* 0x000fe20003fa6270 */
[C---:B-----5:R-:W-:Y:S02]  /*1b50*/  IMAD.SHL.U32 R17, R29.reuse, 0x2, RZ ;  /* 0x000000021d117824 */ /* 0x060fe400078e00ff */
[----:B------:R-:W-:Y:S01]  /*1b60*/  IMAD.SHL.U32 R27, R29, 0x10, RZ ;  /* 0x000000101d1b7824 */ /* 0x000fe200078e00ff */
[----:B0-----:R-:W-:Y:S01]  /*1b70*/  LOP3.LUT R28, R28, 0x3, RZ, 0xc0, !PT ;  /* 0x000000031c1c7812 */ /* 0x001fe200078ec0ff */
[----:B------:R-:W-:-:S04]  /*1b80*/  @!P0 IMAD.MOV R23, RZ, RZ, -R23 ;  /* 0x000000ffff178224 */ /* 0x000fc800078e0a17 */
[----:B------:R-:W-:Y:S01]  /*1b90*/  @!P4 IMAD.IADD R12, R12, 0x1, -R11 ;  /* 0x000000010c0cc824 */ /* 0x000fe200078e0a0b */
[----:B------:R-:W-:Y:S01]  /*1ba0*/  ISETP.GE.AND P4, PT, R20, RZ, PT ;  /* 0x000000ff1400720c */ /* 0x000fe20003f86270 */
[----:B------:R-:W-:Y:S01]  /*1bb0*/  IMAD.SHL.U32 R20, R28, 0x20, RZ ;  /* 0x000000201c147824 */ /* 0x000fe200078e00ff */
[----:B------:R-:W-:Y:S01]  /*1bc0*/  ISETP.GE.AND P0, PT, R22, RZ, PT ;  /* 0x000000ff1600720c */ /* 0x000fe20003f06270 */
[----:B------:R-:W-:Y:S01]  /*1bd0*/  STL [R1+0xebc], R27 ;  /* 0x000ebc1b01007387 */ /* 0x000fe20000100800 */
[----:B------:R-:W-:-:S09]  /*1be0*/  LOP3.LUT R22, R29, 0x1f, RZ, 0xc0, !PT ;  /* 0x0000001f1d167812 */ /* 0x000fd200078ec0ff */
[----:B------:R-:W-:Y:S02]  /*1bf0*/  @!P4 IMAD.MOV R12, RZ, RZ, -R12 ;  /* 0x000000ffff0cc224 */ /* 0x000fe400078e0a0c */
[----:B------:R-:W-:Y:S01]  /*1c00*/  @!P0 IMAD.MOV R13, RZ, RZ, -R13 ;  /* 0x000000ffff0d8224 */ /* 0x000fe200078e0a0d */
[----:B---3--:R-:W-:Y:S02]  /*1c10*/  ISETP.NE.AND P6, PT, R14, RZ, PT ;  /* 0x000000ff0e00720c */ /* 0x008fe40003fc5270 */
[----:B------:R-:W-:Y:S02]  /*1c20*/  LOP3.LUT R2, RZ, R14, RZ, 0x33, !PT ;  /* 0x0000000eff027212 */ /* 0x000fe400078e33ff */
[----:B------:R-:W-:Y:S02]  /*1c30*/  IABS R14, R25 ;  /* 0x00000019000e7213 */ /* 0x000fe40000000000 */
[C---:B------:R-:W-:Y:S02]  /*1c40*/  SEL R9, R2.reuse, R9, !P6 ;  /* 0x0000000902097207 */ /* 0x040fe40007000000 */
[----:B------:R-:W-:-:S02]  /*1c50*/  SEL R8, R2, R8, !P6 ;  /* 0x0000000802087207 */ /* 0x000fc40007000000 */
[C---:B------:R-:W-:Y:S02]  /*1c60*/  SEL R7, R2.reuse, R7, !P6 ;  /* 0x0000000702077207 */ /* 0x040fe40007000000 */
[C---:B------:R-:W-:Y:S02]  /*1c70*/  SEL R6, R2.reuse, R6, !P6 ;  /* 0x0000000602067207 */ /* 0x040fe40007000000 */
[C---:B------:R-:W-:Y:S02]  /*1c80*/  SEL R5, R2.reuse, R5, !P6 ;  /* 0x0000000502057207 */ /* 0x040fe40007000000 */
[C---:B------:R-:W-:Y:S02]  /*1c90*/  SEL R4, R2.reuse, R4, !P6 ;  /* 0x0000000402047207 */ /* 0x040fe40007000000 */
[C---:B------:R-:W-:Y:S02]  /*1ca0*/  SEL R3, R2.reuse, R3, !P6 ;  /* 0x0000000302037207 */ /* 0x040fe40007000000 */
[----:B------:R-:W-:Y:S01]  /*1cb0*/  SEL R2, R2, R26, !P6 ;  /* 0x0000001a02027207 */ /* 0x000fe20007000000 */
[----:B------:R-:W-:Y:S01]  /*1cc0*/  IMAD.HI.U32 R26, R19, R14, RZ ;  /* 0x0000000e131a7227 */ /* 0x000fe200078e00ff */
[----:B------:R-:W-:-:S02]  /*1cd0*/  ISETP.GE.AND P6, PT, R24, RZ, PT ;  /* 0x000000ff1800720c */ /* 0x000fc40003fc6270 */
[----:B------:R-:W-:Y:S01]  /*1ce0*/  IABS R24, R24 ;  /* 0x0000001800187213 */ /* 0x000fe20000000000 */
[----:B------:R-:W-:-:S04]  /*1cf0*/  IMAD.MOV R26, RZ, RZ, -R26 ;  /* 0x000000ffff1a7224 */ /* 0x000fc800078e0a1a */
[----:B------:R-:W-:Y:S02]  /*1d00*/  IMAD R14, R11, R26, R14 ;  /* 0x0000001a0b0e7224 */ /* 0x000fe400078e020e */
[----:B------:R-:W-:-:S04]  /*1d10*/  IMAD.HI.U32 R26, R19, R24, RZ ;  /* 0x00000018131a7227 */ /* 0x000fc800078e00ff */
[----:B------:R-:W-:Y:S01]  /*1d20*/  IMAD.MOV.U32 R19, RZ, RZ, R0 ;  /* 0x000000ffff137224 */ /* 0x000fe200078e0000 */
[----:B------:R-:W-:Y:S01]  /*1d30*/  ISETP.GT.U32.AND P3, PT, R11, R14, PT ;  /* 0x0000000e0b00720c */ /* 0x000fe20003f64070 */
[----:B------:R-:W-:Y:S02]  /*1d40*/  IMAD.MOV R26, RZ, RZ, -R26 ;  /* 0x000000ffff1a7224 */ /* 0x000fe400078e0a1a */
[----:B------:R-:W-:Y:S01]  /*1d50*/  @!P1 IMAD.MOV R19, RZ, RZ, -R19 ;  /* 0x000000ffff139224 */ /* 0x000fe200078e0a13 */
[----:B------:R-:W-:Y:S01]  /*1d60*/  ISETP.GE.AND P1, PT, R21, RZ, PT ;  /* 0x000000ff1500720c */ /* 0x000fe20003f26270 */
[----:B------:R-:W-:Y:S01]  /*1d70*/  IMAD R21, R11, R26, R24 ;  /* 0x0000001a0b157224 */ /* 0x000fe200078e0218 */
[----:B------:R-:W-:-:S04]  /*1d80*/  SHF.R.S32.HI R0, RZ, 0x2, R29 ;  /* 0x00000002ff007819 */ /* 0x000fc8000001141d */
[----:B------:R-:W-:Y:S02]  /*1d90*/  ISETP.GT.U32.AND P2, PT, R11, R21, PT ;  /* 0x000000150b00720c */ /* 0x000fe40003f44070 */
[----:B------:R-:W-:Y:S01]  /*1da0*/  SGXT R0, R0, 0x1 ;  /* 0x000000010000781a */ /* 0x000fe20000000200 */
[----:B------:R-:W-:-:S03]  /*1db0*/  @!P3 IMAD.IADD R14, R14, 0x1, -R11 ;  /* 0x000000010e0eb824 */ /* 0x000fc600078e0a0b */
[----:B------:R-:W-:Y:S02]  /*1dc0*/  LOP3.LUT R0, R0, 0x90, RZ, 0xc0, !PT ;  /* 0x0000009000007812 */ /* 0x000fe400078ec0ff */
[----:B------:R-:W-:Y:S02]  /*1dd0*/  ISETP.GT.U32.AND P3, PT, R11, R14, PT ;  /* 0x0000000e0b00720c */ /* 0x000fe40003f64070 */
[----:B------:R-:W-:-:S03]  /*1de0*/  LOP3.LUT R0, R0, 0x10, R17, 0x78, !PT ;  /* 0x0000001000007812 */ /* 0x000fc600078e7811 */
[----:B------:R-:W-:Y:S01]  /*1df0*/  @!P2 IMAD.IADD R21, R21, 0x1, -R11 ;  /* 0x000000011515a824 */ /* 0x000fe200078e0a0b */
[----:B------:R-:W-:-:S04]  /*1e00*/  LOP3.LUT R17, R27, 0x100, RZ, 0xc0, !PT ;  /* 0x000001001b117812 */ /* 0x000fc800078ec0ff */
[----:B------:R-:W-:Y:S02]  /*1e10*/  ISETP.GT.U32.AND P2, PT, R11, R21, PT ;  /* 0x000000150b00720c */ /* 0x000fe40003f44070 */
[----:B------:R-:W-:Y:S01]  /*1e20*/  IADD3 R17, PT, PT, R0, UR5, R17 ;  /* 0x0000000500117c10 */ /* 0x000fe2000fffe011 */
[----:B------:R-:W-:Y:S01]  /*1e30*/  @!P3 IMAD.IADD R14, R14, 0x1, -R11 ;  /* 0x000000010e0eb824 */ /* 0x000fe200078e0a0b */
[----:B------:R-:W-:-:S03]  /*1e40*/  ISETP.GE.AND P3, PT, R25, RZ, PT ;  /* 0x000000ff1900720c */ /* 0x000fc60003f66270 */
[----:B------:R-:W-:Y:S02]  /*1e50*/  IMAD.IADD R17, R20, 0x1, R17 ;  /* 0x0000000114117824 */ /* 0x000fe400078e0211 */
[----:B------:R-:W-:Y:S01]  /*1e60*/  @!P1 IMAD.MOV R10, RZ, RZ, -R10 ;  /* 0x000000ffff0a9224 */ /* 0x000fe200078e0a0a */
[----:B----4-:R-:W-:Y:S02]  /*1e70*/  ISETP.NE.AND P1, PT, R15, RZ, PT ;  /* 0x000000ff0f00720c */ /* 0x010fe40003f25270 */
[----:B------:R0:W-:Y:S01]  /*1e80*/  STL [R1+0xe98], R17 ;  /* 0x000e981101007387 */ /* 0x0001e20000100800 */
[----:B------:R-:W-:Y:S02]  /*1e90*/  @!P2 IMAD.IADD R21, R21, 0x1, -R11 ;  /* 0x000000011515a824 */ /* 0x000fe400078e0a0b */
[----:B------:R-:W-:Y:S02]  /*1ea0*/  IMAD R11, R22, UR4, RZ ;  /* 0x00000004160b7c24 */ /* 0x000fe4000f8e02ff */
[----:B------:R-:W-:-:S02]  /*1eb0*/  IMAD.MOV.U32 R22, RZ, RZ, R16 ;  /* 0x000000ffff167224 */ /* 0x000fc400078e0010 */
[----:B------:R-:W-:Y:S01]  /*1ec0*/  IMAD.MOV.U32 R24, RZ, RZ, R14 ;  /* 0x000000ffff187224 */ /* 0x000fe200078e000e */
[----:B0-----:R-:W-:Y:S01]  /*1ed0*/  LOP3.LUT R17, RZ, R15, RZ, 0x33, !PT ;  /* 0x0000000fff117212 */ /* 0x001fe200078e33ff */
[----:B------:R-:W-:-:S03]  /*1ee0*/  @!P5 IMAD.MOV R22, RZ, RZ, -R22 ;  /* 0x000000ffff16d224 */ /* 0x000fc600078e0a16 */
[C---:B------:R-:W-:Y:S01]  /*1ef0*/  SEL R19, R17.reuse, R19, !P1 ;  /* 0x0000001311137207 */ /* 0x040fe20004800000 */
[----:B------:R-:W-:Y:S01]  /*1f00*/  @!P3 IMAD.MOV R24, RZ, RZ, -R24 ;  /* 0x000000ffff18b224 */ /* 0x000fe200078e0a18 */
[----:B--2---:R-:W-:Y:S01]  /*1f10*/  LOP3.LUT R0, R18, R20, RZ, 0xfc, !PT ;  /* 0x0000001412007212 */ /* 0x004fe200078efcff */
[----:B------:R-:W-:Y:S01]  /*1f20*/  @!P6 IMAD.MOV R21, RZ, RZ, -R21 ;  /* 0x000000ffff15e224 */ /* 0x000fe200078e0a15 */
[----:B------:R-:W-:Y:S01]  /*1f30*/  SEL R18, R17, R23, !P1 ;  /* 0x0000001711127207 */ /* 0x000fe20004800000 */
[----:B------:R-:W-:Y:S01]  /*1f40*/  IMAD R19, R19, UR21, RZ ;  /* 0x0000001513137c24 */ /* 0x000fe2000f8e02ff */
[----:B------:R-:W-:Y:S02]  /*1f50*/  SEL R20, R17, R10, !P1 ;  /* 0x0000000a11147207 */ /* 0x000fe40004800000 */
[----:B------:R-:W-:Y:S02]  /*1f60*/  IADD3 R15, P2, PT, R11, UR32, RZ ;  /* 0x000000200b0f7c10 */ /* 0x000fe4000ff5e0ff */
[----:B------:R-:W-:-:S02]  /*1f70*/  SEL R16, R17, R12, !P1 ;  /* 0x0000000c11107207 */ /* 0x000fc40004800000 */
[C---:B------:R-:W-:Y:S01]  /*1f80*/  SEL R14, R17.reuse, R13, !P1 ;  /* 0x0000000d110e7207 */ /* 0x040fe20004800000 */
[----:B------:R-:W-:Y:S01]  /*1f90*/  IMAD R18, R18, UR21, RZ ;  /* 0x0000001512127c24 */ /* 0x000fe2000f8e02ff */
[C---:B------:R-:W-:Y:S02]  /*1fa0*/  SEL R13, R17.reuse, R22, !P1 ;  /* 0x00000016110d7207 */ /* 0x040fe40004800000 */
[C---:B------:R-:W-:Y:S02]  /*1fb0*/  SEL R12, R17.reuse, R24, !P1 ;  /* 0x00000018110c7207 */ /* 0x040fe40004800000 */
[----:B------:R-:W-:Y:S01]  /*1fc0*/  SEL R21, R17, R21, !P1 ;  /* 0x0000001511157207 */ /* 0x000fe20004800000 */
[----:B------:R-:W-:Y:S01]  /*1fd0*/  IMAD R17, R20, UR21, RZ ;  /* 0x0000001514117c24 */ /* 0x000fe2000f8e02ff */
[-C--:B------:R-:W-:Y:S01]  /*1fe0*/  IADD3 R20, P6, PT, R19, R15.reuse, RZ ;  /* 0x0000000f13147210 */ /* 0x080fe20007fde0ff */
[----:B------:R-:W-:Y:S01]  /*1ff0*/  IMAD R16, R16, UR21, RZ ;  /* 0x0000001510107c24 */ /* 0x000fe2000f8e02ff */
[----:B------:R-:W-:Y:S01]  /*2000*/  LEA.HI.X.SX32 R10, R11, UR33, 0x1, P2 ;  /* 0x000000210b0a7c11 */ /* 0x000fe200090f0eff */
[----:B------:R-:W-:Y:S01]  /*2010*/  IMAD R11, R21, UR21, RZ ;  /* 0x00000015150b7c24 */ /* 0x000fe2000f8e02ff */
[-C--:B------:R-:W-:Y:S01]  /*2020*/  IADD3 R22, P5, PT, R18, R15.reuse, RZ ;  /* 0x0000000f12167210 */ /* 0x080fe20007fbe0ff */
[----:B------:R-:W-:Y:S01]  /*2030*/  IMAD R14, R14, UR21, RZ ;  /* 0x000000150e0e7c24 */ /* 0x000fe2000f8e02ff */
[-C--:B------:R-:W-:Y:S01]  /*2040*/  IADD3 R21, P4, PT, R17, R15.reuse, RZ ;  /* 0x0000000f11157210 */ /* 0x080fe20007f9e0ff */
[----:B------:R0:W-:Y:S01]  /*2050*/  STL [R1+0x694], R20 ;  /* 0x0006941401007387 */ /* 0x0001e20000100800 */
[----:B------:R-:W-:Y:S01]  /*2060*/  IMAD R13, R13, UR21, RZ ;  /* 0x000000150d0d7c24 */ /* 0x000fe2000f8e02ff */
[----:B------:R-:W2:Y:S01]  /*2070*/  LDCU.64 UR32, c[0x0][0x380] ;  /* 0x00007000ff2077ac */ /* 0x000ea20008000a00 */
[----:B------:R-:W-:Y:S01]  /*2080*/  IMAD R12, R12, UR21, RZ ;  /* 0x000000150c0c7c24 */ /* 0x000fe2000f8e02ff */
[----:B------:R3:W-:Y:S01]  /*2090*/  STL [R1+0x69c], R22 ;  /* 0x00069c1601007387 */ /* 0x0007e20000100800 */
[----:B0-----:R-:W-:-:S03]  /*20a0*/  IADD3 R20, P3, PT, R16, R15, RZ ;  /* 0x0000000f10147210 */ /* 0x001fc60007f7e0ff */
[----:B------:R0:W-:Y:S01]  /*20b0*/  STL [R1+0x6a4], R21 ;  /* 0x0006a41501007387 */ /* 0x0001e20000100800 */
[----:B---3--:R-:W-:-:S03]  /*20c0*/  IADD3 R22, P2, PT, R14, R15, RZ ;  /* 0x0000000f0e167210 */ /* 0x008fc60007f5e0ff */
[----:B------:R3:W-:Y:S01]  /*20d0*/  STL [R1+0x6ac], R20 ;  /* 0x0006ac1401007387 */ /* 0x0007e20000100800 */
[-C--:B------:R-:W-:Y:S02]  /*20e0*/  LEA.HI.X.SX32 R19, R19, R10.reuse, 0x1, P6 ;  /* 0x0000000a13137211 */ /* 0x080fe400030f0eff */
[-C--:B0-----:R-:W-:Y:S01]  /*20f0*/  IADD3 R21, P1, PT, R13, R15.reuse, RZ ;  /* 0x0000000f0d157210 */ /* 0x081fe20007f3e0ff */
[----:B------:R-:W-:Y:S01]  /*2100*/  STL [R1+0x6b4], R22 ;  /* 0x0006b41601007387 */ /* 0x000fe20000100800 */
[-C--:B---3--:R-:W-:Y:S02]  /*2110*/  IADD3 R20, P0, PT, R12, R15.reuse, RZ ;  /* 0x0000000f0c147210 */ /* 0x088fe40007f1e0ff */
[----:B------:R-:W-:Y:S01]  /*2120*/  IADD3 R15, P6, PT, R11, R15, RZ ;  /* 0x0000000f0b0f7210 */ /* 0x000fe20007fde0ff */
[----:B------:R-:W-:Y:S01]  /*2130*/  STL [R1+0x6bc], R21 ;  /* 0x0006bc1501007387 */ /* 0x000fe20000100800 */
[----:B------:R-:W-:-:S03]  /*2140*/  LEA.HI.X.SX32 R18, R18, R10, 0x1, P5 ;  /* 0x0000000a12127211 */ /* 0x000fc600028f0eff */
[----:B------:R-:W-:Y:S01]  /*2150*/  STL [R1+0xe84], R20 ;  /* 0x000e841401007387 */ /* 0x000fe20000100800 */
[----:B------:R-:W-:-:S03]  /*2160*/  LEA.HI.X.SX32 R17, R17, R10, 0x1, P4 ;  /* 0x0000000a11117211 */ /* 0x000fc600020f0eff */
[----:B------:R-:W-:Y:S01]  /*2170*/  STL [R1+0x690], R19 ;  /* 0x0006901301007387 */ /* 0x000fe20000100800 */
[----:B------:R-:W-:-:S03]  /*2180*/  LEA.HI.X.SX32 R14, R14, R10, 0x1, P2 ;  /* 0x0000000a0e0e7211 */ /* 0x000fc600010f0eff */
[----:B------:R0:W-:Y:S01]  /*2190*/  STL [R1+0xe8c], R15 ;  /* 0x000e8c0f01007387 */ /* 0x0001e20000100800 */
[-C--:B------:R-:W-:Y:S01]  /*21a0*/  LEA.HI.X.SX32 R13, R13, R10.reuse, 0x1, P1 ;  /* 0x0000000a0d0d7211 */ /* 0x080fe200008f0eff */
[----:B------:R-:W-:Y:S01]  /*21b0*/  IMAD R9, R9, UR34, RZ ;  /* 0x0000002209097c24 */ /* 0x000fe2000f8e02ff */
[-C--:B------:R-:W-:Y:S01]  /*21c0*/  LEA.HI.X.SX32 R12, R12, R10.reuse, 0x1, P0 ;  /* 0x0000000a0c0c7211 */ /* 0x080fe200000f0eff */
[----:B------:R-:W-:Y:S01]  /*21d0*/  STL [R1+0x698], R18 ;  /* 0x0006981201007387 */ /* 0x000fe20000100800 */
[----:B------:R-:W-:Y:S01]  /*21e0*/  IMAD R8, R8, UR34, RZ ;  /* 0x0000002208087c24 */ /* 0x000fe2000f8e02ff */
[-C--:B0-----:R-:W-:Y:S02]  /*21f0*/  LEA.HI.X.SX32 R15, R16, R10.reuse, 0x1, P3 ;  /* 0x0000000a100f7211 */ /* 0x081fe400018f0eff */
[----:B------:R-:W-:Y:S01]  /*2200*/  STL [R1+0x6a0], R17 ;  /* 0x0006a01101007387 */ /* 0x000fe20000100800 */
[----:B------:R-:W-:Y:S01]  /*2210*/  LEA.HI.X.SX32 R10, R11, R10, 0x1, P6 ;  /* 0x0000000a0b0a7211 */ /* 0x000fe200030f0eff */
[----:B------:R-:W-:-:S02]  /*2220*/  IMAD R7, R7, UR34, RZ ;  /* 0x0000002207077c24 */ /* 0x000fc4000f8e02ff */
[----:B------:R-:W-:Y:S01]  /*2230*/  STL [R1+0x6a8], R15 ;  /* 0x0006a80f01007387 */ /* 0x000fe20000100800 */
[----:B------:R-:W-:-:S03]  /*2240*/  IMAD R6, R6, UR34, RZ ;  /* 0x0000002206067c24 */ /* 0x000fc6000f8e02ff */
[----:B------:R-:W-:Y:S01]  /*2250*/  STL [R1+0x6b0], R14 ;  /* 0x0006b00e01007387 */ /* 0x000fe20000100800 */
[----:B------:R-:W-:-:S03]  /*2260*/  IMAD R5, R5, UR34, RZ ;  /* 0x0000002205057c24 */ /* 0x000fc6000f8e02ff */
[----:B------:R-:W-:Y:S01]  /*2270*/  STL [R1+0x6b8], R13 ;  /* 0x0006b80d01007387 */ /* 0x000fe20000100800 */
[----:B------:R-:W-:Y:S01]  /*2280*/  IMAD R4, R4, UR34, RZ ;  /* 0x0000002204047c24 */ /* 0x000fe2000f8e02ff */
[----:B--2---:R-:W-:Y:S02]  /*2290*/  IADD3 R11, P5, PT, R8, UR32, RZ ;  /* 0x00000020080b7c10 */ /* 0x004fe4000ffbe0ff */
[----:B------:R0:W-:Y:S01]  /*22a0*/  STL [R1+0xe80], R12 ;  /* 0x000e800c01007387 */ /* 0x0001e20000100800 */
[----:B------:R-:W-:Y:S01]  /*22b0*/  IMAD R3, R3, UR34, RZ ;  /* 0x0000002203037c24 */ /* 0x000fe2000f8e02ff */
[----:B------:R-:W-:Y:S02]  /*22c0*/  IADD3 R29, P3, PT, R6, UR32, RZ ;  /* 0x00000020061d7c10 */ /* 0x000fe4000ff7e0ff */
[----:B------:R2:W-:Y:S01]  /*22d0*/  STL [R1+0xe88], R10 ;  /* 0x000e880a01007387 */ /* 0x0005e20000100800 */
[----:B------:R-:W-:Y:S01]  /*22e0*/  IMAD R2, R2, UR34, RZ ;  /* 0x0000002202027c24 */ /* 0x000fe2000f8e02ff */
[----:B------:R-:W-:-:S02]  /*22f0*/  IADD3 R28, P2, PT, R5, UR32, RZ ;  /* 0x00000020051c7c10 */ /* 0x000fc4000ff5e0ff */
[----:B0-----:R-:W-:Y:S02]  /*2300*/  IADD3 R12, P6, PT, R9, UR32, RZ ;  /* 0x00000020090c7c10 */ /* 0x001fe4000ffde0ff */
[----:B--2---:R-:W-:-:S03]  /*2310*/  IADD3 R10, P4, PT, R7, UR32, RZ ;  /* 0x00000020070a7c10 */ /* 0x004fc6000ff9e0ff */
[----:B------:R-:W-:Y:S01]  /*2320*/  STL [R1+0x584], R12 ;  /* 0x0005840c01007387 */ /* 0x000fe20000100800 */
[----:B------:R-:W-:Y:S02]  /*2330*/  IADD3 R27, P1, PT, R4, UR32, RZ ;  /* 0x00000020041b7c10 */ /* 0x000fe4000ff3e0ff */
[----:B------:R-:W-:Y:S01]  /*2340*/  IADD3 R26, P0, PT, R3, UR32, RZ ;  /* 0x00000020031a7c10 */ /* 0x000fe2000ff1e0ff */
[----:B------:R-:W-:Y:S01]  /*2350*/  STL [R1+0x58c], R11 ;  /* 0x00058c0b01007387 */ /* 0x000fe20000100800 */
[----:B------:R-:W-:Y:S02]  /*2360*/  LEA.HI.X.SX32 R25, R9, UR33, 0x1, P6 ;  /* 0x0000002109197c11 */ /* 0x000fe4000b0f0eff */
[----:B------:R-:W-:Y:S01]  /*2370*/  IADD3 R24, P6, PT, R2, UR32, RZ ;  /* 0x0000002002187c10 */ /* 0x000fe2000ffde0ff */
[----:B------:R-:W-:Y:S01]  /*2380*/  STL [R1+0x594], R10 ;  /* 0x0005940a01007387 */ /* 0x000fe20000100800 */
[----:B------:R-:W-:-:S03]  /*2390*/  LEA.HI.X.SX32 R23, R8, UR33, 0x1, P5 ;  /* 0x0000002108177c11 */ /* 0x000fc6000a8f0eff */
        /* <DEDUP_REMOVED lines=12> */
[----:B------:R-:W-:Y:S04]  /*2460*/  STL [R1+0x588], R23 ;  /* 0x0005881701007387 */ /* 0x000fe80000100800 */
[----:B------:R-:W-:Y:S04]  /*2470*/  STL [R1+0x590], R22 ;  /* 0x0005901601007387 */ /* 0x000fe80000100800 */
[----:B------:R-:W-:Y:S04]  /*2480*/  STL [R1+0x598], R21 ;  /* 0x0005981501007387 */ /* 0x000fe80000100800 */
[----:B------:R-:W-:Y:S04]  /*2490*/  STL [R1+0x5a0], R20 ;  /* 0x0005a01401007387 */ /* 0x000fe80000100800 */
[----:B------:R-:W-:Y:S04]  /*24a0*/  STL [R1+0x5a8], R19 ;  /* 0x0005a81301007387 */ /* 0x000fe80000100800 */
[----:B------:R-:W-:Y:S04]  /*24b0*/  STL [R1+0x5b0], R18 ;  /* 0x0005b01201007387 */ /* 0x000fe80000100800 */
[----:B------:R-:W-:Y:S04]  /*24c0*/  STL [R1+0x5b8], R17 ;  /* 0x0005b81101007387 */ /* 0x000fe80000100800 */
[----:B------:R-:W-:Y:S04]  /*24d0*/  STL [R1+0x610], RZ ;  /* 0x000610ff01007387 */ /* 0x000fe80000100800 */
        /* <DEDUP_REMOVED lines=108> */
[----:B------:R-:W2:Y:S04]  /*2ba0*/  LDL R9, [R1+0x584] ;  /* 0x0005840001097983 */ /* 0x000ea80000100800 */
[----:B------:R-:W-:Y:S04]  /*2bb0*/  STL [R1+0x270], RZ ;  /* 0x000270ff01007387 */ /* 0x000fe80000100800 */
[----:B------:R-:W-:Y:S04]  /*2bc0*/  STL [R1+0x274], RZ ;  /* 0x000274ff01007387 */ /* 0x000fe80000100800 */
[----:B------:R-:W-:Y:S04]  /*2bd0*/  STL [R1+0x278], RZ ;  /* 0x000278ff01007387 */ /* 0x000fe80000100800 */
[----:B------:R-:W-:Y:S01]  /*2be0*/  STL [R1+0x27c], RZ ;  /* 0x00027cff01007387 */ /* 0x000fe20000100800 */
[----:B------:R-:W-:-:S03]  /*2bf0*/  UIMAD UR76, UR6, 0x1f, URZ ;  /* 0x0000001f064c78a4 */ /* 0x000fc6000f8e02ff */
[----:B------:R-:W-:Y:S04]  /*2c00*/  STL [R1+0xf0], RZ ;  /* 0x0000f0ff01007387 */ /* 0x000fe80000100800 */
[----:B------:R-:W-:Y:S04]  /*2c10*/  STL [R1+0xf4], RZ ;  /* 0x0000f4ff01007387 */ /* 0x000fe80000100800 */
[----:B------:R-:W-:Y:S04]  /*2c20*/  STL [R1+0xf8], RZ ;  /* 0x0000f8ff01007387 */ /* 0x000fe80000100800 */
[----:B------:R-:W-:Y:S04]  /*2c30*/  STL [R1+0xfc], RZ ;  /* 0x0000fcff01007387 */ /* 0x000fe80000100800 */
[----:B------:R-:W-:Y:S04]  /*2c40*/  STL [R1+0x1e0], RZ ;  /* 0x0001e0ff01007387 */ /* 0x000fe80000100800 */
[----:B------:R-:W-:Y:S04]  /*2c50*/  STL [R1+0x1e4], RZ ;  /* 0x0001e4ff01007387 */ /* 0x000fe80000100800 */
[----:B------:R-:W-:Y:S01]  /*2c60*/  STL [R1+0x1e8], RZ ;  /* 0x0001e8ff01007387 */ /* 0x000fe20000100800 */
[----:B------:R-:W-:-:S03]  /*2c70*/  IADD3 R3, P5, PT, R11, UR76, RZ ;  /* 0x0000004c0b037c10 */ /* 0x000fc6000ffbe0ff */
[----:B------:R-:W-:Y:S01]  /*2c80*/  STL [R1+0x1ec], RZ ;  /* 0x0001ecff01007387 */ /* 0x000fe20000100800 */
[----:B------:R-:W-:-:S03]  /*2c90*/  USHF.R.S32.HI UR48, URZ, 0x1f, UR20 ;  /* 0x0000001fff307899 */ /* 0x000fc60008011414 */
[----:B------:R-:W-:Y:S01]  /*2ca0*/  STL [R1+0x1f0], RZ ;  /* 0x0001f0ff01007387 */ /* 0x000fe20000100800 */
[----:B------:R-:W-:-:S03]  /*2cb0*/  IADD3 R2, P4, PT, R10, UR76, RZ ;  /* 0x0000004c0a027c10 */ /* 0x000fc6000ff9e0ff */
[----:B------:R-:W-:Y:S04]  /*2cc0*/  STL [R1+0x1f4], RZ ;  /* 0x0001f4ff01007387 */ /* 0x000fe80000100800 */
[----:B------:R-:W-:Y:S04]  /*2cd0*/  STL [R1+0x1f8], RZ ;  /* 0x0001f8ff01007387 */ /* 0x000fe80000100800 */
[----:B------:R-:W-:Y:S01]  /*2ce0*/  STL [R1+0x1fc], RZ ;  /* 0x0001fcff01007387 */ /* 0x000fe20000100800 */
[----:B------:R-:W-:-:S03]  /*2cf0*/  ULEA.HI UR20, UR48, UR20, URZ, 0x5 ;  /* 0x0000001430147291 */ /* 0x000fc6000f8f28ff */
[----:B------:R-:W-:Y:S01]  /*2d00*/  STL [R1+0x260], RZ ;  /* 0x000260ff01007387 */ /* 0x000fe20000100800 */
[----:B------:R-:W-:-:S03]  /*2d10*/  USHF.R.S32.HI UR48, URZ, 0x1f, UR76 ;  /* 0x0000001fff307899 */ /* 0x000fc6000801144c */
[----:B------:R-:W-:Y:S01]  /*2d20*/  STL [R1+0x264], RZ ;  /* 0x000264ff01007387 */ /* 0x000fe20000100800 */
[----:B------:R-:W-:-:S04]  /*2d30*/  UIMAD UR32, UR6, 0x1e, URZ ;  /* 0x0000001e062078a4 */ /* 0x000fc8000f8e02ff */
[----:B------:R-:W-:Y:S02]  /*2d40*/  USHF.R.S32.HI UR49, URZ, 0x1f, UR32 ;  /* 0x0000001fff317899 */ /* 0x000fe40008011420 */
        /* <DEDUP_REMOVED lines=8> */
[----:B------:R-:W-:Y:S01]  /*2dd0*/  UIMAD UR37, UR6, 0x19, URZ ;  /* 0x00000019062578a4 */ /* 0x000fe2000f8e02ff */
[----:B--2---:R-:W-:-:S05]  /*2de0*/  IADD3 R4, P6, PT, R9, UR76, RZ ;  /* 0x0000004c09047c10 */ /* 0x004fca000ffde0ff */
[----:B------:R0:W-:Y:S04]  /*2df0*/  STL [R1+0x6c4], R4 ;  /* 0x0006c40401007387 */ /* 0x0001e80000100800 */
[----:B------:R2:W-:Y:S04]  /*2e00*/  STL [R1+0x6cc], R3 ;  /* 0x0006cc0301007387 */ /* 0x0005e80000100800 */
[----:B------:R3:W-:Y:S01]  /*2e10*/  STL [R1+0x6d4], R2 ;  /* 0x0006d40201007387 */ /* 0x0007e20000100800 */
[----:B0-----:R-:W-:Y:S02]  /*2e20*/  IADD3 R4, P3, PT, R29, UR76, RZ ;  /* 0x0000004c1d047c10 */ /* 0x001fe4000ff7e0ff */
[----:B--2---:R-:W-:-:S03]  /*2e30*/  IADD3 R3, P2, PT, R28, UR76, RZ ;  /* 0x0000004c1c037c10 */ /* 0x004fc6000ff5e0ff */
[----:B------:R0:W-:Y:S01]  /*2e40*/  STL [R1+0x6dc], R4 ;  /* 0x0006dc0401007387 */ /* 0x0001e20000100800 */
[----:B---3--:R-:W-:-:S03]  /*2e50*/  IADD3 R2, P1, PT, R27, UR76, RZ ;  /* 0x0000004c1b027c10 */ /* 0x008fc6000ff3e0ff */
[----:B------:R2:W-:Y:S04]  /*2e60*/  STL [R1+0x6e4], R3 ;  /* 0x0006e40301007387 */ /* 0x0005e80000100800 */
[----:B------:R3:W-:Y:S01]  /*2e70*/  STL [R1+0x6ec], R2 ;  /* 0x0006ec0201007387 */ /* 0x0007e20000100800 */
[----:B0-----:R-:W-:Y:S02]  /*2e80*/  IADD3 R4, P0, PT, R26, UR76, RZ ;  /* 0x0000004c1a047c10 */ /* 0x001fe4000ff1e0ff */
[----:B--2---:R-:W-:-:S03]  /*2e90*/  IADD3.X R3, PT, PT, R25, UR48, RZ, P6, !PT ;  /* 0x0000003019037c10 */ /* 0x004fc6000b7fe4ff */
[----:B------:R0:W-:Y:S01]  /*2ea0*/  STL [R1+0x6f4], R4 ;  /* 0x0006f40401007387 */ /* 0x0001e20000100800 */
[----:B---3--:R-:W-:-:S03]  /*2eb0*/  IADD3 R2, P6, PT, R24, UR76, RZ ;  /* 0x0000004c18027c10 */ /* 0x008fc6000ffde0ff */
[----:B------:R-:W-:Y:S04]  /*2ec0*/  STL [R1+0x6c0], R3 ;  /* 0x0006c00301007387 */ /* 0x000fe80000100800 */
[----:B------:R2:W-:Y:S01]  /*2ed0*/  STL [R1+0x6fc], R2 ;  /* 0x0006fc0201007387 */ /* 0x0005e20000100800 */
[----:B0-----:R-:W-:-:S03]  /*2ee0*/  IADD3.X R4, PT, PT, R22, UR48, RZ, P4, !PT ;  /* 0x0000003016047c10 */ /* 0x001fc6000a7fe4ff */
[----:B------:R-:W-:Y:S01]  /*2ef0*/  STL [R1+0x268], RZ ;  /* 0x000268ff01007387 */ /* 0x000fe20000100800 */
[----:B--2---:R-:W-:-:S03]  /*2f00*/  IADD3.X R2, PT, PT, R23, UR48, RZ, P5, !PT ;  /* 0x0000003017027c10 */ /* 0x004fc6000affe4ff */
[----:B------:R-:W-:Y:S01]  /*2f10*/  STL [R1+0x26c], RZ ;  /* 0x00026cff01007387 */ /* 0x000fe20000100800 */
[----:B------:R-:W-:-:S03]  /*2f20*/  IADD3.X R3, PT, PT, R21, UR48, RZ, P3, !PT ;  /* 0x0000003015037c10 */ /* 0x000fc60009ffe4ff */
[----:B------:R0:W-:Y:S04]  /*2f30*/  STL [R1+0x6c8], R2 ;  /* 0x0006c80201007387 */ /* 0x0001e80000100800 */
[----:B------:R2:W-:Y:S01]  /*2f40*/  STL [R1+0x6d0], R4 ;  /* 0x0006d00401007387 */ /* 0x0005e20000100800 */
[----:B0-----:R-:W-:-:S03]  /*2f50*/  IADD3.X R2, PT, PT, R20, UR48, RZ, P2, !PT ;  /* 0x0000003014027c10 */ /* 0x001fc600097fe4ff */
[----:B------:R0:W-:Y:S01]  /*2f60*/  STL [R1+0x6d8], R3 ;  /* 0x0006d80301007387 */ /* 0x0001e20000100800 */
[----:B--2---:R-:W-:-:S03]  /*2f70*/  IADD3.X R4, PT, PT, R19, UR48, RZ, P1, !PT ;  /* 0x0000003013047c10 */ /* 0x004fc60008ffe4ff */
[----:B------:R2:W-:Y:S01]  /*2f80*/  STL [R1+0x6e0], R2 ;  /* 0x0006e00201007387 */ /* 0x0005e20000100800 */
[----:B0-----:R-:W-:-:S03]  /*2f90*/  IADD3.X R3, PT, PT, R18, UR48, RZ, P0, !PT ;  /* 0x0000003012037c10 */ /* 0x001fc600087fe4ff */
[----:B------:R0:W-:Y:S01]  /*2fa0*/  STL [R1+0x6e8], R4 ;  /* 0x0006e80401007387 */ /* 0x0001e20000100800 */
[----:B--2---:R-:W-:-:S03]  /*2fb0*/  IADD3.X R2, PT, PT, R17, UR48, RZ, P6, !PT ;  /* 0x0000003011027c10 */ /* 0x004fc6000b7fe4ff */
        /* <DEDUP_REMOVED lines=9> */
[----:B--2---:R-:W-:-:S03]  /*3050*/  IADD3 R3, P6, PT, R28, UR32, RZ ;  /* 0x000000201c037c10 */ /* 0x004fc6000ffde0ff */
[----:B------:R0:W-:Y:S01]  /*3060*/  STL [R1+0x71c], R4 ;  /* 0x00071c0401007387 */ /* 0x0001e20000100800 */
[----:B---3--:R-:W-:-:S03]  /*3070*/  IADD3 R2, P5, PT, R27, UR32, RZ ;  /* 0x000000201b027c10 */ /* 0x008fc6000ffbe0ff */
[----:B------:R2:W-:Y:S01]  /*3080*/  STL [R1+0x724], R3 ;  /* 0x0007240301007387 */ /* 0x0005e20000100800 */
[----:B------:R-:W-:-:S03]  /*3090*/  IADD3.X R6, PT, PT, R23, UR49, RZ, P4, !PT ;  /* 0x0000003117067c10 */ /* 0x000fc6000a7fe4ff */
[----:B------:R3:W-:Y:S01]  /*30a0*/  STL [R1+0x72c], R2 ;  /* 0x00072c0201007387 */ /* 0x0007e20000100800 */
[----:B0-----:R-:W-:Y:S02]  /*30b0*/  IADD3 R4, P1, PT, R26, UR32, RZ ;  /* 0x000000201a047c10 */ /* 0x001fe4000ff3e0ff */
[----:B--2---:R-:W-:-:S03]  /*30c0*/  IADD3.X R3, PT, PT, R25, UR49, RZ, P0, !PT ;  /* 0x0000003119037c10 */ /* 0x004fc600087fe4ff */
[----:B------:R0:W-:Y:S01]  /*30d0*/  STL [R1+0x734], R4 ;  /* 0x0007340401007387 */ /* 0x0001e20000100800 */
[----:B------:R-:W-:Y:S02]  /*30e0*/  IADD3 R5, P4, PT, R9, UR33, RZ ;  /* 0x0000002109057c10 */ /* 0x000fe4000ff9e0ff */
[----:B---3--:R-:W-:Y:S01]  /*30f0*/  IADD3 R2, P0, PT, R24, UR32, RZ ;  /* 0x0000002018027c10 */ /* 0x008fe2000ff1e0ff */
[----:B------:R-:W-:Y:S04]  /*3100*/  STL [R1+0x700], R3 ;  /* 0x0007000301007387 */ /* 0x000fe80000100800 */
[----:B------:R-:W-:Y:S01]  /*3110*/  STL [R1+0x73c], R2 ;  /* 0x00073c0201007387 */ /* 0x000fe20000100800 */
[----:B0-----:R-:W-:-:S03]  /*3120*/  IADD3.X R4, PT, PT, R22, UR49, RZ, P3, !PT ;  /* 0x0000003116047c10 */ /* 0x001fc60009ffe4ff */
[----:B------:R0:W-:Y:S04]  /*3130*/  STL [R1+0x708], R6 ;  /* 0x0007080601007387 */ /* 0x0001e80000100800 */
[----:B------:R2:W-:Y:S04]  /*3140*/  STL [R1+0x744], R5 ;  /* 0x0007440501007387 */ /* 0x0005e80000100800 */
[----:B------:R3:W-:Y:S01]  /*3150*/  STL [R1+0x710], R4 ;  /* 0x0007100401007387 */ /* 0x0007e20000100800 */
[----:B0-----:R-:W-:Y:S02]  /*3160*/  IADD3 R6, P3, PT, R11, UR33, RZ ;  /* 0x000000210b067c10 */ /* 0x001fe4000ff7e0ff */
[----:B--2---:R-:W-:-:S03]  /*3170*/  IADD3.X R5, PT, PT, R21, UR49, RZ, P2, !PT ;  /* 0x0000003115057c10 */ /* 0x004fc600097fe4ff */
[----:B------:R0:W-:Y:S01]  /*3180*/  STL [R1+0x74c], R6 ;  /* 0x00074c0601007387 */ /* 0x0001e20000100800 */
[----:B---3--:R-:W-:-:S03]  /*3190*/  IADD3 R4, P2, PT, R10, UR33, RZ ;  /* 0x000000210a047c10 */ /* 0x008fc6000ff5e0ff */
[----:B------:R2:W-:Y:S04]  /*31a0*/  STL [R1+0x718], R5 ;  /* 0x0007180501007387 */ /* 0x0005e80000100800 */
[----:B------:R3:W-:Y:S01]  /*31b0*/  STL [R1+0x754], R4 ;  /* 0x0007540401007387 */ /* 0x0007e20000100800 */
[----:B0-----:R-:W-:Y:S02]  /*31c0*/  IADD3.X R6, PT, PT, R20, UR49, RZ, P6, !PT ;  /* 0x0000003114067c10 */ /* 0x001fe4000b7fe4ff */
[----:B--2---:R-:W-:-:S03]  /*31d0*/  IADD3 R5, P6, PT, R29, UR33, RZ ;  /* 0x000000211d057c10 */ /* 0x004fc6000ffde0ff */
[----:B------:R0:W-:Y:S01]  /*31e0*/  STL [R1+0x720], R6 ;  /* 0x0007200601007387 */ /* 0x0001e20000100800 */
[----:B---3--:R-:W-:-:S03]  /*31f0*/  IADD3.X R4, PT, PT, R19, UR49, RZ, P5, !PT ;  /* 0x0000003113047c10 */ /* 0x008fc6000affe4ff */
        /* <DEDUP_REMOVED lines=131> */
[----:B---3--:R-:W-:Y:S01]  /*3a30*/  IADD3.X R4, PT, PT, R18, UR53, RZ, P2, !PT ;  /* 0x0000003512047c10 */ /* 0x008fe200097fe4ff */
[----:B------:R-:W-:Y:S02]  /*3a40*/  USHF.R.S32.HI UR54, URZ, 0x1f, UR37 ;  /* 0x0000001fff367899 */ /* 0x000fe40008011425 */
[----:B------:R2:W-:Y:S04]  /*3a50*/  STL [R1+0x864], R5 ;  /* 0x0008640501007387 */ /* 0x0005e80000100800 */
[----:B------:R3:W-:Y:S01]  /*3a60*/  STL [R1+0x830], R4 ;  /* 0x0008300401007387 */ /* 0x0007e20000100800 */
[----:B0-----:R-:W-:Y:S02]  /*3a70*/  IADD3 R6, P2, PT, R27, UR37, RZ ;  /* 0x000000251b067c10 */ /* 0x001fe4000ff5e0ff */
[----:B--2---:R-:W-:-:S03]  /*3a80*/  IADD3.X R5, PT, PT, R17, UR53, RZ, P6, !PT ;  /* 0x0000003511057c10 */ /* 0x004fc6000b7fe4ff */
[----:B------:R0:W-:Y:S01]  /*3a90*/  STL [R1+0x86c], R6 ;  /* 0x00086c0601007387 */ /* 0x0001e20000100800 */
[----:B---3--:R-:W-:Y:S01]  /*3aa0*/  IADD3 R4, P6, PT, R26, UR37, RZ ;  /* 0x000000251a047c10 */ /* 0x008fe2000ffde0ff */
[----:B------:R-:W-:Y:S02]  /*3ab0*/  UIMAD UR38, UR6, 0x18, URZ ;  /* 0x00000018062678a4 */ /* 0x000fe4000f8e02ff */
        /* <DEDUP_REMOVED lines=24> */
[----:B------:R2:W-:Y:S01]  /*3c40*/  STL [R1+0x868], R5 ;  /* 0x0008680501007387 */ /* 0x0005e20000100800 */
[----:B------:R-:W-:-:S03]  /*3c50*/  USHF.R.S32.HI UR55, URZ, 0x1f, UR38 ;  /* 0x0000001fff377899 */ /* 0x000fc60008011426 */
[----:B------:R3:W-:Y:S01]  /*3c60*/  STL [R1+0x8a4], R4 ;  /* 0x0008a40401007387 */ /* 0x0007e20000100800 */
[----:B0-----:R-:W-:Y:S02]  /*3c70*/  IADD3.X R6, PT, PT, R18, UR54, RZ, P6, !PT ;  /* 0x0000003612067c10 */ /* 0x001fe4000b7fe4ff */
[----:B--2---:R-:W-:-:S03]  /*3c80*/  IADD3 R5, P6, PT, R27, UR38, RZ ;  /* 0x000000261b057c10 */ /* 0x004fc6000ffde0ff */
[----:B------:R0:W-:Y:S01]  /*3c90*/  STL [R1+0x870], R6 ;  /* 0x0008700601007387 */ /* 0x0001e20000100800 */
[----:B---3--:R-:W-:-:S03]  /*3ca0*/  IADD3.X R4, PT, PT, R17, UR54, RZ, P5, !PT ;  /* 0x0000003611047c10 */ /* 0x008fc6000affe4ff */
[----:B------:R2:W-:Y:S01]  /*3cb0*/  STL [R1+0x8ac], R5 ;  /* 0x0008ac0501007387 */ /* 0x0005e20000100800 */
[----:B------:R-:W-:-:S03]  /*3cc0*/  UIMAD UR39, UR6, 0x17, URZ ;  /* 0x00000017062778a4 */ /* 0x000fc6000f8e02ff */
        /* <DEDUP_REMOVED lines=23> */
[----:B------:R2:W-:Y:S01]  /*3e40*/  STL [R1+0x8dc], R5 ;  /* 0x0008dc0501007387 */ /* 0x0005e20000100800 */
[----:B------:R-:W-:-:S03]  /*3e50*/  USHF.R.S32.HI UR56, URZ, 0x1f, UR39 ;  /* 0x0000001fff387899 */ /* 0x000fc60008011427 */
[----:B------:R3:W-:Y:S01]  /*3e60*/  STL [R1+0x8a8], R4 ;  /* 0x0008a80401007387 */ /* 0x0007e20000100800 */
[----:B0-----:R-:W-:Y:S02]  /*3e70*/  IADD3 R6, P6, PT, R28, UR39, RZ ;  /* 0x000000271c067c10 */ /* 0x001fe4000ffde0ff */
[----:B--2---:R-:W-:-:S03]  /*3e80*/  IADD3.X R5, PT, PT, R18, UR55, RZ, P5, !PT ;  /* 0x0000003712057c10 */ /* 0x004fc6000affe4ff */
[----:B------:R0:W-:Y:S01]  /*3e90*/  STL [R1+0x8e4], R6 ;  /* 0x0008e40601007387 */ /* 0x0001e20000100800 */
[----:B---3--:R-:W-:-:S03]  /*3ea0*/  IADD3 R4, P5, PT, R27, UR39, RZ ;  /* 0x000000271b047c10 */ /* 0x008fc6000ffbe0ff */
[----:B------:R2:W-:Y:S01]  /*3eb0*/  STL [R1+0x8b0], R5 ;  /* 0x0008b00501007387 */ /* 0x0005e20000100800 */
[----:B------:R-:W-:-:S03]  /*3ec0*/  UIMAD UR40, UR6, 0x16, URZ ;  /* 0x00000016062878a4 */ /* 0x000fc6000f8e02ff */
        /* <DEDUP_REMOVED lines=203> */
[----:B------:R-:W-:-:S03]  /*4b80*/  USHF.L.U32 UR46, UR6, 0x4, URZ ;  /* 0x00000004062e7899 */ /* 0x000fc600080006ff */
        /* <DEDUP_REMOVED lines=67> */
[----:B---3--:R-:W-:Y:S01]  /*4fc0*/  IADD3.X R4, PT, PT, R17, UR63, RZ, P0, !PT ;  /* 0x0000003f11047c10 */ /* 0x008fe200087fe4ff */
[----:B------:R-:W-:Y:S02]  /*4fd0*/  USHF.L.U32 UR21, UR6, 0x5, URZ ;  /* 0x0000000506157899 */ /* 0x000fe400080006ff */
        /* <DEDUP_REMOVED lines=205> */
[----:B------:R-:W-:-:S03]  /*5cb0*/  USHF.L.U32 UR12, UR12, 0x3, URZ ;  /* 0x000000030c0c7899 */ /* 0x000fc600080006ff */
        /* <DEDUP_REMOVED lines=68> */
[----:B-1----:R-:W-:Y:S02]  /*6100*/  UIMAD UR14, UR14, 0x6, URZ ;  /* 0x000000060e0e78a4 */ /* 0x002fe4000f8e02ff */
[----:B------:R1:W-:Y:S04]  /*6110*/  STL [R1+0xcb8], R5 ;  /* 0x000cb80501007387 */ /* 0x0003e80000100800 */
[----:B------:R2:W-:Y:S01]  /*6120*/  STL [R1+0xcf4], R4 ;  /* 0x000cf40401007387 */ /* 0x0005e20000100800 */
[----:B0-----:R-:W-:Y:S02]  /*6130*/  IADD3.X R6, PT, PT, R25, UR72, RZ, P3, !PT ;  /* 0x0000004819067c10 */ /* 0x001fe40009ffe4ff */
[----:B-1----:R-:W-:-:S03]  /*6140*/  IADD3 R5, P3, PT, R24, UR13, RZ ;  /* 0x0000000d18057c10 */ /* 0x002fc6000ff7e0ff */
[----:B------:R0:W-:Y:S01]  /*6150*/  STL [R1+0xcc0], R6 ;  /* 0x000cc00601007387 */ /* 0x0001e20000100800 */
[----:B--2---:R-:W-:-:S03]  /*6160*/  IADD3.X R4, PT, PT, R23, UR72, RZ, P2, !PT ;  /* 0x0000004817047c10 */ /* 0x004fc600097fe4ff */
[----:B------:R1:W-:Y:S04]  /*6170*/  STL [R1+0xcfc], R5 ;  /* 0x000cfc0501007387 */ /* 0x0003e80000100800 */
[----:B------:R2:W-:Y:S01]  /*6180*/  STL [R1+0xcc8], R4 ;  /* 0x000cc80401007387 */ /* 0x0005e20000100800 */
[----:B0-----:R-:W-:Y:S02]  /*6190*/  IADD3 R6, P2, PT, R9, UR14, RZ ;  /* 0x0000000e09067c10 */ /* 0x001fe4000ff5e0ff */
[----:B-1----:R-:W-:-:S03]  /*61a0*/  IADD3.X R5, PT, PT, R22, UR72, RZ, P6, !PT ;  /* 0x0000004816057c10 */ /* 0x002fc6000b7fe4ff */
[----:B------:R0:W-:Y:S01]  /*61b0*/  STL [R1+0xd04], R6 ;  /* 0x000d040601007387 */ /* 0x0001e20000100800 */
[----:B--2---:R-:W-:-:S03]  /*61c0*/  IADD3 R4, P6, PT, R11, UR14, RZ ;  /* 0x0000000e0b047c10 */ /* 0x004fc6000ffde0ff */
        /* <DEDUP_REMOVED lines=12> */
[----:B------:R1:W-:Y:S01]  /*6290*/  STL [R1+0xce8], R5 ;  /* 0x000ce80501007387 */ /* 0x0003e20000100800 */
[----:B------:R-:W-:-:S03]  /*62a0*/  USHF.R.S32.HI UR73, URZ, 0x1f, UR14 ;  /* 0x0000001fff497899 */ /* 0x000fc6000801140e */
[----:B------:R2:W-:Y:S01]  /*62b0*/  STL [R1+0xd24], R4 ;  /* 0x000d240401007387 */ /* 0x0005e20000100800 */
[----:B0-----:R-:W-:Y:S02]  /*62c0*/  IADD3.X R6, PT, PT, R18, UR72, RZ, P4, !PT ;  /* 0x0000004812067c10 */ /* 0x001fe4000a7fe4ff */
[----:B-1----:R-:W-:-:S03]  /*62d0*/  IADD3 R5, P4, PT, R27, UR14, RZ ;  /* 0x0000000e1b057c10 */ /* 0x002fc6000ff9e0ff */
[----:B------:R0:W-:Y:S01]  /*62e0*/  STL [R1+0xcf0], R6 ;  /* 0x000cf00601007387 */ /* 0x0001e20000100800 */
[----:B--2---:R-:W-:-:S03]  /*62f0*/  IADD3.X R4, PT, PT, R17, UR72, RZ, P3, !PT ;  /* 0x0000004811047c10 */ /* 0x004fc60009ffe4ff */
[----:B------:R1:W-:Y:S01]  /*6300*/  STL [R1+0xd2c], R5 ;  /* 0x000d2c0501007387 */ /* 0x0003e20000100800 */
[----:B------:R-:W-:-:S03]  /*6310*/  UIMAD UR15, UR15, 0x5, URZ ;  /* 0x000000050f0f78a4 */ /* 0x000fc6000f8e02ff */
        /* <DEDUP_REMOVED lines=23> */
[----:B------:R1:W-:Y:S01]  /*6490*/  STL [R1+0xd5c], R5 ;  /* 0x000d5c0501007387 */ /* 0x0003e20000100800 */
[----:B------:R-:W-:-:S03]  /*64a0*/  USHF.R.S32.HI UR74, URZ, 0x1f, UR15 ;  /* 0x0000001fff4a7899 */ /* 0x000fc6000801140f */
[----:B------:R2:W-:Y:S01]  /*64b0*/  STL [R1+0xd28], R4 ;  /* 0x000d280401007387 */ /* 0x0005e20000100800 */
[----:B0-----:R-:W-:Y:S02]  /*64c0*/  IADD3 R6, P4, PT, R28, UR15, RZ ;  /* 0x0000000f1c067c10 */ /* 0x001fe4000ff9e0ff */
[----:B-1----:R-:W-:-:S03]  /*64d0*/  IADD3.X R5, PT, PT, R18, UR73, RZ, P3, !PT ;  /* 0x0000004912057c10 */ /* 0x002fc60009ffe4ff */
[----:B------:R0:W-:Y:S01]  /*64e0*/  STL [R1+0xd64], R6 ;  /* 0x000d640601007387 */ /* 0x0001e20000100800 */
[----:B--2---:R-:W-:-:S03]  /*64f0*/  IADD3 R4, P3, PT, R27, UR15, RZ ;  /* 0x0000000f1b047c10 */ /* 0x004fc6000ff7e0ff */
[----:B------:R1:W-:Y:S01]  /*6500*/  STL [R1+0xd30], R5 ;  /* 0x000d300501007387 */ /* 0x0003e20000100800 */
[----:B------:R-:W-:-:S03]  /*6510*/  USHF.L.U32 UR16, UR16, 0x2, URZ ;  /* 0x0000000210107899 */ /* 0x000fc600080006ff */
        /* <DEDUP_REMOVED lines=28> */
[----:B--2---:R-:W-:Y:S01]  /*66e0*/  IADD3.X R4, PT, PT, R18, UR74, RZ, P2, !PT ;  /* 0x0000004a12047c10 */ /* 0x004fe200097fe4ff */
[----:B------:R-:W-:Y:S02]  /*66f0*/  USHF.R.S32.HI UR75, URZ, 0x1f, UR16 ;  /* 0x0000001fff4b7899 */ /* 0x000fe40008011410 */
[----:B------:R1:W-:Y:S04]  /*6700*/  STL [R1+0xda4], R5 ;  /* 0x000da40501007387 */ /* 0x0003e80000100800 */
[----:B------:R2:W-:Y:S01]  /*6710*/  STL [R1+0xd70], R4 ;  /* 0x000d700401007387 */ /* 0x0005e20000100800 */
[----:B0-----:R-:W-:Y:S02]  /*6720*/  IADD3 R6, P2, PT, R27, UR16, RZ ;  /* 0x000000101b067c10 */ /* 0x001fe4000ff5e0ff */
[----:B-1----:R-:W-:-:S03]  /*6730*/  IADD3.X R5, PT, PT, R17, UR74, RZ, P6, !PT ;  /* 0x0000004a11057c10 */ /* 0x002fc6000b7fe4ff */
[----:B------:R0:W-:Y:S01]  /*6740*/  STL [R1+0xdac], R6 ;  /* 0x000dac0601007387 */ /* 0x0001e20000100800 */
[----:B--2---:R-:W-:Y:S01]  /*6750*/  IADD3 R4, P6, PT, R26, UR16, RZ ;  /* 0x000000101a047c10 */ /* 0x004fe2000ffde0ff */
[----:B------:R-:W-:Y:S02]  /*6760*/  UIMAD UR17, UR17, 0x3, URZ ;  /* 0x00000003111178a4 */ /* 0x000fe4000f8e02ff */
        /* <DEDUP_REMOVED lines=32> */
[----:B------:R-:W-:-:S03]  /*6970*/  USHF.L.U32 UR18, UR18, 0x1, URZ ;  /* 0x0000000112127899 */ /* 0x000fc600080006ff */
        /* <DEDUP_REMOVED lines=75> */
[----:B0-----:R-:W-:Y:S02]  /*6e30*/  IADD3.X R6, PT, PT, R22, UR19, RZ, P2, !PT ;  /* 0x0000001316067c10 */ /* 0x001fe400097fe4ff */
[----:B-1----:R-:W-:-:S03]  /*6e40*/  IADD3.X R5, PT, PT, R21, UR19, RZ, P6, !PT ;  /* 0x0000001315057c10 */ /* 0x002fc6000b7fe4ff */
[----:B------:R0:W-:Y:S01]  /*6e50*/  STL [R1+0xe50], R6 ;  /* 0x000e500601007387 */ /* 0x0001e20000100800 */
[----:B--2---:R-:W-:-:S03]  /*6e60*/  IADD3.X R4, PT, PT, R20, UR19, RZ, P5, !PT ;  /* 0x0000001314047c10 */ /* 0x004fc6000affe4ff */
[----:B------:R1:W-:Y:S04]  /*6e70*/  STL [R1+0xe58], R5 ;  /* 0x000e580501007387 */ /* 0x0003e80000100800 */
[----:B------:R2:W-:Y:S01]  /*6e80*/  STL [R1+0xe60], R4 ;  /* 0x000e600401007387 */ /* 0x0005e20000100800 */
[----:B0-----:R-:W-:Y:S02]  /*6e90*/  IADD3.X R6, PT, PT, R19, UR19, RZ, P1, !PT ;  /* 0x0000001313067c10 */ /* 0x001fe40008ffe4ff */
[----:B-1----:R-:W-:Y:S02]  /*6ea0*/  IADD3.X R5, PT, PT, R18, UR19, RZ, P0, !PT ;  /* 0x0000001312057c10 */ /* 0x002fe400087fe4ff */
[----:B--2---:R-:W-:Y:S01]  /*6eb0*/  IADD3.X R4, PT, PT, R17, UR19, RZ, P4, !PT ;  /* 0x0000001311047c10 */ /* 0x004fe2000a7fe4ff */
[----:B------:R0:W-:Y:S04]  /*6ec0*/  STL [R1+0xe68], R6 ;  /* 0x000e680601007387 */ /* 0x0001e80000100800 */
[----:B------:R0:W-:Y:S04]  /*6ed0*/  STL [R1+0xe78], R4 ;  /* 0x000e780401007387 */ /* 0x0001e80000100800 */
[----:B------:R0:W-:Y:S01]  /*6ee0*/  STL [R1+0xe70], R5 ;  /* 0x000e700501007387 */ /* 0x0001e20000100800 */
[----:B------:R-:W-:Y:S01]  /*6ef0*/  USHF.L.U32 UR4, UR4, 0x5, URZ ;  /* 0x0000000504047899 */ /* 0x000fe200080006ff */
[----:B------:R-:W-:-:S02]  /*6f00*/  LOP3.LUT R16, R0, 0x10, RZ, 0x3c, !PT ;  /* 0x0000001000107812 */ /* 0x000fc400078e3cff */
[C---:B------:R-:W-:Y:S02]  /*6f10*/  LOP3.LUT R15, R0.reuse, 0x20, RZ, 0x3c, !PT ;  /* 0x00000020000f7812 */ /* 0x040fe400078e3cff */
[C---:B------:R-:W-:Y:S02]  /*6f20*/  LOP3.LUT R14, R0.reuse, 0x30, RZ, 0x3c, !PT ;  /* 0x00000030000e7812 */ /* 0x040fe400078e3cff */
[C---:B------:R-:W-:Y:S02]  /*6f30*/  LOP3.LUT R13, R0.reuse, 0x40, RZ, 0x3c, !PT ;  /* 0x00000040000d7812 */ /* 0x040fe400078e3cff */
[C---:B------:R-:W-:Y:S02]  /*6f40*/  LOP3.LUT R12, R0.reuse, 0x50, RZ, 0x3c, !PT ;  /* 0x00000050000c7812 */ /* 0x040fe400078e3cff */
[C---:B------:R-:W-:Y:S02]  /*6f50*/  LOP3.LUT R2, R0.reuse, 0x60, RZ, 0x3c, !PT ;  /* 0x0000006000027812 */ /* 0x040fe400078e3cff */
[----:B------:R-:W-:Y:S01]  /*6f60*/  LOP3.LUT R3, R0, 0x70, RZ, 0x3c, !PT ;  /* 0x0000007000037812 */ /* 0x000fe200078e3cff */
[----:B------:R-:W-:-:S02]  /*6f70*/  USHF.R.S32.HI UR20, URZ, 0x5, UR20 ;  /* 0x00000005ff147899 */ /* 0x000fc40008011414 */
[----:B------:R-:W-:Y:S02]  /*6f80*/  USHF.R.S32.HI UR48, URZ, 0x1f, UR21 ;  /* 0x0000001fff307899 */ /* 0x000fe40008011415 */
[----:B0-----:R-:W-:-:S12]  /*6f90*/  USHF.R.S32.HI UR32, URZ, 0x1f, UR4 ;  /* 0x0000001fff207899 */ /* 0x001fd80008011404 */
.L_x_2:
[----:B0-----:R-:W2:Y:S01]  /*6fa0*/  LDL R7, [R1+0x5b8] ;  /* 0x0005b80001077983 */ /* 0x001ea20000100800 */
[----:B------:R-:W0:Y:S03]  /*6fb0*/  LDC R4, c[0x0][0x3a0] ;  /* 0x0000e800ff047b82 */ /* 0x000e260000000800 */
[----:B--2---:R1:W-:Y:S04]  /*6fc0*/  STL [R1+0x16b8], R7 ;  /* 0x0016b80701007387 */ /* 0x0043e80000100800 */
[----:B------:R-:W2:Y:S04]  /*6fd0*/  LDL R6, [R1+0x5bc] ;  /* 0x0005bc0001067983 */ /* 0x000ea80000100800 */
[----:B-1----:R-:W0:Y:S04]  /*6fe0*/  LDL R7, [R1+0x610] ;  /* 0x0006100001077983 */ /* 0x002e280000100800 */
[----:B------:R-:W-:Y:S04]  /*6ff0*/  STL [R1+0x13a0], R10 ;  /* 0x0013a00a01007387 */ /* 0x000fe80000100800 */
        /* <DEDUP_REMOVED lines=198> */
[----:B------:R1:W-:Y:S04]  /*7c60*/  STL [R1+0x16b4], R28 ;  /* 0x0016b41c01007387 */ /* 0x0003e80000100800 */
        /* <DEDUP_REMOVED lines=15> */
[----:B-----5:R-:W-:Y:S04]  /*7d60*/  STL [R1+0x129c], R0 ;  /* 0x00129c0001007387 */ /* 0x020fe80000100800 */
[----:B------:R-:W-:Y:S04]  /*7d70*/  STL [R1+0x1298], R16 ;  /* 0x0012981001007387 */ /* 0x000fe80000100800 */
[----:B------:R-:W-:Y:S04]  /*7d80*/  STL [R1+0x1294], R15 ;  /* 0x0012940f01007387 */ /* 0x000fe80000100800 */
[----:B------:R-:W-:Y:S01]  /*7d90*/  STL [R1+0x1290], R14 ;  /* 0x0012900e01007387 */ /* 0x000fe20000100800 */
[----:B0-----:R-:W-:-:S03]  /*7da0*/  IMAD R4, R7, -0x20, R4 ;  /* 0xffffffe007047824 */ /* 0x001fc600078e0204 */
[----:B------:R-:W-:Y:S04]  /*7db0*/  STL [R1+0x128c], R13 ;  /* 0x00128c0d01007387 */ /* 0x000fe80000100800 */
[----:B------:R-:W-:Y:S04]  /*7dc0*/  STL [R1+0x1288], R12 ;  /* 0x0012880c01007387 */ /* 0x000fe80000100800 */
[----:B------:R-:W-:Y:S04]  /*7dd0*/  STL [R1+0x1284], R2 ;  /* 0x0012840201007387 */ /* 0x000fe80000100800 */
[----:B------:R-:W-:Y:S04]  /*7de0*/  STL [R1+0x1280], R3 ;  /* 0x0012800301007387 */ /* 0x000fe80000100800 */
[----:B------:R-:W2:Y:S01]  /*7df0*/  LDL.LU R7, [R1+0x16b8] ;  /* 0x0016b80001077983 */ /* 0x000ea20000300800 */
[----:B------:R-:W-:-:S02]  /*7e00*/  ISETP.GT.AND P0, PT, R4, RZ, PT ;  /* 0x000000ff0400720c */ /* 0x000fc40003f04270 */
[----:B-1----:R-:W-:-:S11]  /*7e10*/  PRMT R28, RZ, 0x7610, R28 ;  /* 0x00007610ff1c7816 */ /* 0x002fd6000000001c */
[----:B--2---:R-:W2:Y:S04]  /*7e20*/  @P0 LDG.E.U8 R28, desc[UR22][R6.64] ;  /* 0x00000016061c0981 */ /* 0x004ea8000c1e1100 */
[----:B--2---:R0:W-:Y:S04]  /*7e30*/  STL [R1+0x5f4], R28 ;  /* 0x0005f41c01007387 */ /* 0x0041e80000100800 */
[----:B0-----:R-:W2:Y:S04]  /*7e40*/  LDL.LU R28, [R1+0x16b4] ;  /* 0x0016b400011c7983 */ /* 0x001ea80000300800 */
[----:B------:R-:W3:Y:S04]  /*7e50*/  LDL R6, [R1+0x5b0] ;  /* 0x0005b00001067983 */ /* 0x000ee80000100800 */
[----:B------:R-:W3:Y:S01]  /*7e60*/  LDL R7, [R1+0x5b4] ;  /* 0x0005b40001077983 */ /* 0x000ee20000100800 */
[----:B------:R-:W-:-:S02]  /*7e70*/  PRMT R10, RZ, 0x7610, R10 ;  /* 0x00007610ff0a7816 */ /* 0x000fc4000000000a */
[----:B---3--:R-:W-:-:S04]  /*7e80*/  @P0 LOP3.LUT R7, R7, R6, RZ, 0x3c, !PT ;  /* 0x0000000607070212 */ /* 0x008fc800078e3cff */
[----:B------:R-:W-:-:S04]  /*7e90*/  @P0 LOP3.LUT R6, R7, R6, RZ, 0x3c, !PT ;  /* 0x0000000607060212 */ /* 0x000fc800078e3cff */
[----:B------:R-:W-:-:S05]  /*7ea0*/  @P0 LOP3.LUT R7, R7, R6, RZ, 0x3c, !PT ;  /* 0x0000000607070212 */ /* 0x000fca00078e3cff */
[----:B------:R-:W3:Y:S04]  /*7eb0*/  @P0 LDG.E.U8 R10, desc[UR22][R6.64] ;  /* 0x00000016060a0981 */ /* 0x000ee8000c1e1100 */
[----:B---3--:R0:W-:Y:S04]  /*7ec0*/  STL [R1+0x5f0], R10 ;  /* 0x0005f00a01007387 */ /* 0x0081e80000100800 */
[----:B0-----:R-:W3:Y:S04]  /*7ed0*/  LDL.LU R10, [R1+0x16b0] ;  /* 0x0016b000010a7983 */ /* 0x001ee80000300800 */
[----:B------:R-:W4:Y:S04]  /*7ee0*/  LDL R6, [R1+0x5a8] ;  /* 0x0005a80001067983 */ /* 0x000f280000100800 */
[----:B------:R-:W4:Y:S01]  /*7ef0*/  LDL R7, [R1+0x5ac] ;  /* 0x0005ac0001077983 */ /* 0x000f220000100800 */
[----:B------:R-:W-:-:S02]  /*7f00*/  PRMT R11, RZ, 0x7610, R11 ;  /* 0x00007610ff0b7816 */ /* 0x000fc4000000000b */
[----:B----4-:R-:W-:-:S04]  /*7f10*/  @P0 LOP3.LUT R7, R7, R6, RZ, 0x3c, !PT ;  /* 0x0000000607070212 */ /* 0x010fc800078e3cff */
[----:B------:R-:W-:-:S04]  /*7f20*/  @P0 LOP3.LUT R6, R7, R6, RZ, 0x3c, !PT ;  /* 0x0000000607060212 */ /* 0x000fc800078e3cff */
[----:B------:R-:W-:-:S05]  /*7f30*/  @P0 LOP3.LUT R7, R7, R6, RZ, 0x3c, !PT ;  /* 0x0000000607070212 */ /* 0x000fca00078e3cff */
[----:B------:R-:W4:Y:S04]  /*7f40*/  @P0 LDG.E.U8 R11, desc[UR22][R6.64] ;  /* 0x00000016060b0981 */ /* 0x000f28000c1e1100 */
[----:B----4-:R0:W-:Y:S04]  /*7f50*/  STL [R1+0x5ec], R11 ;  /* 0x0005ec0b01007387 */ /* 0x0101e80000100800 */
[----:B0-----:R-:W4:Y:S04]  /*7f60*/  LDL.LU R11, [R1+0x16ac] ;  /* 0x0016ac00010b7983 */ /* 0x001f280000300800 */
[----:B------:R-:W2:Y:S04]  /*7f70*/  LDL R6, [R1+0x5a0] ;  /* 0x0005a00001067983 */ /* 0x000ea80000100800 */
[----:B------:R-:W2:Y:S01]  /*7f80*/  LDL R7, [R1+0x5a4] ;  /* 0x0005a40001077983 */ /* 0x000ea20000100800 */
[----:B---3--:R-:W-:-:S02]  /*7f90*/  PRMT R10, RZ, 0x7610, R10 ;  /* 0x00007610ff0a7816 */ /* 0x008fc4000000000a */
[----:B--2---:R-:W-:-:S04]  /*7fa0*/  @P0 LOP3.LUT R7, R7, R6, RZ, 0x3c, !PT ;  /* 0x0000000607070212 */ /* 0x004fc800078e3cff */
[----:B------:R-:W-:-:S04]  /*7fb0*/  @P0 LOP3.LUT R6, R7, R6, RZ, 0x3c, !PT ;  /* 0x0000000607060212 */ /* 0x000fc800078e3cff */
[----:B------:R-:W-:-:S05]  /*7fc0*/  @P0 LOP3.LUT R7, R7, R6, RZ, 0x3c, !PT ;  /* 0x0000000607070212 */ /* 0x000fca00078e3cff */
[----:B------:R-:W2:Y:S04]  /*7fd0*/  @P0 LDG.E.U8 R10, desc[UR22][R6.64] ;  /* 0x00000016060a0981 */ /* 0x000ea8000c1e1100 */
[----:B--2---:R0:W-:Y:S04]  /*7fe0*/  STL [R1+0x5e8], R10 ;  /* 0x0005e80a01007387 */ /* 0x0041e80000100800 */
[----:B0-----:R-:W2:Y:S04]  /*7ff0*/  LDL.LU R10, [R1+0x16a8] ;  /* 0x0016a800010a7983 */ /* 0x001ea80000300800 */
[----:B------:R-:W3:Y:S04]  /*8000*/  LDL R6, [R1+0x598] ;  /* 0x0005980001067983 */ /* 0x000ee80000100800 */
[----:B------:R-:W3:Y:S01]  /*8010*/  LDL R7, [R1+0x59c] ;  /* 0x00059c0001077983 */ /* 0x000ee20000100800 */
[----:B----4-:R-:W-:-:S02]  /*8020*/  PRMT R11, RZ, 0x7610, R11 ;  /* 0x00007610ff0b7816 */ /* 0x010fc4000000000b */
        /* <DEDUP_REMOVED lines=8> */
[----:B--2---:R-:W-:-:S02]  /*80b0*/  PRMT R10, RZ, 0x7610, R10 ;  /* 0x00007610ff0a7816 */ /* 0x004fc4000000000a */
[----:B----4-:R-:W-:-:S04]  /*80c0*/  @P0 LOP3.LUT R7, R7, R6, RZ, 0x3c, !PT ;  /* 0x0000000607070212 */ /* 0x010fc800078e3cff */
[----:B------:R-:W-:-:S04]  /*80d0*/  @P0 LOP3.LUT R6, R7, R6, RZ, 0x3c, !PT ;  /* 0x0000000607060212 */ /* 0x000fc800078e3cff */
[----:B------:R-:W-:-:S05]  /*80e0*/  @P0 LOP3.LUT R7, R7, R6, RZ, 0x3c, !PT ;  /* 0x0000000607070212 */ /* 0x000fca00078e3cff */
[----:B------:R-:W2:Y:S04]  /*80f0*/  @P0 LDG.E.U8 R10, desc[UR22][R6.64] ;  /* 0x00000016060a0981 */ /* 0x000ea8000c1e1100 */
[----:B--2---:R0:W-:Y:S04]  /*8100*/  STL [R1+0x5e0], R10 ;  /* 0x0005e00a01007387 */ /* 0x0041e80000100800 */
[----:B0-----:R-:W2:Y:S04]  /*8110*/  LDL.LU R10, [R1+0x16a0] ;  /* 0x0016a000010a7983 */ /* 0x001ea80000300800 */
[----:B------:R-:W4:Y:S04]  /*8120*/  LDL R6, [R1+0x588] ;  /* 0x0005880001067983 */ /* 0x000f280000100800 */
[----:B------:R-:W4:Y:S01]  /*8130*/  LDL R7, [R1+0x58c] ;  /* 0x00058c0001077983 */ /* 0x000f220000100800 */
[----:B---3--:R-:W-:-:S02]  /*8140*/  PRMT R11, RZ, 0x7610, R11 ;  /* 0x00007610ff0b7816 */ /* 0x008fc4000000000b */
[----:B----4-:R-:W-:-:S04]  /*8150*/  @P0 LOP3.LUT R7, R7, R6, RZ, 0x3c, !PT ;  /* 0x0000000607070212 */ /* 0x010fc800078e3cff */
        /* <DEDUP_REMOVED lines=11> */
[----:B------:R-:W2:Y:S01]  /*8210*/  @P0 LDG.E.U8 R10, desc[UR22][R6.64] ;  /* 0x00000016060a0981 */ /* 0x000ea2000c1e1100 */
[----:B------:R-:W-:-:S03]  /*8220*/  ISETP.GT.AND P1, PT, R4, 0x1, PT ;  /* 0x000000010400780c */ /* 0x000fc60003f24270 */
        /* <DEDUP_REMOVED lines=1610> */
[----:B------:R-:W-:-:S02]  /*e6d0*/  PRMT R0, RZ, 0x7610, R0 ;  /* 0x00007610ff007816 */ /* 0x000fc40000000000 */
[----:B----4-:R-:W-:-:S04]  /*e6e0*/  @P1 LOP3.LUT R7, R7, R6, RZ, 0x3c, !PT ;  /* 0x0000000607071212 */ /* 0x010fc800078e3cff */
[----:B------:R-:W-:-:S04]  /*e6f0*/  @P1 LOP3.LUT R6, R7, R6, RZ, 0x3c, !PT ;  /* 0x0000000607061212 */ /* 0x000fc800078e3cff */
[----:B------:R-:W-:-:S05]  /*e700*/  @P1 LOP3.LUT R7, R7, R6, RZ, 0x3c, !PT ;  /* 0x0000000607071212 */ /* 0x000fca00078e3cff */
[----:B------:R0:W4:Y:S04]  /*e710*/  @P1 LDG.E.U8 R0, desc[UR22][R6.64] ;  /* 0x0000001606001981 */ /* 0x000128000c1e1100 */
[----:B------:R-:W0:Y:S04]  /*e720*/  LDL R6, [R1+0x8f0] ;  /* 0x0008f00001067983 */ /* 0x000e280000100800 */
[----:B------:R-:W0:Y:S01]  /*e730*/  LDL R7, [R1+0x8f4] ;  /* 0x0008f40001077983 */ /* 0x000e220000100800 */
[----:B------:R-:W-:Y:S02]  /*e740*/  PRMT R16, RZ, 0x7610, R16 ;  /* 0x00007610ff107816 */ /* 0x000fe40000000010 */
[----:B0-----:R-:W-:-:S04]  /*e750*/  @P1 LOP3.LUT R7, R7, R6, RZ, 0x3c, !PT ;  /* 0x0000000607071212 */ /* 0x001fc800078e3cff */
[----:B------:R-:W-:-:S04]  /*e760*/  @P1 LOP3.LUT R6, R7, R6, RZ, 0x3c, !PT ;  /* 0x0000000607061212 */ /* 0x000fc800078e3cff */
[----:B------:R-:W-:Y:S01]  /*e770*/  @P1 LOP3.LUT R7, R7, R6, RZ, 0x3c, !PT ;  /* 0x0000000607071212 */ /* 0x000fe200078e3cff */
[----:B----4-:R-:W-:Y:S04]  /*e780*/  STL [R1+0x12a0], R0 ;  /* 0x0012a00001007387 */ /* 0x010fe80000100800 */
[----:B------:R0:W4:Y:S04]  /*e790*/  @P1 LDG.E.U8 R16, desc[UR22][R6.64] ;  /* 0x0000001606101981 */ /* 0x000128000c1e1100 */
[----:B------:R-:W0:Y:S04]  /*e7a0*/  LDL R6, [R1+0x8e8] ;  /* 0x0008e80001067983 */ /* 0x000e280000100800 */
[----:B------:R-:W0:Y:S01]  /*e7b0*/  LDL R7, [R1+0x8ec] ;  /* 0x0008ec0001077983 */ /* 0x000e220000100800 */
[----:B------:R-:W-:-:S02]  /*e7c0*/  PRMT R15, RZ, 0x7610, R15 ;  /* 0x00007610ff0f7816 */ /* 0x000fc4000000000f */
        /* <DEDUP_REMOVED lines=47> */
[----:B------:R-:W-:-:S02]  /*eac0*/  ISETP.GT.AND P0, PT, R4, 0x18, PT ;  /* 0x000000180400780c */ /* 0x000fc40003f04270 */
[----:B---3--:R-:W-:-:S11]  /*ead0*/  PRMT R11, RZ, 0x7610, R11 ;  /* 0x00007610ff0b7816 */ /* 0x008fd6000000000b */
[----:B0-----:R-:W-:-:S04]  /*eae0*/  @P0 LOP3.LUT R7, R7, R6, RZ, 0x3c, !PT ;  /* 0x0000000607070212 */ /* 0x001fc800078e3cff */
[----:B------:R-:W-:-:S04]  /*eaf0*/  @P0 LOP3.LUT R6, R7, R6, RZ, 0x3c, !PT ;  /* 0x0000000607060212 */ /* 0x000fc800078e3cff */
[----:B------:R-:W-:-:S05]  /*eb00*/  @P0 LOP3.LUT R7, R7, R6, RZ, 0x3c, !PT ;  /* 0x0000000607070212 */ /* 0x000fca00078e3cff */
[----:B------:R-:W3:Y:S04]  /*eb10*/  @P0 LDG.E.U8 R11, desc[UR22][R6.64] ;  /* 0x00000016060b0981 */ /* 0x000ee8000c1e1100 */
[----:B----4-:R-:W-:Y:S04]  /*eb20*/  STL [R1+0x12bc], R3 ;  /* 0x0012bc0301007387 */ /* 0x010fe80000100800 */
        /* <DEDUP_REMOVED lines=135> */
[----:B------:R-:W4:Y:S01]  /*f3a0*/  @P1 LDG.E.U8 R28, desc[UR22][R6.64] ;  /* 0x00000016061c1981 */ /* 0x000f22000c1e1100 */
[----:B------:R-:W-:-:S03]  /*f3b0*/  ISETP.GT.AND P0, PT, R4, 0x1a, PT ;  /* 0x0000001a0400780c */ /* 0x000fc60003f04270 */
[----:B----4-:R0:W-:Y:S04]  /*f3c0*/  STL [R1+0x78], R28 ;  /* 0x0000781c01007387 */ /* 0x0101e80000100800 */
[----:B0-----:R-:W4:Y:S04]  /*f3d0*/  LDL.LU R28, [R1+0x1398] ;  /* 0x00139800011c7983 */ /* 0x001f280000300800 */
[----:B------:R-:W2:Y:S04]  /*f3e0*/  LDL R6, [R1+0x838] ;  /* 0x0008380001067983 */ /* 0x000ea80000100800 */
[----:B------:R-:W2:Y:S01]  /*f3f0*/  LDL R7, [R1+0x83c] ;  /* 0x00083c0001077983 */ /* 0x000ea20000100800 */
[----:B------:R-:W-:-:S02]  /*f400*/  PRMT R26, RZ, 0x7610, R26 ;  /* 0x00007610ff1a7816 */ /* 0x000fc4000000001a */
[----:B--2---:R-:W-:-:S04]  /*f410*/  @P0 LOP3.LUT R7, R7, R6, RZ, 0x3c, !PT ;  /* 0x0000000607070212 */ /* 0x004fc800078e3cff */
[----:B------:R-:W-:-:S04]  /*f420*/  @P0 LOP3.LUT R6, R7, R6, RZ, 0x3c, !PT ;  /* 0x0000000607060212 */ /* 0x000fc800078e3cff */
[----:B------:R-:W-:-:S05]  /*f430*/  @P0 LOP3.LUT R7, R7, R6, RZ, 0x3c, !PT ;  /* 0x0000000607070212 */ /* 0x000fca00078e3cff */
[----:B------:R-:W2:Y:S04]  /*f440*/  @P0 LDG.E.U8 R26, desc[UR22][R6.64] ;  /* 0x00000016061a0981 */ /* 0x000ea8000c1e1100 */
[----:B--2---:R0:W-:Y:S04]  /*f450*/  STL [R1+0x74], R26 ;  /* 0x0000741a01007387 */ /* 0x0041e80000100800 */
[----:B0-----:R-:W2:Y:S04]  /*f460*/  LDL.LU R26, [R1+0x1394] ;  /* 0x00139400011a7983 */ /* 0x001ea80000300800 */
        /* <DEDUP_REMOVED lines=60> */
[----:B------:R-:W2:Y:S01]  /*f830*/  @P0 LDG.E.U8 R8, desc[UR22][R6.64] ;  /* 0x0000001606080981 */ /* 0x000ea2000c1e1100 */
[----:B------:R-:W-:-:S03]  /*f840*/  ISETP.GT.AND P1, PT, R4, 0x1b, PT ;  /* 0x0000001b0400780c */ /* 0x000fc60003f24270 */
        /* <DEDUP_REMOVED lines=17> */
[----:B------:R0:W2:Y:S04]  /*f960*/  @P1 LDG.E.U8 R12, desc[UR22][R6.64] ;  /* 0x00000016060c1981 */ /* 0x0000a8000c1e1100 */
[----:B------:R-:W0:Y:S04]  /*f970*/  LDL R6, [R1+0x7e8] ;  /* 0x0007e80001067983 */ /* 0x000e280000100800 */
[----:B------:R-:W0:Y:S01]  /*f980*/  LDL R7, [R1+0x7ec] ;  /* 0x0007ec0001077983 */ /* 0x000e220000100800 */
[----:B------:R-:W-:Y:S02]  /*f990*/  PRMT R10, RZ, 0x7610, R10 ;  /* 0x00007610ff0a7816 */ /* 0x000fe4000000000a */
[----:B0-----:R-:W-:-:S04]  /*f9a0*/  @P1 LOP3.LUT R7, R7, R6, RZ, 0x3c, !PT ;  /* 0x0000000607071212 */ /* 0x001fc800078e3cff */
[----:B------:R-:W-:-:S04]  /*f9b0*/  @P1 LOP3.LUT R6, R7, R6, RZ, 0x3c, !PT ;  /* 0x0000000607061212 */ /* 0x000fc800078e3cff */
[----:B------:R-:W-:Y:S01]  /*f9c0*/  @P1 LOP3.LUT R7, R7, R6, RZ, 0x3c, !PT ;  /* 0x0000000607071212 */ /* 0x000fe200078e3cff */
[----:B--2---:R-:W-:Y:S04]  /*f9d0*/  STL [R1+0x1328], R12 ;  /* 0x0013280c01007387 */ /* 0x004fe80000100800 */
[----:B------:R0:W2:Y:S04]  /*f9e0*/  @P1 LDG.E.U8 R10, desc[UR22][R6.64] ;  /* 0x00000016060a1981 */ /* 0x0000a8000c1e1100 */
[----:B------:R-:W0:Y:S04]  /*f9f0*/  LDL R6, [R1+0x7e0] ;  /* 0x0007e00001067983 */ /* 0x000e280000100800 */
[----:B------:R-:W0:Y:S01]  /*fa00*/  LDL R7, [R1+0x7e4] ;  /* 0x0007e40001077983 */ /* 0x000e220000100800 */
[----:B------:R-:W-:-:S02]  /*fa10*/  PRMT R19, RZ, 0x7610, R19 ;  /* 0x00007610ff137816 */ /* 0x000fc40000000013 */
[----:B0-----:R-:W-:-:S04]  /*fa20*/  @P1 LOP3.LUT R7, R7, R6, RZ, 0x3c, !PT ;  /* 0x0000000607071212 */ /* 0x001fc800078e3cff */
[----:B------:R-:W-:-:S04]  /*fa30*/  @P1 LOP3.LUT R6, R7, R6, RZ, 0x3c, !PT ;  /* 0x0000000607061212 */ /* 0x000fc800078e3cff */
[----:B------:R-:W-:-:S05]  /*fa40*/  @P1 LOP3.LUT R7, R7, R6, RZ, 0x3c, !PT ;  /* 0x0000000607071212 */ /* 0x000fca00078e3cff */
[----:B------:R-:W3:Y:S04]  /*fa50*/  @P1 LDG.E.U8 R19, desc[UR22][R6.64] ;  /* 0x0000001606131981 */ /* 0x000ee8000c1e1100 */
[----:B--2---:R0:W-:Y:S04]  /*fa60*/  STL [R1+0x4c], R10 ;  /* 0x00004c0a01007387 */ /* 0x0041e80000100800 */
[----:B0-----:R-:W2:Y:S04]  /*fa70*/  LDL R10, [R1+0x7c4] ;  /* 0x0007c400010a7983 */ /* 0x001ea80000100800 */
[----:B---3--:R0:W-:Y:S04]  /*fa80*/  STL [R1+0x48], R19 ;  /* 0x0000481301007387 */ /* 0x0081e80000100800 */
[----:B0-----:R-:W3:Y:S04]  /*fa90*/  LDL.LU R19, [R1+0x1370] ;  /* 0x0013700001137983 */ /* 0x001ee80000300800 */
        /* <DEDUP_REMOVED lines=13> */
[----:B--2---:R0:W-:Y:S04]  /*fb70*/  STL [R1+0x132c], R14 ;  /* 0x00132c0e01007387 */ /* 0x0041e80000100800 */
[----:B------:R1:W2:Y:S04]  /*fb80*/  @P1 LDG.E.U8 R16, desc[UR22][R6.64] ;  /* 0x0000001606101981 */ /* 0x0002a8000c1e1100 */
[----:B0-----:R-:W2:Y:S04]  /*fb90*/  LDL R14, [R1+0x7c0] ;  /* 0x0007c000010e7983 */ /* 0x001ea80000100800 */
[----:B------:R-:W1:Y:S04]  /*fba0*/  LDL R6, [R1+0x7c8] ;  /* 0x0007c80001067983 */ /* 0x000e680000100800 */
[----:B------:R-:W1:Y:S01]  /*fbb0*/  LDL R7, [R1+0x7cc] ;  /* 0x0007cc0001077983 */ /* 0x000e620000100800 */
[----:B------:R-:W-:-:S02]  /*fbc0*/  PRMT R21, RZ, 0x7610, R21 ;  /* 0x00007610ff157816 */ /* 0x000fc40000000015 */
[----:B------:R-:W-:Y:S02]  /*fbd0*/  PRMT R23, RZ, 0x7610, R23 ;  /* 0x00007610ff177816 */ /* 0x000fe40000000017 */
[----:B-1----:R-:W-:-:S04]  /*fbe0*/  @P1 LOP3.LUT R7, R7, R6, RZ, 0x3c, !PT ;  /* 0x0000000607071212 */ /* 0x002fc800078e3cff */
[----:B------:R-:W-:-:S04]  /*fbf0*/  @P1 LOP3.LUT R6, R7, R6, RZ, 0x3c, !PT ;  /* 0x0000000607061212 */ /* 0x000fc800078e3cff */
[----:B------:R-:W-:-:S05]  /*fc00*/  @P1 LOP3.LUT R7, R7, R6, RZ, 0x3c, !PT ;  /* 0x0000000607071212 */ /* 0x000fca00078e3cff */
[----:B------:R0:W3:Y:S02]  /*fc10*/  @P1 LDG.E.U8 R21, desc[UR22][R6.64] ;  /* 0x0000001606151981 */ /* 0x0000e4000c1e1100 */
[----:B0-----:R-:W-:Y:S02]  /*fc20*/  @P1 IMAD.MOV.U32 R6, RZ, RZ, R10 ;  /* 0x000000ffff061224 */ /* 0x001fe400078e000a */
[----:B--2---:R-:W-:-:S05]  /*fc30*/  @P1 IMAD.MOV.U32 R7, RZ, RZ, R14 ;  /* 0x000000ffff071224 */ /* 0x004fca00078e000e */
[----:B------:R-:W2:Y:S04]  /*fc40*/  @P1 LDG.E.U8 R23, desc[UR22][R6.64] ;  /* 0x0000001606171981 */ /* 0x000ea8000c1e1100 */
[----:B------:R-:W-:Y:S04]  /*fc50*/  STL [R1+0x1330], R16 ;  /* 0x0013301001007387 */ /* 0x000fe80000100800 */
[----:B---3--:R0:W-:Y:S04]  /*fc60*/  STL [R1+0x3c], R21 ;  /* 0x00003c1501007387 */ /* 0x0081e80000100800 */
[----:B0-----:R-:W3:Y:S04]  /*fc70*/  LDL.LU R21, [R1+0x136c] ;  /* 0x00136c0001157983 */ /* 0x001ee80000300800 */
[----:B------:R-:W3:Y:S04]  /*fc80*/  LDL R14, [R1+0x798] ;  /* 0x00079800010e7983 */ /* 0x000ee80000100800 */
[----:B------:R-:W3:Y:S04]  /*fc90*/  LDL R10, [R1+0x79c] ;  /* 0x00079c00010a7983 */ /* 0x000ee80000100800 */
[----:B--2---:R0:W-:Y:S04]  /*fca0*/  STL [R1+0x38], R23 ;  /* 0x0000381701007387 */ /* 0x0041e80000100800 */
[----:B0-----:R-:W2:Y:S04]  /*fcb0*/  LDL.LU R23, [R1+0x1368] ;  /* 0x0013680001177983 */ /* 0x001ea80000300800 */
[----:B------:R-:W2:Y:S04]  /*fcc0*/  LDL R6, [R1+0x7b8] ;  /* 0x0007b80001067983 */ /* 0x000ea80000100800 */
[----:B------:R-:W2:Y:S01]  /*fcd0*/  LDL R7, [R1+0x7bc] ;  /* 0x0007bc0001077983 */ /* 0x000ea20000100800 */
[----:B------:R-:W-:-:S02]  /*fce0*/  ISETP.GT.AND P0, PT, R4, 0x1c, PT ;  /* 0x0000001c0400780c */ /* 0x000fc40003f04270 */
[----:B------:R-:W-:-:S11]  /*fcf0*/  PRMT R12, RZ, 0x7610, R12 ;  /* 0x00007610ff0c7816 */ /* 0x000fd6000000000c */
        /* <DEDUP_REMOVED lines=30> */
[----:B------:R0:W2:Y:S01]  /*fee0*/  @P0 LDG.E.U8 R16, desc[UR22][R6.64] ;  /* 0x0000001606100981 */ /* 0x0000a2000c1e1100 */
[----:B------:R-:W-:Y:S01]  /*fef0*/  PRMT R3, RZ, 0x7610, R3 ;  /* 0x00007610ff037816 */ /* 0x000fe20000000003 */
[----:B0-----:R-:W-:Y:S02]  /*ff00*/  @P0 IMAD.MOV.U32 R6, RZ, RZ, R10 ;  /* 0x000000ffff060224 */ /* 0x001fe400078e000a */
[----:B------:R-:W-:-:S05]  /*ff10*/  @P0 IMAD.MOV.U32 R7, RZ, RZ, R14 ;  /* 0x000000ffff070224 */ /* 0x000fca00078e000e */
[----:B------:R0:W3:Y:S04]  /*ff20*/  @P0 LDG.E.U8 R3, desc[UR22][R6.64] ;  /* 0x0000001606030981 */ /* 0x0000e8000c1e1100 */
[----:B--2---:R1:W-:Y:S04]  /*ff30*/  STL [R1+0x28], R16 ;  /* 0x0000281001007387 */ /* 0x0043e80000100800 */
[----:B------:R-:W2:Y:S01]  /*ff40*/  LDL R7, [R1+0x790] ;  /* 0x0007900001077983 */ /* 0x000ea20000100800 */
[----:B------:R-:W-:Y:S01]  /*ff50*/  PRMT R11, RZ, 0x7610, R11 ;  /* 0x00007610ff0b7816 */ /* 0x000fe2000000000b */
[----:B0-----:R-:W-:-:S02]  /*ff60*/  @P0 IMAD.MOV.U32 R6, RZ, RZ, R12 ;  /* 0x000000ffff060224 */ /* 0x001fc400078e000c */
[----:B------:R-:W4:Y:S04]  /*ff70*/  LDL R14, [R1+0x778] ;  /* 0x00077800010e7983 */ /* 0x000f280000100800 */
[----:B------:R-:W4:Y:S04]  /*ff80*/  LDL R10, [R1+0x77c] ;  /* 0x00077c00010a7983 */ /* 0x000f280000100800 */
[----:B-1----:R-:W4:Y:S04]  /*ff90*/  LDL R16, [R1+0x784] ;  /* 0x0007840001107983 */ /* 0x002f280000100800 */
[----:B---3--:R-:W-:Y:S01]  /*ffa0*/  STL [R1+0x1308], R3 ;  /* 0x0013080301007387 */ /* 0x008fe20000100800 */
[----:B------:R-:W-:-:S03]  /*ffb0*/  PRMT R15, RZ, 0x7610, R15 ;  /* 0x00007610ff0f7816 */ /* 0x000fc6000000000f */
[----:B------:R-:W3:Y:S04]  /*ffc0*/  LDL R12, [R1+0x770] ;  /* 0x00077000010c7983 */ /* 0x000ee80000100800 */
[----:B--2---:R0:W2:Y:S04]  /*ffd0*/  @P0 LDG.E.U8 R11, desc[UR22][R6.64] ;  /* 0x00000016060b0981 */ /* 0x0040a8000c1e1100 */
[----:B------:R-:W0:Y:S04]  /*ffe0*/  LDL R6, [R1+0x788] ;  /* 0x0007880001067983 */ /* 0x000e280000100800 */
[----:B------:R-:W0:Y:S02]  /*fff0*/  LDL R7, [R1+0x78c] ;  /* 0x00078c0001077983 */ /* 0x000e240000100800 */
[----:B0-----:R-:W-:-:S04]  /*10000*/  @P0 LOP3.LUT R7, R7, R6, RZ, 0x3c, !PT ;  /* 0x0000000607070212 */ /* 0x001fc800078e3cff */
[----:B------:R-:W-:-:S04]  /*10010*/  @P0 LOP3.LUT R6, R7, R6, RZ, 0x3c, !PT ;  /* 0x0000000607060212 */ /* 0x000fc800078e3cff */
[----:B------:R-:W-:Y:S01]  /*10020*/  @P0 LOP3.LUT R7, R7, R6, RZ, 0x3c, !PT ;  /* 0x0000000607070212 */ /* 0x000fe200078e3cff */
[----:B--2---:R0:W-:Y:S04]  /*10030*/  STL [R1+0x20], R11 ;  /* 0x0000200b01007387 */ /* 0x0041e80000100800 */
[----:B------:R4:W2:Y:S01]  /*10040*/  @P0 LDG.E.U8 R15, desc[UR22][R6.64] ;  /* 0x00000016060f0981 */ /* 0x0008a2000c1e1100 */
[----:B------:R-:W-:Y:S02]  /*10050*/  ISETP.GT.AND P1, PT, R4, 0x1d, PT ;  /* 0x0000001d0400780c */ /* 0x000fe40003f24270 */
[----:B------:R-:W-:Y:S02]  /*10060*/  PRMT R13, RZ, 0x7610, R13 ;  /* 0x00007610ff0d7816 */ /* 0x000fe4000000000d */
[----:B------:R-:W-:Y:S01]  /*10070*/  PRMT R2, RZ, 0x7610, R2 ;  /* 0x00007610ff027816 */ /* 0x000fe20000000002 */
[----:B0-----:R-:W2:Y:S04]  /*10080*/  LDL R11, [R1+0x774] ;  /* 0x00077400010b7983 */ /* 0x001ea80000100800 */
[----:B------:R-:W2:Y:S01]  /*10090*/  LDL R7, [R1+0x780] ;  /* 0x0007800001077983 */ /* 0x000ea20000100800 */
[----:B----4-:R-:W-:-:S05]  /*100a0*/  @P0 IMAD.MOV.U32 R6, RZ, RZ, R16 ;  /* 0x000000ffff060224 */ /* 0x010fca00078e0010 */
[----:B--2---:R0:W2:Y:S02]  /*100b0*/  @P0 LDG.E.U8 R13, desc[UR22][R6.64] ;  /* 0x00000016060d0981 */ /* 0x0040a4000c1e1100 */
[----:B0-----:R-:W-:Y:S02]  /*100c0*/  @P1 IMAD.MOV.U32 R6, RZ, RZ, R10 ;  /* 0x000000ffff061224 */ /* 0x001fe400078e000a */
[----:B------:R-:W-:-:S05]  /*100d0*/  @P1 IMAD.MOV.U32 R7, RZ, RZ, R14 ;  /* 0x000000ffff071224 */ /* 0x000fca00078e000e */
[----:B------:R0:W4:Y:S01]  /*100e0*/  @P1 LDG.E.U8 R2, desc[UR22][R6.64] ;  /* 0x0000001606021981 */ /* 0x000122000c1e1100 */
[----:B------:R-:W-:-:S03]  /*100f0*/  PRMT R0, RZ, 0x7610, R0 ;  /* 0x00007610ff007816 */ /* 0x000fc60000000000 */
[----:B------:R1:W-:Y:S01]  /*10100*/  STL [R1+0x1304], R15 ;  /* 0x0013040f01007387 */ /* 0x0003e20000100800 */
[----:B0-----:R-:W-:Y:S02]  /*10110*/  @P1 IMAD.MOV.U32 R6, RZ, RZ, R11 ;  /* 0x000000ffff061224 */ /* 0x001fe400078e000b */
[----:B---3--:R-:W-:-:S05]  /*10120*/  @P1 IMAD.MOV.U32 R7, RZ, RZ, R12 ;  /* 0x000000ffff071224 */ /* 0x008fca00078e000c */
[----:B------:R0:W3:Y:S04]  /*10130*/  @P1 LDG.E.U8 R0, desc[UR22][R6.64] ;  /* 0x0000001606001981 */ /* 0x0000e8000c1e1100 */
[----:B--2---:R-:W-:Y:S04]  /*10140*/  STL [R1+0x130c], R13 ;  /* 0x00130c0d01007387 */ /* 0x004fe80000100800 */
[----:B------:R-:W2:Y:S04]  /*10150*/  LDL R10, [R1+0x764] ;  /* 0x00076400010a7983 */ /* 0x000ea80000100800 */
[----:B------:R-:W2:Y:S04]  /*10160*/  LDL R16, [R1+0x75c] ;  /* 0x00075c0001107983 */ /* 0x000ea80000100800 */
[----:B----4-:R4:W-:Y:S04]  /*10170*/  STL [R1+0x12f0], R2 ;  /* 0x0012f00201007387 */ /* 0x0109e80000100800 */
[----:B------:R-:W0:Y:S04]  /*10180*/  LDL R6, [R1+0x768] ;  /* 0x0007680001067983 */ /* 0x000e280000100800 */
[----:B------:R-:W0:Y:S01]  /*10190*/  LDL R7, [R1+0x76c] ;  /* 0x00076c0001077983 */ /* 0x000e220000100800 */
[----:B------:R-:W-:-:S03]  /*101a0*/  PRMT R29, RZ, 0x7610, R29 ;  /* 0x00007610ff1d7816 */ /* 0x000fc6000000001d */
[----:B-1----:R-:W2:Y:S04]  /*101b0*/  LDL R15, [R1+0x750] ;  /* 0x00075000010f7983 */ /* 0x002ea80000100800 */
[----:B------:R-:W2:Y:S04]  /*101c0*/  LDL R14, [R1+0x754] ;  /* 0x00075400010e7983 */ /* 0x000ea80000100800 */
[----:B------:R-:W2:Y:S04]  /*101d0*/  LDL R12, [R1+0x748] ;  /* 0x00074800010c7983 */ /* 0x000ea80000100800 */
[----:B------:R-:W2:Y:S04]  /*101e0*/  LDL R11, [R1+0x74c] ;  /* 0x00074c00010b7983 */ /* 0x000ea80000100800 */
[----:B----4-:R-:W4:Y:S01]  /*101f0*/  LDL R2, [R1+0x758] ;  /* 0x0007580001027983 */ /* 0x010f220000100800 */
[----:B0-----:R-:W-:-:S04]  /*10200*/  @P1 LOP3.LUT R7, R7, R6, RZ, 0x3c, !PT ;  /* 0x0000000607071212 */ /* 0x001fc800078e3cff */
[----:B------:R-:W-:-:S04]  /*10210*/  @P1 LOP3.LUT R6, R7, R6, RZ, 0x3c, !PT ;  /* 0x0000000607061212 */ /* 0x000fc800078e3cff */
[----:B------:R-:W-:-:S05]  /*10220*/  @P1 LOP3.LUT R7, R7, R6, RZ, 0x3c, !PT ;  /* 0x0000000607071212 */ /* 0x000fca00078e3cff */
[----:B------:R-:W2:Y:S04]  /*10230*/  @P1 LDG.E.U8 R29, desc[UR22][R6.64] ;  /* 0x00000016061d1981 */ /* 0x000ea8000c1e1100 */
[----:B---3--:R-:W-:Y:S01]  /*10240*/  STL [R1+0x12f4], R0 ;  /* 0x0012f40001007387 */ /* 0x008fe20000100800 */
[----:B------:R-:W-:-:S03]  /*10250*/  PRMT R3, RZ, 0x7610, R3 ;  /* 0x00007610ff037816 */ /* 0x000fc60000000003 */
[----:B--2---:R0:W-:Y:S04]  /*10260*/  STL [R1+0xc], R29 ;  /* 0x00000c1d01007387 */ /* 0x0041e80000100800 */
[----:B0-----:R-:W2:Y:S04]  /*10270*/  LDL.LU R29, [R1+0x135c] ;  /* 0x00135c00011d7983 */ /* 0x001ea80000300800 */
[----:B------:R-:W3:Y:S01]  /*10280*/  LDL R7, [R1+0x760] ;  /* 0x0007600001077983 */ /* 0x000ee20000100800 */
[----:B------:R-:W-:Y:S01]  /*10290*/  @P1 IMAD.MOV.U32 R6, RZ, RZ, R10 ;  /* 0x000000ffff061224 */ /* 0x000fe200078e000a */
[----:B------:R-:W-:-:S02]  /*102a0*/  PRMT R0, RZ, 0x7610, R0 ;  /* 0x00007610ff007816 */ /* 0x000fc40000000000 */
[----:B------:R-:W2:Y:S04]  /*102b0*/  LDL R10, [R1+0x740] ;  /* 0x00074000010a7983 */ /* 0x000ea80000100800 */
[----:B---3--:R0:W3:Y:S02]  /*102c0*/  @P1 LDG.E.U8 R3, desc[UR22][R6.64] ;  /* 0x0000001606031981 */ /* 0x0080e4000c1e1100 */
[----:B0-----:R-:W-:Y:S02]  /*102d0*/  @P1 IMAD.MOV.U32 R6, RZ, RZ, R16 ;  /* 0x000000ffff061224 */ /* 0x001fe400078e0010 */
[----:B----4-:R-:W-:-:S05]  /*102e0*/  @P1 IMAD.MOV.U32 R7, RZ, RZ, R2 ;  /* 0x000000ffff071224 */ /* 0x010fca00078e0002 */
[----:B------:R-:W4:Y:S04]  /*102f0*/  @P1 LDG.E.U8 R0, desc[UR22][R6.64] ;  /* 0x0000001606001981 */ /* 0x000f28000c1e1100 */
[----:B---3--:R0:W-:Y:S04]  /*10300*/  STL [R1+0x8], R3 ;  /* 0x0000080301007387 */ /* 0x0081e80000100800 */
[----:B------:R-:W3:Y:S04]  /*10310*/  LDL R2, [R1+0x738] ;  /* 0x0007380001027983 */ /* 0x000ee80000100800 */
[----:B0-----:R-:W3:Y:S04]  /*10320*/  LDL R3, [R1+0x744] ;  /* 0x0007440001037983 */ /* 0x001ee80000100800 */
[----:B----4-:R0:W-:Y:S04]  /*10330*/  STL [R1+0x4], R0 ;  /* 0x0000040001007387 */ /* 0x0101e80000100800 */
[----:B0-----:R-:W4:Y:S01]  /*10340*/  LDL R0, [R1+0x73c] ;  /* 0x00073c0001007983 */ /* 0x001f220000100800 */
[----:B------:R-:W-:Y:S01]  /*10350*/  PRMT R13, RZ, 0x7610, R13 ;  /* 0x00007610ff0d7816 */ /* 0x000fe2000000000d */
[----:B------:R-:W-:-:S02]  /*10360*/  @P1 IMAD.MOV.U32 R6, RZ, RZ, R14 ;  /* 0x000000ffff061224 */ /* 0x000fc400078e000e */
[----:B------:R-:W-:Y:S01]  /*10370*/  @P1 IMAD.MOV.U32 R7, RZ, RZ, R15 ;  /* 0x000000ffff071224 */ /* 0x000fe200078e000f */
[----:B------:R-:W-:-:S04]  /*10380*/  PRMT R28, RZ, 0x7610, R28 ;  /* 0x00007610ff1c7816 */ /* 0x000fc8000000001c */
[----:B------:R0:W4:Y:S01]  /*10390*/  @P1 LDG.E.U8 R13, desc[UR22][R6.64] ;  /* 0x00000016060d1981 */ /* 0x000122000c1e1100 */
[----:B------:R-:W-:Y:S01]  /*103a0*/  PRMT R26, RZ, 0x7610, R26 ;  /* 0x00007610ff1a7816 */ /* 0x000fe2000000001a */
[----:B0-----:R-:W-:Y:S02]  /*103b0*/  @P1 IMAD.MOV.U32 R6, RZ, RZ, R11 ;  /* 0x000000ffff061224 */ /* 0x001fe400078e000b */
[----:B------:R-:W-:Y:S01]  /*103c0*/  @P1 IMAD.MOV.U32 R7, RZ, RZ, R12 ;  /* 0x000000ffff071224 */ /* 0x000fe200078e000c */
[----:B------:R-:W-:Y:S02]  /*103d0*/  ISETP.GT.AND P0, PT, R4, 0x1e, PT ;  /* 0x0000001e0400780c */ /* 0x000fe40003f04270 */
[----:B------:R-:W-:Y:S01]  /*103e0*/  PRMT R24, RZ, 0x7610, R24 ;  /* 0x00007610ff187816 */ /* 0x000fe20000000018 */
[----:B------:R-:W4:Y:S04]  /*103f0*/  LDL R12, [R1+0x730] ;  /* 0x00073000010c7983 */ /* 0x000f280000100800 */
[----:B------:R2:W4:Y:S04]  /*10400*/  @P1 LDG.E.U8 R28, desc[UR22][R6.64] ;  /* 0x00000016061c1981 */ /* 0x000528000c1e1100 */
[----:B------:R-:W4:Y:S01]  /*10410*/  LDL R11, [R1+0x734] ;  /* 0x00073400010b7983 */ /* 0x000f220000100800 */
[----:B--2---:R-:W-:-:S02]  /*10420*/  @P1 IMAD.MOV.U32 R7, RZ, RZ, R10 ;  /* 0x000000ffff071224 */ /* 0x004fc400078e000a */
[----:B---3--:R-:W-:-:S05]  /*10430*/  @P1 IMAD.MOV.U32 R6, RZ, RZ, R3 ;  /* 0x000000ffff061224 */ /* 0x008fca00078e0003 */
[----:B------:R0:W2:Y:S02]  /*10440*/  @P1 LDG.E.U8 R26, desc[UR22][R6.64] ;  /* 0x00000016061a1981 */ /* 0x0000a4000c1e1100 */
[----:B0-----:R-:W-:Y:S02]  /*10450*/  @P0 IMAD.MOV.U32 R7, RZ, RZ, R2 ;  /* 0x000000ffff070224 */ /* 0x001fe400078e0002 */
[----:B----4-:R-:W-:-:S05]  /*10460*/  @P0 IMAD.MOV.U32 R6, RZ, RZ, R0 ;  /* 0x000000ffff060224 */ /* 0x010fca00078e0000 */
[----:B------:R0:W3:Y:S04]  /*10470*/  @P0 LDG.E.U8 R24, desc[UR22][R6.64] ;  /* 0x0000001606180981 */ /* 0x0000e8000c1e1100 */
[----:B------:R-:W-:Y:S04]  /*10480*/  STL [R1+0x12e8], R28 ;  /* 0x0012e81c01007387 */ /* 0x000fe80000100800 */
[----:B------:R-:W4:Y:S04]  /*10490*/  LDL R10, [R1+0x728] ;  /* 0x00072800010a7983 */ /* 0x000f280000100800 */
[----:B------:R-:W4:Y:S01]  /*104a0*/  LDL R3, [R1+0x72c] ;  /* 0x00072c0001037983 */ /* 0x000f220000100800 */
[----:B------:R-:W-:Y:S01]  /*104b0*/  PRMT R22, RZ, 0x7610, R22 ;  /* 0x00007610ff167816 */ /* 0x000fe20000000016 */
[----:B0-----:R-:W-:-:S02]  /*104c0*/  @P0 IMAD.MOV.U32 R6, RZ, RZ, R11 ;  /* 0x000000ffff060224 */ /* 0x001fc400078e000b */
[----:B------:R-:W-:-:S05]  /*104d0*/  @P0 IMAD.MOV.U32 R7, RZ, RZ, R12 ;  /* 0x000000ffff070224 */ /* 0x000fca00078e000c */
[----:B------:R4:W4:Y:S04]  /*104e0*/  @P0 LDG.E.U8 R22, desc[UR22][R6.64] ;  /* 0x0000001606160981 */ /* 0x000928000c1e1100 */
[----:B--2---:R-:W-:Y:S04]  /*104f0*/  STL [R1+0x12ec], R26 ;  /* 0x0012ec1a01007387 */ /* 0x004fe80000100800 */
[----:B------:R-:W2:Y:S04]  /*10500*/  LDL R14, [R1+0x720] ;  /* 0x00072000010e7983 */ /* 0x000ea80000100800 */
[----:B------:R0:W-:Y:S04]  /*10510*/  STL [R1], R13 ;  /* 0x0000000d01007387 */ /* 0x0001e80000100800 */
[----:B------:R-:W2:Y:S04]  /*10520*/  LDL R2, [R1+0x718] ;  /* 0x0007180001027983 */ /* 0x000ea80000100800 */
[----:B------:R-:W2:Y:S04]  /*10530*/  LDL R0, [R1+0x71c] ;  /* 0x00071c0001007983 */ /* 0x000ea80000100800 */
[----:B0-----:R-:W2:Y:S04]  /*10540*/  LDL R13, [R1+0x724] ;  /* 0x00072400010d7983 */ /* 0x001ea80000100800 */
[----:B---3--:R-:W-:Y:S04]  /*10550*/  STL [R1+0x12c4], R24 ;  /* 0x0012c41801007387 */ /* 0x008fe80000100800 */
[----:B------:R-:W3:Y:S04]  /*10560*/  LDL R12, [R1+0x710] ;  /* 0x00071000010c7983 */ /* 0x000ee80000100800 */
[----:B------:R-:W3:Y:S01]  /*10570*/  LDL R11, [R1+0x714] ;  /* 0x00071400010b7983 */ /* 0x000ee20000100800 */
[----:B------:R-:W-:-:S02]  /*10580*/  PRMT R20, RZ, 0x7610, R20 ;  /* 0x00007610ff147816 */ /* 0x000fc40000000014 */
[----:B------:R-:W-:Y:S02]  /*10590*/  PRMT R18, RZ, 0x7610, R18 ;  /* 0x00007610ff127816 */ /* 0x000fe40000000012 */
[----:B------:R-:W-:Y:S01]  /*105a0*/  PRMT R9, RZ, 0x7610, R9 ;  /* 0x00007610ff097816 */ /* 0x000fe20000000009 */
[----:B----4-:R-:W-:Y:S02]  /*105b0*/  @P0 IMAD.MOV.U32 R7, RZ, RZ, R10 ;  /* 0x000000ffff070224 */ /* 0x010fe400078e000a */
[----:B------:R-:W-:-:S05]  /*105c0*/  @P0 IMAD.MOV.U32 R6, RZ, RZ, R3 ;  /* 0x000000ffff060224 */ /* 0x000fca00078e0003 */
[----:B------:R2:W4:Y:S01]  /*105d0*/  @P0 LDG.E.U8 R20, desc[UR22][R6.64] ;  /* 0x0000001606140981 */ /* 0x000522000c1e1100 */
[----:B------:R-:W-:-:S03]  /*105e0*/  PRMT R5, RZ, 0x7610, R5 ;  /* 0x00007610ff057816 */ /* 0x000fc60000000005 */
[----:B------:R-:W-:Y:S04]  /*105f0*/  STL [R1+0x12c8], R22 ;  /* 0x0012c81601007387 */ /* 0x000fe80000100800 */
[----:B------:R-:W4:Y:S04]  /*10600*/  LDL R10, [R1+0x708] ;  /* 0x00070800010a7983 */ /* 0x000f280000100800 */
[----:B------:R-:W4:Y:S01]  /*10610*/  LDL R3, [R1+0x70c] ;  /* 0x00070c0001037983 */ /* 0x000f220000100800 */
[----:B--2---:R-:W-:Y:S02]  /*10620*/  @P0 IMAD.MOV.U32 R7, RZ, RZ, R14 ;  /* 0x000000ffff070224 */ /* 0x004fe400078e000e */
[----:B------:R-:W-:-:S05]  /*10630*/  @P0 IMAD.MOV.U32 R6, RZ, RZ, R13 ;  /* 0x000000ffff060224 */ /* 0x000fca00078e000d */
[----:B------:R0:W2:Y:S02]  /*10640*/  @P0 LDG.E.U8 R18, desc[UR22][R6.64] ;  /* 0x0000001606120981 */ /* 0x0000a4000c1e1100 */
[----:B0-----:R-:W-:Y:S02]  /*10650*/  @P0 IMAD.MOV.U32 R6, RZ, RZ, R0 ;  /* 0x000000ffff060224 */ /* 0x001fe400078e0000 */
[----:B------:R-:W-:-:S05]  /*10660*/  @P0 IMAD.MOV.U32 R7, RZ, RZ, R2 ;  /* 0x000000ffff070224 */ /* 0x000fca00078e0002 */
[----:B------:R3:W2:Y:S02]  /*10670*/  @P0 LDG.E.U8 R9, desc[UR22][R6.64] ;  /* 0x0000001606090981 */ /* 0x0006a4000c1e1100 */
[----:B---3--:R-:W-:Y:S02]  /*10680*/  @P0 IMAD.MOV.U32 R6, RZ, RZ, R11 ;  /* 0x000000ffff060224 */ /* 0x008fe400078e000b */
[----:B------:R-:W-:-:S05]  /*10690*/  @P0 IMAD.MOV.U32 R7, RZ, RZ, R12 ;  /* 0x000000ffff070224 */ /* 0x000fca00078e000c */
[----:B------:R0:W3:Y:S04]  /*106a0*/  @P0 LDG.E.U8 R5, desc[UR22][R6.64] ;  /* 0x0000001606050981 */ /* 0x0000e8000c1e1100 */
[----:B----4-:R-:W-:Y:S01]  /*106b0*/  STL [R1+0x12cc], R20 ;  /* 0x0012cc1401007387 */ /* 0x010fe20000100800 */
[----:B------:R-:W-:Y:S02]  /*106c0*/  @P0 IMAD.MOV.U32 R11, RZ, RZ, R10 ;  /* 0x000000ffff0b0224 */ /* 0x000fe400078e000a */
[----:B------:R-:W-:Y:S01]  /*106d0*/  @P0 IMAD.MOV.U32 R10, RZ, RZ, R3 ;  /* 0x000000ffff0a0224 */ /* 0x000fe200078e0003 */
[----:B0-----:R-:W-:-:S06]  /*106e0*/  PRMT R6, RZ, 0x7610, R6 ;  /* 0x00007610ff067816 */ /* 0x001fcc0000000006 */
[----:B------:R-:W4:Y:S04]  /*106f0*/  @P0 LDG.E.U8 R6, desc[UR22][R10.64] ;  /* 0x000000160a060981 */ /* 0x000f28000c1e1100 */
[----:B--2---:R-:W-:Y:S04]  /*10700*/  STL [R1+0x12d0], R18 ;  /* 0x0012d01201007387 */ /* 0x004fe80000100800 */
[----:B------:R-:W2:Y:S04]  /*10710*/  LDL R2, [R1+0x700] ;  /* 0x0007000001027983 */ /* 0x000ea80000100800 */
[----:B------:R-:W2:Y:S04]  /*10720*/  LDL R0, [R1+0x704] ;  /* 0x0007040001007983 */ /* 0x000ea80000100800 */
[----:B------:R0:W-:Y:S04]  /*10730*/  STL [R1+0x12d4], R9 ;  /* 0x0012d40901007387 */ /* 0x0001e80000100800 */
[----:B------:R-:W2:Y:S04]  /*10740*/  LDL R12, [R1+0x6f8] ;  /* 0x0006f800010c7983 */ /* 0x000ea80000100800 */
[----:B0-----:R-:W2:Y:S04]  /*10750*/  LDL R9, [R1+0x6fc] ;  /* 0x0006fc0001097983 */ /* 0x001ea80000100800 */
[----:B---3--:R0:W-:Y:S04]  /*10760*/  STL [R1+0x12d8], R5 ;  /* 0x0012d80501007387 */ /* 0x0081e80000100800 */
[----:B------:R-:W3:Y:S04]  /*10770*/  LDL R3, [R1+0x6f4] ;  /* 0x0006f40001037983 */ /* 0x000ee80000100800 */
[----:B0-----:R-:W3:Y:S01]  /*10780*/  LDL R5, [R1+0x6f0] ;  /* 0x0006f00001057983 */ /* 0x001ee20000100800 */
[----:B------:R-:W-:-:S02]  /*10790*/  ISETP.GT.AND P1, PT, R4, 0x1f, PT ;  /* 0x0000001f0400780c */ /* 0x000fc40003f24270 */
[----:B------:R-:W-:Y:S02]  /*107a0*/  PRMT R7, RZ, 0x7610, R7 ;  /* 0x00007610ff077816 */ /* 0x000fe40000000007 */
[----:B------:R-:W-:Y:S02]  /*107b0*/  PRMT R8, RZ, 0x7610, R8 ;  /* 0x00007610ff087816 */ /* 0x000fe40000000008 */
[----:B------:R-:W-:Y:S01]  /*107c0*/  PRMT R17, RZ, 0x7610, R17 ;  /* 0x00007610ff117816 */ /* 0x000fe20000000011 */
[----:B----4-:R-:W-:Y:S01]  /*107d0*/  STL [R1+0x12dc], R6 ;  /* 0x0012dc0601007387 */ /* 0x010fe20000100800 */
[----:B--2---:R-:W-:Y:S02]  /*107e0*/  @P0 IMAD.MOV.U32 R11, RZ, RZ, R2 ;  /* 0x000000ffff0b0224 */ /* 0x004fe400078e0002 */
[----:B------:R-:W-:Y:S01]  /*107f0*/  @P0 IMAD.MOV.U32 R10, RZ, RZ, R0 ;  /* 0x000000ffff0a0224 */ /* 0x000fe200078e0000 */
[----:B------:R-:W2:Y:S04]  /*10800*/  LDL R2, [R1+0x6e8] ;  /* 0x0006e80001027983 */ /* 0x000ea80000100800 */
[----:B------:R-:W4:Y:S04]  /*10810*/  LDL R0, [R1+0x6ec] ;  /* 0x0006ec0001007983 */ /* 0x000f280000100800 */
[----:B------:R0:W2:Y:S02]  /*10820*/  @P0 LDG.E.U8 R7, desc[UR22][R10.64] ;  /* 0x000000160a070981 */ /* 0x0000a4000c1e1100 */
[----:B0-----:R-:W-:-:S02]  /*10830*/  @P1 IMAD.MOV.U32 R11, RZ, RZ, R12 ;  /* 0x000000ffff0b1224 */ /* 0x001fc400078e000c */
[----:B------:R-:W-:-:S05]  /*10840*/  @P1 IMAD.MOV.U32 R10, RZ, RZ, R9 ;  /* 0x000000ffff0a1224 */ /* 0x000fca00078e0009 */
[----:B------:R3:W4:Y:S02]  /*10850*/  @P1 LDG.E.U8 R8, desc[UR22][R10.64] ;  /* 0x000000160a081981 */ /* 0x000724000c1e1100 */
[----:B---3--:R-:W-:Y:S02]  /*10860*/  @P1 IMAD.MOV.U32 R10, RZ, RZ, R3 ;  /* 0x000000ffff0a1224 */ /* 0x008fe400078e0003 */
[----:B------:R-:W-:-:S05]  /*10870*/  @P1 IMAD.MOV.U32 R11, RZ, RZ, R5 ;  /* 0x000000ffff0b1224 */ /* 0x000fca00078e0005 */
[----:B------:R4:W3:Y:S04]  /*10880*/  @P1 LDG.E.U8 R17, desc[UR22][R10.64] ;  /* 0x000000160a111981 */ /* 0x0008e8000c1e1100 */
[----:B--2---:R0:W-:Y:S04]  /*10890*/  STL [R1+0x12e0], R7 ;  /* 0x0012e00701007387 */ /* 0x0041e80000100800 */
[----:B------:R-:W2:Y:S04]  /*108a0*/  LDL R13, [R1+0x6e0] ;  /* 0x0006e000010d7983 */ /* 0x000ea80000100800 */
[----:B------:R-:W2:Y:S01]  /*108b0*/  LDL R12, [R1+0x6e4] ;  /* 0x0006e400010c7983 */ /* 0x000ea20000100800 */
[----:B----4-:R-:W-:-:S02]  /*108c0*/  @P1 IMAD.MOV.U32 R10, RZ, RZ, R0 ;  /* 0x000000ffff0a1224 */ /* 0x010fc400078e0000 */
[----:B------:R-:W-:Y:S01]  /*108d0*/  @P1 IMAD.MOV.U32 R11, RZ, RZ, R2 ;  /* 0x000000ffff0b1224 */ /* 0x000fe200078e0002 */
[----:B------:R1:W-:Y:S04]  /*108e0*/  STL [R1+0x12c0], R8 ;  /* 0x0012c00801007387 */ /* 0x0003e80000100800 */
[----:B------:R-:W4:Y:S04]  /*108f0*/  LDL R9, [R1+0x6d8] ;  /* 0x0006d80001097983 */ /* 0x000f280000100800 */
[----:B0-----:R-:W4:Y:S04]  /*10900*/  LDL R7, [R1+0x6d0] ;  /* 0x0006d00001077983 */ /* 0x001f280000100800 */
[----:B------:R-:W4:Y:S04]  /*10910*/  LDL R6, [R1+0x6d4] ;  /* 0x0006d40001067983 */ /* 0x000f280000100800 */
[----:B------:R-:W4:Y:S04]  /*10920*/  LDL R3, [R1+0x6cc] ;  /* 0x0006cc0001037983 */ /* 0x000f280000100800 */
[----:B-1----:R-:W4:Y:S04]  /*10930*/  LDL R8, [R1+0x6dc] ;  /* 0x0006dc0001087983 */ /* 0x002f280000100800 */
[----:B------:R-:W4:Y:S04]  /*10940*/  LDL.LU R14, [R1+0x5f4] ;  /* 0x0005f400010e7983 */ /* 0x000f280000300800 */
[----:B---3--:R-:W-:Y:S04]  /*10950*/  STL [R1+0x12e4], R17 ;  /* 0x0012e41101007387 */ /* 0x008fe80000100800 */
[----:B------:R-:W3:Y:S04]  /*10960*/  LDL R5, [R1+0x6c8] ;  /* 0x0006c80001057983 */ /* 0x000ee80000100800 */
[----:B------:R-:W3:Y:S04]  /*10970*/  LDL R2, [R1+0x6c0] ;  /* 0x0006c00001027983 */ /* 0x000ee80000100800 */
[----:B------:R-:W3:Y:S01]  /*10980*/  LDL R0, [R1+0x6c4] ;  /* 0x0006c40001007983 */ /* 0x000ee20000100800 */
[----:B------:R-:W-:-:S02]  /*10990*/  PRMT R19, RZ, 0x7610, R19 ;  /* 0x00007610ff137816 */ /* 0x000fc40000000013 */
[----:B------:R-:W-:-:S04]  /*109a0*/  PRMT R21, RZ, 0x7610, R21 ;  /* 0x00007610ff157816 */ /* 0x000fc80000000015 */
[----:B------:R2:W3:Y:S01]  /*109b0*/  @P1 LDG.E.U8 R19, desc[UR22][R10.64] ;  /* 0x000000160a131981 */ /* 0x0004e2000c1e1100 */
[----:B------:R-:W-:Y:S02]  /*109c0*/  PRMT R23, RZ, 0x7610, R23 ;  /* 0x00007610ff177816 */ /* 0x000fe40000000017 */
[----:B------:R-:W-:Y:S02]  /*109d0*/  PRMT R25, RZ, 0x7610, R25 ;  /* 0x00007610ff197816 */ /* 0x000fe40000000019 */
[----:B------:R-:W-:Y:S02]  /*109e0*/  PRMT R27, RZ, 0x7610, R27 ;  /* 0x00007610ff1b7816 */ /* 0x000fe4000000001b */
[----:B------:R-:W-:Y:S01]  /*109f0*/  PRMT R29, RZ, 0x7610, R29 ;  /* 0x00007610ff1d7816 */ /* 0x000fe2000000001d */
[----:B--2---:R-:W-:Y:S02]  /*10a00*/  @P1 IMAD.MOV.U32 R11, RZ, RZ, R13 ;  /* 0x000000ffff0b1224 */ /* 0x004fe400078e000d */
[----:B------:R-:W-:-:S05]  /*10a10*/  @P1 IMAD.MOV.U32 R10, RZ, RZ, R12 ;  /* 0x000000ffff0a1224 */ /* 0x000fca00078e000c */
[----:B------:R4:W2:Y:S02]  /*10a20*/  @P1 LDG.E.U8 R21, desc[UR22][R10.64] ;  /* 0x000000160a151981 */ /* 0x0008a4000c1e1100 */
[----:B----4-:R-:W-:Y:S02]  /*10a30*/  @P1 IMAD.MOV.U32 R11, RZ, RZ, R9 ;  /* 0x000000ffff0b1224 */ /* 0x010fe400078e0009 */
[----:B------:R-:W-:-:S05]  /*10a40*/  @P1 IMAD.MOV.U32 R10, RZ, RZ, R8 ;  /* 0x000000ffff0a1224 */ /* 0x000fca00078e0008 */
[----:B------:R0:W4:Y:S02]  /*10a50*/  @P1 LDG.E.U8 R23, desc[UR22][R10.64] ;  /* 0x000000160a171981 */ /* 0x000124000c1e1100 */
[----:B0-----:R-:W-:Y:S02]  /*10a60*/  @P1 IMAD.MOV.U32 R10, RZ, RZ, R6 ;  /* 0x000000ffff0a1224 */ /* 0x001fe400078e0006 */
[----:B------:R-:W-:-:S05]  /*10a70*/  @P1 IMAD.MOV.U32 R11, RZ, RZ, R7 ;  /* 0x000000ffff0b1224 */ /* 0x000fca00078e0007 */
[----:B------:R0:W4:Y:S02]  /*10a80*/  @P1 LDG.E.U8 R25, desc[UR22][R10.64] ;  /* 0x000000160a191981 */ /* 0x000124000c1e1100 */
[----:B0-----:R-:W-:Y:S02]  /*10a90*/  @P1 IMAD.MOV.U32 R10, RZ, RZ, R3 ;  /* 0x000000ffff0a1224 */ /* 0x001fe400078e0003 */
[----:B---3--:R-:W-:-:S05]  /*10aa0*/  @P1 IMAD.MOV.U32 R11, RZ, RZ, R5 ;  /* 0x000000ffff0b1224 */ /* 0x008fca00078e0005 */
[----:B------:R0:W3:Y:S02]  /*10ab0*/  @P1 LDG.E.U8 R27, desc[UR22][R10.64] ;  /* 0x000000160a1b1981 */ /* 0x0000e4000c1e1100 */
[----:B0-----:R-:W-:Y:S02]  /*10ac0*/  @P1 IMAD.MOV.U32 R10, RZ, RZ, R0 ;  /* 0x000000ffff0a1224 */ /* 0x001fe400078e0000 */
[----:B------:R-:W-:-:S05]  /*10ad0*/  @P1 IMAD.MOV.U32 R11, RZ, RZ, R2 ;  /* 0x000000ffff0b1224 */ /* 0x000fca00078e0002 */
[----:B------:R-:W3:Y:S01]  /*10ae0*/  @P1 LDG.E.U8 R29, desc[UR22][R10.64] ;  /* 0x000000160a1d1981 */ /* 0x000ee2000c1e1100 */
[----:B------:R-:W0:Y:S01]  /*10af0*/  S2R R16, SR_TID.X ;  /* 0x0000000000107919 */ /* 0x000e220000002100 */
[----:B------:R-:W1:Y:S02]  /*10b00*/  S2R R15, SR_TID.X ;  /* 0x00000000000f7919 */ /* 0x000e640000002100 */
[----:B------:R-:W-:Y:S01]  /*10b10*/  STL [R1+0x12f8], R19 ;  /* 0x0012f81301007387 */ /* 0x000fe20000100800 */
[----:B------:R-:W-:Y:S01]  /*10b20*/  BAR.SYNC.DEFER_BLOCKING 0x0 ;  /* 0x0000000000007b1d */ /* 0x000fe20000010000 */
[----:B0-----:R-:W-:-:S04]  /*10b30*/  LOP3.LUT R0, R16, 0x1f, RZ, 0xc0, !PT ;  /* 0x0000001f10007812 */ /* 0x001fc800078ec0ff */
[----:B------:R-:W-:Y:S01]  /*10b40*/  ISETP.GE.AND P0, PT, R0, R4, PT ;  /* 0x000000040000720c */ /* 0x000fe20003f06270 */
[----:B--2---:R-:W-:Y:S04]  /*10b50*/  STL [R1+0x12fc], R21 ;  /* 0x0012fc1501007387 */ /* 0x004fe80000100800 */
[----:B----4-:R-:W-:Y:S04]  /*10b60*/  STL [R1+0x1300], R23 ;  /* 0x0013001701007387 */ /* 0x010fe80000100800 */
[----:B------:R-:W-:Y:S04]  /*10b70*/  STL [R1+0x1310], R25 ;  /* 0x0013101901007387 */ /* 0x000fe80000100800 */
[----:B---3--:R-:W-:Y:S04]  /*10b80*/  STL [R1+0x1314], R27 ;  /* 0x0013141b01007387 */ /* 0x008fe80000100800 */
[----:B------:R-:W2:Y:S04]  /*10b90*/  LDL.LU R12, [R1+0x5f0] ;  /* 0x0005f000010c7983 */ /* 0x000ea80000300800 */
[----:B------:R-:W-:Y:S04]  /*10ba0*/  STL [R1+0x1318], R29 ;  /* 0x0013181d01007387 */ /* 0x000fe80000100800 */
[----:B-1----:R-:W-:Y:S04]  /*10bb0*/  STL [R1+0x1334], R15 ;  /* 0x0013340f01007387 */ /* 0x002fe80000100800 */
[----:B------:R0:W-:Y:S04]  /*10bc0*/  STL [R1+0x131c], R4 ;  /* 0x00131c0401007387 */ /* 0x0001e80000100800 */
[----:B0-----:R-:W3:Y:S04]  /*10bd0*/  LDL.LU R4, [R1+0x5e4] ;  /* 0x0005e40001047983 */ /* 0x001ee80000300800 */
[----:B---3--:R0:W-:Y:S04]  /*10be0*/  STL [R1+0x1354], R4 ;  /* 0x0013540401007387 */ /* 0x0081e80000100800 */
[----:B0-----:R-:W3:Y:S01]  /*10bf0*/  LDL.LU R4, [R1+0x5e8] ;  /* 0x0005e80001047983 */ /* 0x001ee20000300800 */
[----:B------:R-:W-:-:S05]  /*10c00*/  LOP3.LUT R10, R15, 0x3f, RZ, 0xc0, !PT ;  /* 0x0000003f0f0a7812 */ /* 0x000fca00078ec0ff */
[----:B------:R-:W-:Y:S04]  /*10c10*/  STS.U8 [R10+UR5], R14 ;  /* 0x0000000e0a007988 */ /* 0x000fe80008000005 */
[----:B---3--:R0:W-:Y:S04]  /*10c20*/  STL [R1+0x1358], R4 ;  /* 0x0013580401007387 */ /* 0x0081e80000100800 */
[----:B0-----:R-:W3:Y:S04]  /*10c30*/  LDL.LU R4, [R1+0x5ec] ;  /* 0x0005ec0001047983 */ /* 0x001ee80000300800 */
[----:B------:R-:W4:Y:S04]  /*10c40*/  LDL.LU R15, [R1+0x5e0] ;  /* 0x0005e000010f7983 */ /* 0x000f280000300800 */
        /* <DEDUP_REMOVED lines=24> */
[----:B--2---:R0:W-:Y:S04]  /*10dd0*/  STS.U8 [R10+UR5+0x40], R12 ;  /* 0x0000400c0a007988 */ /* 0x0041e80008000005 */
[----:B------:R-:W2:Y:S04]  /*10de0*/  LDL.LU R16, [R1+0x9c] ;  /* 0x00009c0001107983 */ /* 0x000ea80000300800 */
[----:B0-----:R-:W2:Y:S04]  /*10df0*/  LDL.LU R12, [R1+0x98] ;  /* 0x00009800010c7983 */ /* 0x001ea80000300800 */
[----:B---3--:R0:W-:Y:S04]  /*10e00*/  STS.U8 [R10+UR5+0x80], R4 ;  /* 0x000080040a007988 */ /* 0x0081e80008000005 */
[----:B0-----:R-:W3:Y:S04]  /*10e10*/  LDL.LU R4, [R1+0x1358] ;  /* 0x0013580001047983 */ /* 0x001ee80000300800 */
[----:B---3--:R0:W-:Y:S04]  /*10e20*/  STS.U8 [R10+UR5+0xc0], R4 ;  /* 0x0000c0040a007988 */ /* 0x0081e80008000005 */
[----:B0-----:R-:W3:Y:S04]  /*10e30*/  LDL.LU R4, [R1+0x1354] ;  /* 0x0013540001047983 */ /* 0x001ee80000300800 */
[----:B---3--:R0:W-:Y:S04]  /*10e40*/  STS.U8 [R10+UR5+0x100], R4 ;  /* 0x000100040a007988 */ /* 0x0081e80008000005 */
[----:B0-----:R-:W3:Y:S04]  /*10e50*/  LDL.LU R4, [R1+0x5c8] ;  /* 0x0005c80001047983 */ /* 0x001ee80000300800 */
[----:B---3--:R0:W-:Y:S04]  /*10e60*/  STL [R1+0x134c], R4 ;  /* 0x00134c0401007387 */ /* 0x0081e80000100800 */
[----:B0-----:R-:W3:Y:S04]  /*10e70*/  LDL.LU R4, [R1+0x5d0] ;  /* 0x0005d00001047983 */ /* 0x001ee80000300800 */
[----:B----4-:R-:W-:Y:S04]  /*10e80*/  STS.U8 [R10+UR5+0x140], R15 ;  /* 0x0001400f0a007988 */ /* 0x010fe80008000005 */
[----:B------:R-:W-:Y:S04]  /*10e90*/  STS.U8 [R10+UR5+0x180], R29 ;  /* 0x0001801d0a007988 */ /* 0x000fe80008000005 */
        /* <DEDUP_REMOVED lines=17> */
[----:B------:R0:W-:Y:S02]  /*10fb0*/  STS.U8 [R10+UR5+0x3040], R14 ;  /* 0x0030400e0a007988 */ /* 0x0001e40008000005 */
[----:B0-----:R-:W0:Y:S02]  /*10fc0*/  S2R R14, SR_TID.X ;  /* 0x00000000000e7919 */ /* 0x001e240000002100 */
[----:B---3--:R1:W-:Y:S04]  /*10fd0*/  STL [R1+0x1350], R4 ;  /* 0x0013500401007387 */ /* 0x0083e80000100800 */
[----:B-1----:R-:W3:Y:S04]  /*10fe0*/  LDL.LU R4, [R1+0x5d4] ;  /* 0x0005d40001047983 */ /* 0x002ee80000300800 */
        /* <DEDUP_REMOVED lines=12> */
[----:B------:R-:W-:Y:S04]  /*110b0*/  STS.U8 [R10+UR5+0x3000], R28 ;  /* 0x0030001c0a007988 */ /* 0x000fe80008000005 */
[----:B------:R-:W4:Y:S04]  /*110c0*/  LDL.LU R5, [R1+0x394] ;  /* 0x0003940001057983 */ /* 0x000f280000300800 */
[----:B------:R1:W-:Y:S04]  /*110d0*/  STS.U8 [R10+UR5+0x30c0], R0 ;  /* 0x0030c0000a007988 */ /* 0x0003e80008000005 */
[----:B------:R-:W4:Y:S04]  /*110e0*/  LDL.LU R9, [R1+0x390] ;  /* 0x0003900001097983 */ /* 0x000f280000300800 */
[----:B------:R-:W-:Y:S04]  /*110f0*/  STS.U8 [R10+UR5+0x3080], R2 ;  /* 0x003080020a007988 */ /* 0x000fe80008000005 */
[----:B------:R-:W4:Y:S04]  /*11100*/  LDL.LU R18, [R1+0x38c] ;  /* 0x00038c0001127983 */ /* 0x000f280000300800 */
[----:B------:R-:W-:Y:S04]  /*11110*/  STS.U8 [R10+UR5+0x3140], R13 ;  /* 0x0031400d0a007988 */ /* 0x000fe80008000005 */
[----:B------:R-:W4:Y:S04]  /*11120*/  LDL.LU R20, [R1+0x388] ;  /* 0x0003880001147983 */ /* 0x000f280000300800 */
[----:B------:R-:W-:Y:S04]  /*11130*/  STS.U8 [R10+UR5+0x3100], R3 ;  /* 0x003100030a007988 */ /* 0x000fe80008000005 */
[----:B------:R-:W4:Y:S04]  /*11140*/  LDL.LU R22, [R1+0x384] ;  /* 0x0003840001167983 */ /* 0x000f280000300800 */
[----:B--2---:R-:W-:Y:S04]  /*11150*/  STS.U8 [R10+UR5+0x31c0], R16 ;  /* 0x0031c0100a007988 */ /* 0x004fe80008000005 */
[----:B------:R-:W2:Y:S01]  /*11160*/  LDL.LU R24, [R1+0x380] ;  /* 0x0003800001187983 */ /* 0x000ea20000300800 */
[----:B0-----:R-:W-:-:S03]  /*11170*/  LOP3.LUT R14, R14, 0x3f, RZ, 0xc0, !PT ;  /* 0x0000003f0e0e7812 */ /* 0x001fc600078ec0ff */
[----:B------:R0:W-:Y:S04]  /*11180*/  STS.U8 [R10+UR5+0x3180], R12 ;  /* 0x0031800c0a007988 */ /* 0x0001e80008000005 */
[----:B------:R-:W2:Y:S01]  /*11190*/  LDL.LU R26, [R1+0x37c] ;  /* 0x00037c00011a7983 */ /* 0x000ea20000300800 */
[----:B-1----:R-:W-:-:S03]  /*111a0*/  LOP3.LUT R0, R14, 0x8, RZ, 0x3c, !PT ;  /* 0x000000080e007812 */ /* 0x002fc600078e3cff */
[----:B0-----:R-:W2:Y:S04]  /*111b0*/  LDL.LU R12, [R1+0x378] ;  /* 0x00037800010c7983 */ /* 0x001ea80000300800 */
[----:B------:R-:W2:Y:S04]  /*111c0*/  LDL.LU R28, [R1+0x94] ;  /* 0x00009400011c7983 */ /* 0x000ea80000300800 */
[----:B------:R-:W2:Y:S04]  /*111d0*/  LDL.LU R2, [R1+0x90] ;  /* 0x0000900001027983 */ /* 0x000ea80000300800 */
[----:B------:R-:W2:Y:S04]  /*111e0*/  LDL.LU R13, [R1+0x8c] ;  /* 0x00008c00010d7983 */ /* 0x000ea80000300800 */
[----:B------:R-:W2:Y:S04]  /*111f0*/  LDL.LU R3, [R1+0x88] ;  /* 0x0000880001037983 */ /* 0x000ea80000300800 */
[----:B------:R-:W2:Y:S04]  /*11200*/  LDL.LU R16, [R1+0x84] ;  /* 0x0000840001107983 */ /* 0x000ea80000300800 */
[----:B------:R-:W2:Y:S04]  /*11210*/  LDL.LU R14, [R1+0x80] ;  /* 0x00008000010e7983 */ /* 0x000ea80000300800 */
[----:B------:R0:W-:Y:S04]  /*11220*/  STL [R1+0x1320], R10 ;  /* 0x0013200a01007387 */ /* 0x0001e80000100800 */
[----:B0-----:R-:W2:Y:S04]  /*11230*/  LDL.LU R10, [R1+0x5cc] ;  /* 0x0005cc00010a7983 */ /* 0x001ea80000300800 */
[----:B---3--:R0:W-:Y:S04]  /*11240*/  STS.U8 [R0+UR5+0x200], R4 ;  /* 0x0002000400007988 */ /* 0x0081e80008000005 */
[----:B0-----:R-:W3:Y:S04]  /*11250*/  LDL.LU R4, [R1+0x1350] ;  /* 0x0013500001047983 */ /* 0x001ee80000300800 */
[----:B---3--:R0:W-:Y:S04]  /*11260*/  STS.U8 [R0+UR5+0x240], R4 ;  /* 0x0002400400007988 */ /* 0x0081e80008000005 */
[----:B0-----:R-:W3:Y:S04]  /*11270*/  LDL.LU R4, [R1+0x134c] ;  /* 0x00134c0001047983 */ /* 0x001ee80000300800 */
[----:B--2---:R-:W-:Y:S04]  /*11280*/  STS.U8 [R0+UR5+0x280], R10 ;  /* 0x0002800a00007988 */ /* 0x004fe80008000005 */
[----:B---3--:R-:W-:Y:S04]  /*11290*/  STS.U8 [R0+UR5+0x2c0], R4 ;  /* 0x0002c00400007988 */ /* 0x008fe80008000005 */
        /* <DEDUP_REMOVED lines=21> */
[----:B------:R-:W-:Y:S04]  /*113f0*/  STS.U8 [R0+UR5+0x3240], R28 ;  /* 0x0032401c00007988 */ /* 0x000fe80008000005 */
[----:B------:R-:W-:Y:S04]  /*11400*/  STS.U8 [R0+UR5+0x3200], R2 ;  /* 0x0032000200007988 */ /* 0x000fe80008000005 */
[----:B------:R-:W-:Y:S04]  /*11410*/  STS.U8 [R0+UR5+0x32c0], R13 ;  /* 0x0032c00d00007988 */ /* 0x000fe80008000005 */
[----:B------:R-:W-:Y:S04]  /*11420*/  STS.U8 [R0+UR5+0x3280], R3 ;  /* 0x0032800300007988 */ /* 0x000fe80008000005 */
[----:B------:R-:W-:Y:S04]  /*11430*/  STS.U8 [R0+UR5+0x3340], R16 ;  /* 0x0033401000007988 */ /* 0x000fe80008000005 */
[----:B------:R1:W-:Y:S01]  /*11440*/  STS.U8 [R0+UR5+0x3300], R14 ;  /* 0x0033000e00007988 */ /* 0x0003e20008000005 */
[----:B0-----:R-:W-:-:S04]  /*11450*/  LOP3.LUT R12, R12, 0x3f, RZ, 0xc0, !PT ;  /* 0x0000003f0c0c7812 */ /* 0x001fc800078ec0ff */
[----:B-1----:R-:W-:-:S05]  /*11460*/  LOP3.LUT R0, R12, 0x10, RZ, 0x3c, !PT ;  /* 0x000000100c007812 */ /* 0x002fca00078e3cff */
[----:B------:R0:W-:Y:S04]  /*11470*/  STL [R1+0x1340], R0 ;  /* 0x0013400001007387 */ /* 0x0001e80000100800 */
[----:B0-----:R-:W2:Y:S04]  /*11480*/  LDL.LU R0, [R1+0x78] ;  /* 0x0000780001007983 */ /* 0x001ea80000300800 */
[----:B--2---:R0:W-:Y:S04]  /*11490*/  STL [R1+0x1348], R0 ;  /* 0x0013480001007387 */ /* 0x0041e80000100800 */
[----:B0-----:R-:W2:Y:S04]  /*114a0*/  LDL.LU R0, [R1+0x7c] ;  /* 0x00007c0001007983 */ /* 0x001ea80000300800 */
[----:B------:R-:W3:Y:S04]  /*114b0*/  LDL.LU R10, [R1+0x570] ;  /* 0x00057000010a7983 */ /* 0x000ee80000300800 */
[----:B---3--:R0:W-:Y:S04]  /*114c0*/  STL [R1+0x133c], R10 ;  /* 0x00133c0a01007387 */ /* 0x0081e80000100800 */
[----:B0-----:R-:W3:Y:S04]  /*114d0*/  LDL.LU R10, [R1+0x574] ;  /* 0x00057400010a7983 */ /* 0x001ee80000300800 */
[----:B---3--:R0:W-:Y:S04]  /*114e0*/  STL [R1+0x1344], R10 ;  /* 0x0013440a01007387 */ /* 0x0081e80000100800 */
[----:B------:R-:W3:Y:S04]  /*114f0*/  LDL.LU R4, [R1+0x56c] ;  /* 0x00056c0001047983 */ /* 0x000ee80000300800 */
[----:B------:R-:W4:Y:S04]  /*11500*/  LDL.LU R15, [R1+0x568] ;  /* 0x00056800010f7983 */ /* 0x000f280000300800 */
[----:B------:R-:W3:Y:S04]  /*11510*/  LDL.LU R29, [R1+0x564] ;  /* 0x00056400011d7983 */ /* 0x000ee80000300800 */
        /* <DEDUP_REMOVED lines=18> */
[----:B------:R-:W3:Y:S01]  /*11640*/  LDL.LU R2, [R1+0x358] ;  /* 0x0003580001027983 */ /* 0x000ee20000300800 */
[----:B0-----:R-:W-:-:S03]  /*11650*/  LOP3.LUT R10, R12, 0x8, RZ, 0x3c, !PT ;  /* 0x000000080c0a7812 */ /* 0x001fc600078e3cff */
[----:B------:R-:W3:Y:S04]  /*11660*/  LDL.LU R13, [R1+0x74] ;  /* 0x00007400010d7983 */ /* 0x000ee80000300800 */
[----:B------:R-:W3:Y:S04]  /*11670*/  LDL.LU R3, [R1+0x70] ;  /* 0x0000700001037983 */ /* 0x000ee80000300800 */
[----:B------:R-:W3:Y:S04]  /*11680*/  LDL.LU R16, [R1+0x6c] ;  /* 0x00006c0001107983 */ /* 0x000ee80000300800 */
[----:B------:R-:W3:Y:S04]  /*11690*/  LDL.LU R14, [R1+0x68] ;  /* 0x00006800010e7983 */ /* 0x000ee80000300800 */
[----:B------:R-:W3:Y:S04]  /*116a0*/  LDL.LU R12, [R1+0x64] ;  /* 0x00006400010c7983 */ /* 0x000ee80000300800 */
[----:B--2---:R0:W-:Y:S04]  /*116b0*/  STS.U8 [R10+UR5+0x33c0], R0 ;  /* 0x0033c0000a007988 */ /* 0x0041e80008000005 */
[----:B0-----:R-:W2:Y:S04]  /*116c0*/  LDL.LU R0, [R1+0x1348] ;  /* 0x0013480001007983 */ /* 0x001ea80000300800 */
[----:B--2---:R0:W-:Y:S04]  /*116d0*/  STS.U8 [R10+UR5+0x3380], R0 ;  /* 0x003380000a007988 */ /* 0x0041e80008000005 */
[----:B0-----:R-:W2:Y:S04]  /*116e0*/  LDL.LU R10, [R1+0x1344] ;  /* 0x00134400010a7983 */ /* 0x001ea80000300800 */
[----:B------:R-:W2:Y:S04]  /*116f0*/  LDL.LU R0, [R1+0x1340] ;  /* 0x0013400001007983 */ /* 0x000ea80000300800 */
[----:B--2---:R0:W-:Y:S04]  /*11700*/  STS.U8 [R0+UR5+0x400], R10 ;  /* 0x0004000a00007988 */ /* 0x0041e80008000005 */
[----:B0-----:R-:W2:Y:S04]  /*11710*/  LDL.LU R10, [R1+0x133c] ;  /* 0x00133c00010a7983 */ /* 0x001ea80000300800 */
        /* <DEDUP_REMOVED lines=27> */
[----:B------:R0:W-:Y:S04]  /*118d0*/  STS.U8 [R0+UR5+0x3540], R12 ;  /* 0x0035400c00007988 */ /* 0x0001e80008000005 */
[----:B0-----:R-:W2:Y:S04]  /*118e0*/  LDL.LU R0, [R1+0x60] ;  /* 0x0000600001007983 */ /* 0x001ea80000300800 */
[----:B------:R-:W3:Y:S04]  /*118f0*/  LDL.LU R3, [R1+0x5c] ;  /* 0x00005c0001037983 */ /* 0x000ee80000300800 */
[----:B------:R-:W4:Y:S04]  /*11900*/  LDL.LU R15, [R1+0x58] ;  /* 0x00005800010f7983 */ /* 0x000f280000300800 */
[----:B------:R-:W2:Y:S01]  /*11910*/  LDL.LU R16, [R1+0x554] ;  /* 0x0005540001107983 */ /* 0x000ea20000300800 */
[----:B------:R-:W0:Y:S02]  /*11920*/  S2R R13, SR_TID.X ;  /* 0x00000000000d7919 */ /* 0x000e240000002100 */
[----:B0-----:R-:W-:Y:S01]  /*11930*/  LOP3.LUT R13, R13, 0x3f, RZ, 0xc0, !PT ;  /* 0x0000003f0d0d7812 */ /* 0x001fe200078ec0ff */
[----:B--2---:R0:W-:Y:S04]  /*11940*/  STL [R1+0x1338], R16 ;  /* 0x0013381001007387 */ /* 0x0041e80000100800 */
[----:B------:R-:W2:Y:S04]  /*11950*/  LDL.LU R14, [R1+0x550] ;  /* 0x00055000010e7983 */ /* 0x000ea80000300800 */
        /* <DEDUP_REMOVED lines=16> */
[----:B------:R-:W2:Y:S01]  /*11a60*/  LDL.LU R18, [R1+0x34c] ;  /* 0x00034c0001127983 */ /* 0x000ea20000300800 */
[----:B0-----:R-:W-:-:S03]  /*11a70*/  LOP3.LUT R16, R13, 0x10, RZ, 0x3c, !PT ;  /* 0x000000100d107812 */ /* 0x001fc600078e3cff */
[----:B------:R-:W2:Y:S04]  /*11a80*/  LDL.LU R20, [R1+0x348] ;  /* 0x0003480001147983 */ /* 0x000ea80000300800 */
[----:B------:R-:W2:Y:S04]  /*11a90*/  LDL.LU R22, [R1+0x344] ;  /* 0x0003440001167983 */ /* 0x000ea80000300800 */
[----:B------:R-:W2:Y:S04]  /*11aa0*/  LDL.LU R24, [R1+0x340] ;  /* 0x0003400001187983 */ /* 0x000ea80000300800 */
[----:B------:R-:W2:Y:S04]  /*11ab0*/  LDL.LU R26, [R1+0x33c] ;  /* 0x00033c00011a7983 */ /* 0x000ea80000300800 */
[----:B------:R-:W2:Y:S04]  /*11ac0*/  LDL.LU R28, [R1+0x338] ;  /* 0x00033800011c7983 */ /* 0x000ea80000300800 */
[----:B------:R0:W-:Y:S04]  /*11ad0*/  STS.U8 [R16+UR5+0x3500], R0 ;  /* 0x0035000010007988 */ /* 0x0001e80008000005 */
[----:B------:R-:W2:Y:S04]  /*11ae0*/  LDL.LU R2, [R1+0x54] ;  /* 0x0000540001027983 */ /* 0x000ea80000300800 */
[----:B---3--:R1:W-:Y:S04]  /*11af0*/  STS.U8 [R16+UR5+0x35c0], R3 ;  /* 0x0035c00310007988 */ /* 0x0083e80008000005 */
[----:B----4-:R3:W-:Y:S01]  /*11b00*/  STS.U8 [R16+UR5+0x3580], R15 ;  /* 0x0035800f10007988 */ /* 0x0107e20008000005 */
[----:B0-----:R-:W-:-:S03]  /*11b10*/  LOP3.LUT R0, R13, 0x18, RZ, 0x3c, !PT ;  /* 0x000000180d007812 */ /* 0x001fc600078e3cff */
[----:B------:R-:W4:Y:S04]  /*11b20*/  LDL.LU R13, [R1+0x4c] ;  /* 0x00004c00010d7983 */ /* 0x000f280000300800 */
[----:B-1----:R-:W2:Y:S04]  /*11b30*/  LDL.LU R3, [R1+0x48] ;  /* 0x0000480001037983 */ /* 0x002ea80000300800 */
[----:B---3--:R-:W3:Y:S04]  /*11b40*/  LDL.LU R16, [R1+0x1338] ;  /* 0x0013380001107983 */ /* 0x008ee80000300800 */
[----:B------:R-:W2:Y:S04]  /*11b50*/  LDL.LU R15, [R1+0x1334] ;  /* 0x00133400010f7983 */ /* 0x000ea80000300800 */
[----:B---3--:R0:W-:Y:S04]  /*11b60*/  STS.U8 [R0+UR5+0x600], R16 ;  /* 0x0006001000007988 */ /* 0x0081e80008000005 */
[----:B--2---:R1:W-:Y:S04]  /*11b70*/  STS.U8 [R0+UR5+0x640], R14 ;  /* 0x0006400e00007988 */ /* 0x0043e80008000005 */
[----:B------:R2:W-:Y:S04]  /*11b80*/  STS.U8 [R0+UR5+0x680], R12 ;  /* 0x0006800c00007988 */ /* 0x0005e80008000005 */
        /* <DEDUP_REMOVED lines=19> */
[----:B0-----:R-:W3:Y:S04]  /*11cc0*/  LDL.LU R16, [R1+0x1330] ;  /* 0x0013300001107983 */ /* 0x001ee80000300800 */
[----:B------:R-:W-:Y:S04]  /*11cd0*/  STS.U8 [R0+UR5+0x2780], R26 ;  /* 0x0027801a00007988 */ /* 0x000fe80008000005 */
[----:B-1----:R-:W3:Y:S04]  /*11ce0*/  LDL.LU R14, [R1+0x132c] ;  /* 0x00132c00010e7983 */ /* 0x002ee80000300800 */
[----:B------:R-:W-:Y:S04]  /*11cf0*/  STS.U8 [R0+UR5+0x27c0], R28 ;  /* 0x0027c01c00007988 */ /* 0x000fe80008000005 */
[----:B--2---:R-:W2:Y:S04]  /*11d00*/  LDL.LU R12, [R1+0x1328] ;  /* 0x00132800010c7983 */ /* 0x004ea80000300800 */
[----:B------:R0:W-:Y:S04]  /*11d10*/  STS.U8 [R0+UR5+0x3640], R2 ;  /* 0x0036400200007988 */ /* 0x0001e80008000005 */
[----:B0-----:R-:W3:Y:S04]  /*11d20*/  LDL.LU R2, [R1+0x3c] ;  /* 0x00003c0001027983 */ /* 0x001ee80000300800 */
[----:B------:R-:W3:Y:S04]  /*11d30*/  LDL.LU R10, [R1+0x38] ;  /* 0x00003800010a7983 */ /* 0x000ee80000300800 */
[----:B------:R-:W3:Y:S04]  /*11d40*/  LDL.LU R4, [R1+0x534] ;  /* 0x0005340001047983 */ /* 0x000ee80000300800 */
[----:B--2---:R-:W-:Y:S04]  /*11d50*/  STS.U8 [R0+UR5+0x3600], R12 ;  /* 0x0036000c00007988 */ /* 0x004fe80008000005 */
[----:B----4-:R0:W-:Y:S04]  /*11d60*/  STS.U8 [R0+UR5+0x36c0], R13 ;  /* 0x0036c00d00007988 */ /* 0x0101e80008000005 */
[----:B------:R1:W-:Y:S04]  /*11d70*/  STS.U8 [R0+UR5+0x3680], R3 ;  /* 0x0036800300007988 */ /* 0x0003e80008000005 */
[----:B---3--:R2:W-:Y:S04]  /*11d80*/  STL [R1+0x1324], R4 ;  /* 0x0013240401007387 */ /* 0x0085e80000100800 */
[----:B------:R-:W3:Y:S04]  /*11d90*/  LDL.LU R29, [R1+0x530] ;  /* 0x00053000011d7983 */ /* 0x000ee80000300800 */
[----:B------:R-:W4:Y:S04]  /*11da0*/  LDL.LU R27, [R1+0x52c] ;  /* 0x00052c00011b7983 */ /* 0x000f280000300800 */
[----:B------:R-:W3:Y:S04]  /*11db0*/  LDL.LU R25, [R1+0x528] ;  /* 0x0005280001197983 */ /* 0x000ee80000300800 */
[----:B0-----:R-:W3:Y:S04]  /*11dc0*/  LDL.LU R13, [R1+0x524] ;  /* 0x00052400010d7983 */ /* 0x001ee80000300800 */
[----:B-1----:R-:W3:Y:S04]  /*11dd0*/  LDL.LU R3, [R1+0x520] ;  /* 0x0005200001037983 */ /* 0x002ee80000300800 */
[----:B------:R-:W3:Y:S04]  /*11de0*/  LDL.LU R11, [R1+0x51c] ;  /* 0x00051c00010b7983 */ /* 0x000ee80000300800 */
[----:B------:R-:W3:Y:S04]  /*11df0*/  LDL.LU R23, [R1+0x518] ;  /* 0x0005180001177983 */ /* 0x000ee80000300800 */
[----:B------:R-:W3:Y:S01]  /*11e00*/  LDL.LU R21, [R1+0x434] ;  /* 0x0004340001157983 */ /* 0x000ee20000300800 */
[----:B------:R-:W-:-:S03]  /*11e10*/  LOP3.LUT R12, R15, 0x3f, RZ, 0xc0, !PT ;  /* 0x0000003f0f0c7812 */ /* 0x000fc600078ec0ff */
[----:B------:R-:W3:Y:S01]  /*11e20*/  LDL.LU R19, [R1+0x430] ;  /* 0x0004300001137983 */ /* 0x000ee20000300800 */
[----:B------:R-:W-:-:S03]  /*11e30*/  LOP3.LUT R15, R15, 0x3f, RZ, 0xc0, !PT ;  /* 0x0000003f0f0f7812 */ /* 0x000fc600078ec0ff */
[----:B------:R-:W3:Y:S04]  /*11e40*/  LDL.LU R17, [R1+0x42c] ;  /* 0x00042c0001117983 */ /* 0x000ee80000300800 */
[----:B------:R-:W3:Y:S04]  /*11e50*/  LDL.LU R22, [R1+0x428] ;  /* 0x0004280001167983 */ /* 0x000ee80000300800 */
[----:B------:R-:W3:Y:S04]  /*11e60*/  LDL.LU R24, [R1+0x424] ;  /* 0x0004240001187983 */ /* 0x000ee80000300800 */
[----:B------:R-:W3:Y:S01]  /*11e70*/  LDL.LU R8, [R1+0x420] ;  /* 0x0004200001087983 */ /* 0x000ee20000300800 */
[----:B--2---:R-:W-:-:S03]  /*11e80*/  LOP3.LUT R4, R15, 0x18, RZ, 0x3c, !PT ;  /* 0x000000180f047812 */ /* 0x004fc600078e3cff */
[----:B------:R-:W2:Y:S04]  /*11e90*/  LDL.LU R7, [R1+0x41c] ;  /* 0x00041c0001077983 */ /* 0x000ea80000300800 */
[----:B------:R-:W2:Y:S04]  /*11ea0*/  LDL.LU R6, [R1+0x418] ;  /* 0x0004180001067983 */ /* 0x000ea80000300800 */
[----:B------:R-:W2:Y:S04]  /*11eb0*/  LDL.LU R5, [R1+0x334] ;  /* 0x0003340001057983 */ /* 0x000ea80000300800 */
[----:B------:R-:W2:Y:S04]  /*11ec0*/  LDL.LU R9, [R1+0x330] ;  /* 0x0003300001097983 */ /* 0x000ea80000300800 */
[----:B------:R-:W2:Y:S04]  /*11ed0*/  LDL.LU R18, [R1+0x32c] ;  /* 0x00032c0001127983 */ /* 0x000ea80000300800 */
[----:B------:R-:W-:Y:S04]  /*11ee0*/  STS.U8 [R4+UR5+0x3740], R14 ;  /* 0x0037400e04007988 */ /* 0x000fe80008000005 */
[----:B------:R-:W2:Y:S04]  /*11ef0*/  LDL.LU R15, [R1+0x328] ;  /* 0x00032800010f7983 */ /* 0x000ea80000300800 */
[----:B------:R0:W-:Y:S04]  /*11f00*/  STS.U8 [R4+UR5+0x3700], R16 ;  /* 0x0037001004007988 */ /* 0x0001e80008000005 */
[----:B------:R-:W2:Y:S04]  /*11f10*/  LDL.LU R20, [R1+0x324] ;  /* 0x0003240001147983 */ /* 0x000ea80000300800 */
[----:B------:R1:W-:Y:S04]  /*11f20*/  STS.U8 [R4+UR5+0x37c0], R2 ;  /* 0x0037c00204007988 */ /* 0x0003e80008000005 */
[----:B------:R1:W-:Y:S04]  /*11f30*/  STS.U8 [R4+UR5+0x3780], R10 ;  /* 0x0037800a04007988 */ /* 0x0003e80008000005 */
[----:B0-----:R-:W2:Y:S04]  /*11f40*/  LDL.LU R16, [R1+0x320] ;  /* 0x0003200001107983 */ /* 0x001ea80000300800 */
[----:B------:R-:W2:Y:S04]  /*11f50*/  LDL.LU R26, [R1+0x31c] ;  /* 0x00031c00011a7983 */ /* 0x000ea80000300800 */
[----:B------:R-:W2:Y:S04]  /*11f60*/  LDL.LU R28, [R1+0x318] ;  /* 0x00031800011c7983 */ /* 0x000ea80000300800 */
[----:B------:R-:W2:Y:S04]  /*11f70*/  LDL.LU R0, [R1+0x34] ;  /* 0x0000340001007983 */ /* 0x000ea80000300800 */
[----:B-1----:R-:W2:Y:S04]  /*11f80*/  LDL.LU R2, [R1+0x30] ;  /* 0x0000300001027983 */ /* 0x002ea80000300800 */
[----:B------:R-:W2:Y:S01]  /*11f90*/  LDL.LU R4, [R1+0x1324] ;  /* 0x0013240001047983 */ /* 0x000ea20000300800 */
[----:B------:R-:W-:-:S03]  /*11fa0*/  LOP3.LUT R14, R12, 0x20, RZ, 0x3c, !PT ;  /* 0x000000200c0e7812 */ /* 0x000fc600078e3cff */
[----:B------:R-:W3:Y:S04]  /*11fb0*/  LDL.LU R10, [R1+0x1320] ;  /* 0x00132000010a7983 */ /* 0x000ee80000300800 */
[----:B--2---:R0:W-:Y:S04]  /*11fc0*/  STS.U8 [R14+UR5+0x800], R4 ;  /* 0x000800040e007988 */ /* 0x0041e80008000005 */
[----:B---3--:R1:W-:Y:S04]  /*11fd0*/  STS.U8 [R14+UR5+0x840], R29 ;  /* 0x0008401d0e007988 */ /* 0x0083e80008000005 */
[----:B----4-:R2:W-:Y:S04]  /*11fe0*/  STS.U8 [R14+UR5+0x880], R27 ;  /* 0x0008801b0e007988 */ /* 0x0105e80008000005 */
[----:B------:R3:W-:Y:S04]  /*11ff0*/  STS.U8 [R14+UR5+0x8c0], R25 ;  /* 0x0008c0190e007988 */ /* 0x0007e80008000005 */
[----:B------:R4:W-:Y:S04]  /*12000*/  STS.U8 [R14+UR5+0x900], R13 ;  /* 0x0009000d0e007988 */ /* 0x0009e80008000005 */
[----:B------:R0:W-:Y:S04]  /*12010*/  STS.U8 [R14+UR5+0x940], R3 ;  /* 0x000940030e007988 */ /* 0x0001e80008000005 */
[----:B------:R-:W-:Y:S04]  /*12020*/  STS.U8 [R14+UR5+0x980], R11 ;  /* 0x0009800b0e007988 */ /* 0x000fe80008000005 */
[----:B------:R-:W-:Y:S04]  /*12030*/  STS.U8 [R14+UR5+0x9c0], R23 ;  /* 0x0009c0170e007988 */ /* 0x000fe80008000005 */
[----:B------:R-:W-:Y:S04]  /*12040*/  STS.U8 [R14+UR5+0x1840], R21 ;  /* 0x001840150e007988 */ /* 0x000fe80008000005 */
[----:B------:R-:W-:Y:S04]  /*12050*/  STS.U8 [R14+UR5+0x1800], R19 ;  /* 0x001800130e007988 */ /* 0x000fe80008000005 */
[----:B0-----:R-:W4:Y:S04]  /*12060*/  LDL.LU R4, [R1+0x131c] ;  /* 0x00131c0001047983 */ /* 0x001f280000300800 */
[----:B------:R-:W-:Y:S04]  /*12070*/  STS.U8 [R14+UR5+0x18c0], R17 ;  /* 0x0018c0110e007988 */ /* 0x000fe80008000005 */
[----:B-1----:R-:W4:Y:S04]  /*12080*/  LDL.LU R29, [R1+0x1318] ;  /* 0x00131800011d7983 */ /* 0x002f280000300800 */
[----:B------:R0:W-:Y:S04]  /*12090*/  STS.U8 [R14+UR5+0x1880], R22 ;  /* 0x001880160e007988 */ /* 0x0001e80008000005 */
[----:B--2---:R-:W2:Y:S04]  /*120a0*/  LDL.LU R27, [R1+0x1314] ;  /* 0x00131400011b7983 */ /* 0x004ea80000300800 */
[----:B------:R1:W-:Y:S04]  /*120b0*/  STS.U8 [R14+UR5+0x1940], R24 ;  /* 0x001940180e007988 */ /* 0x0003e80008000005 */
[----:B---3--:R-:W3:Y:S04]  /*120c0*/  LDL.LU R25, [R1+0x1310] ;  /* 0x0013100001197983 */ /* 0x008ee80000300800 */
[----:B------:R-:W-:Y:S04]  /*120d0*/  STS.U8 [R14+UR5+0x1900], R8 ;  /* 0x001900080e007988 */ /* 0x000fe80008000005 */
[----:B----4-:R-:W4:Y:S04]  /*120e0*/  LDL.LU R13, [R1+0x130c] ;  /* 0x00130c00010d7983 */ /* 0x010f280000300800 */
[----:B------:R-:W-:Y:S04]  /*120f0*/  STS.U8 [R14+UR5+0x19c0], R7 ;  /* 0x0019c0070e007988 */ /* 0x000fe80008000005 */
[----:B------:R-:W2:Y:S04]  /*12100*/  LDL.LU R3, [R1+0x1308] ;  /* 0x0013080001037983 */ /* 0x000ea80000300800 */
[----:B------:R-:W-:Y:S04]  /*12110*/  STS.U8 [R14+UR5+0x1980], R6 ;  /* 0x001980060e007988 */ /* 0x000fe80008000005 */
[----:B0-----:R-:W2:Y:S04]  /*12120*/  LDL.LU R22, [R1+0x2c] ;  /* 0x00002c0001167983 */ /* 0x001ea80000300800 */
[----:B------:R-:W-:Y:S04]  /*12130*/  STS.U8 [R14+UR5+0x2800], R5 ;  /* 0x002800050e007988 */ /* 0x000fe80008000005 */
[----:B------:R-:W-:Y:S04]  /*12140*/  STS.U8 [R14+UR5+0x2840], R9 ;  /* 0x002840090e007988 */ /* 0x000fe80008000005 */
[----:B-1----:R-:W3:Y:S04]  /*12150*/  LDL.LU R24, [R1+0x28] ;  /* 0x0000280001187983 */ /* 0x002ee80000300800 */
[----:B------:R-:W-:Y:S04]  /*12160*/  STS.U8 [R14+UR5+0x2880], R18 ;  /* 0x002880120e007988 */ /* 0x000fe80008000005 */
[----:B------:R0:W-:Y:S04]  /*12170*/  STS.U8 [R14+UR5+0x28c0], R15 ;  /* 0x0028c00f0e007988 */ /* 0x0001e80008000005 */
[----:B0-----:R-:W4:Y:S04]  /*12180*/  LDL.LU R15, [R1+0x20] ;  /* 0x00002000010f7983 */ /* 0x001f280000300800 */
[----:B------:R-:W-:Y:S04]  /*12190*/  STS.U8 [R14+UR5+0x2900], R20 ;  /* 0x002900140e007988 */ /* 0x000fe80008000005 */
[----:B------:R0:W-:Y:S04]  /*121a0*/  STS.U8 [R14+UR5+0x2940], R16 ;  /* 0x002940100e007988 */ /* 0x0001e80008000005 */
[----:B------:R-:W-:Y:S04]  /*121b0*/  STS.U8 [R14+UR5+0x2980], R26 ;  /* 0x0029801a0e007988 */ /* 0x000fe80008000005 */
[----:B------:R-:W-:Y:S04]  /*121c0*/  STS.U8 [R14+UR5+0x29c0], R28 ;  /* 0x0029c01c0e007988 */ /* 0x000fe80008000005 */
[----:B------:R1:W-:Y:S04]  /*121d0*/  STS.U8 [R14+UR5+0x3840], R0 ;  /* 0x003840000e007988 */ /* 0x0003e80008000005 */
[----:B------:R1:W-:Y:S04]  /*121e0*/  STS.U8 [R14+UR5+0x3800], R2 ;  /* 0x003800020e007988 */ /* 0x0003e80008000005 */
[----:B0-----:R-:W4:Y:S04]  /*121f0*/  LDL.LU R16, [R1+0x514] ;  /* 0x0005140001107983 */ /* 0x001f280000300800 */
[----:B------:R-:W4:Y:S04]  /*12200*/  LDL.LU R23, [R1+0x510] ;  /* 0x0005100001177983 */ /* 0x000f280000300800 */
[----:B------:R-:W4:Y:S04]  /*12210*/  LDL.LU R21, [R1+0x50c] ;  /* 0x00050c0001157983 */ /* 0x000f280000300800 */
[----:B------:R-:W4:Y:S04]  /*12220*/  LDL.LU R19, [R1+0x508] ;  /* 0x0005080001137983 */ /* 0x000f280000300800 */
[----:B-1----:R-:W4:Y:S04]  /*12230*/  LDL.LU R0, [R1+0x504] ;  /* 0x0005040001007983 */ /* 0x002f280000300800 */
        /* <DEDUP_REMOVED lines=10> */
[----:B------:R-:W4:Y:S01]  /*122e0*/  LDL.LU R20, [R1+0x3f8] ;  /* 0x0003f80001147983 */ /* 0x000f220000300800 */
[----:B------:R-:W-:-:S03]  /*122f0*/  LOP3.LUT R5, R12, 0x28, RZ, 0x3c, !PT ;  /* 0x000000280c057812 */ /* 0x000fc600078e3cff */
[----:B--2---:R0:W-:Y:S04]  /*12300*/  STS.U8 [R14+UR5+0x38c0], R22 ;  /* 0x0038c0160e007988 */ /* 0x0041e80008000005 */
[----:B---3--:R1:W-:Y:S04]  /*12310*/  STS.U8 [R14+UR5+0x3880], R24 ;  /* 0x003880180e007988 */ /* 0x0083e80008000005 */
[----:B------:R2:W-:Y:S04]  /*12320*/  STS.U8 [R14+UR5+0x3940], R3 ;  /* 0x003940030e007988 */ /* 0x0005e80008000005 */
[----:B0-----:R-:W3:Y:S04]  /*12330*/  LDL.LU R22, [R1+0x314] ;  /* 0x0003140001167983 */ /* 0x001ee80000300800 */
[----:B-1----:R-:W3:Y:S04]  /*12340*/  LDL.LU R24, [R1+0x310] ;  /* 0x0003100001187983 */ /* 0x002ee80000300800 */
[----:B--2---:R-:W2:Y:S04]  /*12350*/  LDL.LU R3, [R1+0x30c] ;  /* 0x00030c0001037983 */ /* 0x004ea80000300800 */
[----:B------:R-:W2:Y:S04]  /*12360*/  LDL.LU R12, [R1+0x308] ;  /* 0x00030800010c7983 */ /* 0x000ea80000300800 */
[----:B----4-:R0:W-:Y:S04]  /*12370*/  STS.U8 [R14+UR5+0x3900], R15 ;  /* 0x0039000f0e007988 */ /* 0x0101e80008000005 */
[----:B0-----:R-:W4:Y:S04]  /*12380*/  LDL.LU R15, [R1+0x1304] ;  /* 0x00130400010f7983 */ /* 0x001f280000300800 */
[----:B----4-:R-:W-:Y:S04]  /*12390*/  STS.U8 [R14+UR5+0x39c0], R15 ;  /* 0x0039c00f0e007988 */ /* 0x010fe80008000005 */
[----:B------:R0:W-:Y:S04]  /*123a0*/  STS.U8 [R14+UR5+0x3980], R13 ;  /* 0x0039800d0e007988 */ /* 0x0001e80008000005 */
[----:B------:R1:W-:Y:S04]  /*123b0*/  STS.U8 [R5+UR5+0xa00], R16 ;  /* 0x000a001005007988 */ /* 0x0003e80008000005 */
[----:B------:R4:W-:Y:S04]  /*123c0*/  STS.U8 [R5+UR5+0xa40], R23 ;  /* 0x000a401705007988 */ /* 0x0009e80008000005 */
[----:B------:R0:W-:Y:S04]  /*123d0*/  STS.U8 [R5+UR5+0xa80], R21 ;  /* 0x000a801505007988 */ /* 0x0001e80008000005 */
[----:B------:R1:W-:Y:S04]  /*123e0*/  STS.U8 [R5+UR5+0xac0], R19 ;  /* 0x000ac01305007988 */ /* 0x0003e80008000005 */
[----:B------:R1:W-:Y:S04]  /*123f0*/  STS.U8 [R5+UR5+0xb00], R0 ;  /* 0x000b000005007988 */ /* 0x0003e80008000005 */
[----:B0-----:R-:W2:Y:S04]  /*12400*/  LDL.LU R13, [R1+0x304] ;  /* 0x00030400010d7983 */ /* 0x001ea80000300800 */
[----:B------:R-:W2:Y:S04]  /*12410*/  LDL.LU R14, [R1+0x300] ;  /* 0x00030000010e7983 */ /* 0x000ea80000300800 */
[----:B------:R-:W2:Y:S04]  /*12420*/  LDL.LU R15, [R1+0x2fc] ;  /* 0x0002fc00010f7983 */ /* 0x000ea80000300800 */
[----:B-1----:R-:W2:Y:S04]  /*12430*/  LDL.LU R16, [R1+0x2f8] ;  /* 0x0002f80001107983 */ /* 0x002ea80000300800 */
[----:B----4-:R-:W4:Y:S04]  /*12440*/  LDL.LU R23, [R1+0x1300] ;  /* 0x0013000001177983 */ /* 0x010f280000300800 */
[----:B------:R-:W4:Y:S04]  /*12450*/  LDL.LU R21, [R1+0x12fc] ;  /* 0x0012fc0001157983 */ /* 0x000f280000300800 */
[----:B------:R-:W4:Y:S04]  /*12460*/  LDL.LU R19, [R1+0x12f8] ;  /* 0x0012f80001137983 */ /* 0x000f280000300800 */
[----:B------:R0:W-:Y:S04]  /*12470*/  STS.U8 [R5+UR5+0xb40], R2 ;  /* 0x000b400205007988 */ /* 0x0001e80008000005 */
[----:B------:R-:W4:Y:S04]  /*12480*/  LDL.LU R0, [R1+0x12f4] ;  /* 0x0012f40001007983 */ /* 0x000f280000300800 */
[----:B------:R-:W-:Y:S04]  /*12490*/  STS.U8 [R5+UR5+0xb80], R11 ;  /* 0x000b800b05007988 */ /* 0x000fe80008000005 */
[----:B------:R-:W-:Y:S04]  /*124a0*/  STS.U8 [R5+UR5+0xbc0], R17 ;  /* 0x000bc01105007988 */ /* 0x000fe80008000005 */
[----:B------:R-:W-:Y:S04]  /*124b0*/  STS.U8 [R5+UR5+0x1a40], R8 ;  /* 0x001a400805007988 */ /* 0x000fe80008000005 */
[----:B------:R-:W-:Y:S04]  /*124c0*/  STS.U8 [R5+UR5+0x1a00], R7 ;  /* 0x001a000705007988 */ /* 0x000fe80008000005 */
[----:B------:R-:W-:Y:S04]  /*124d0*/  STS.U8 [R5+UR5+0x1ac0], R6 ;  /* 0x001ac00605007988 */ /* 0x000fe80008000005 */
[----:B0-----:R-:W4:Y:S04]  /*124e0*/  LDL.LU R2, [R1+0x12f0] ;  /* 0x0012f00001027983 */ /* 0x001f280000300800 */
[----:B------:R-:W-:Y:S04]  /*124f0*/  STS.U8 [R5+UR5+0x1a80], R9 ;  /* 0x001a800905007988 */ /* 0x000fe80008000005 */
[----:B------:R-:W-:Y:S04]  /*12500*/  STS.U8 [R5+UR5+0x1b40], R18 ;  /* 0x001b401205007988 */ /* 0x000fe80008000005 */
[----:B------:R0:W-:Y:S04]  /*12510*/  STS.U8 [R5+UR5+0x1b00], R26 ;  /* 0x001b001a05007988 */ /* 0x0001e80008000005 */
[----:B------:R1:W-:Y:S04]  /*12520*/  STS.U8 [R5+UR5+0x1bc0], R28 ;  /* 0x001bc01c05007988 */ /* 0x0003e80008000005 */
[----:B0-----:R-:W4:Y:S04]  /*12530*/  LDL.LU R26, [R1+0xc] ;  /* 0x00000c00011a7983 */ /* 0x001f280000300800 */
[----:B-1----:R-:W4:Y:S04]  /*12540*/  LDL.LU R28, [R1+0x8] ;  /* 0x00000800011c7983 */ /* 0x002f280000300800 */
[----:B------:R-:W4:Y:S04]  /*12550*/  LDL.LU R8, [R1+0x4] ;  /* 0x0000040001087983 */ /* 0x000f280000300800 */
[----:B------:R0:W-:Y:S04]  /*12560*/  STS.U8 [R5+UR5+0x1b80], R20 ;  /* 0x001b801405007988 */ /* 0x0001e80008000005 */
[----:B------:R-:W4:Y:S04]  /*12570*/  LDL.LU R9, [R1] ;  /* 0x0000000001097983 */ /* 0x000f280000300800 */
[----:B---3--:R1:W-:Y:S04]  /*12580*/  STS.U8 [R5+UR5+0x2a00], R22 ;  /* 0x002a001605007988 */ /* 0x0083e80008000005 */
[----:B------:R-:W3:Y:S04]  /*12590*/  LDL.LU R18, [R1+0x4f4] ;  /* 0x0004f40001127983 */ /* 0x000ee80000300800 */
[----:B------:R0:W-:Y:S04]  /*125a0*/  STS.U8 [R5+UR5+0x2a40], R24 ;  /* 0x002a401805007988 */ /* 0x0001e80008000005 */
[----:B--2---:R2:W-:Y:S04]  /*125b0*/  STS.U8 [R5+UR5+0x2a80], R3 ;  /* 0x002a800305007988 */ /* 0x0045e80008000005 */
[----:B------:R-:W-:Y:S04]  /*125c0*/  STS.U8 [R5+UR5+0x2ac0], R12 ;  /* 0x002ac00c05007988 */ /* 0x000fe80008000005 */
[----:B0-----:R-:W3:Y:S04]  /*125d0*/  LDL.LU R20, [R1+0x4f0] ;  /* 0x0004f00001147983 */ /* 0x001ee80000300800 */
[----:B-1----:R-:W3:Y:S04]  /*125e0*/  LDL.LU R22, [R1+0x4ec] ;  /* 0x0004ec0001167983 */ /* 0x002ee80000300800 */
[----:B------:R-:W3:Y:S04]  /*125f0*/  LDL.LU R24, [R1+0x4e8] ;  /* 0x0004e80001187983 */ /* 0x000ee80000300800 */
[----:B------:R-:W3:Y:S04]  /*12600*/  LDL.LU R17, [R1+0x4e4] ;  /* 0x0004e40001117983 */ /* 0x000ee80000300800 */
[----:B------:R-:W3:Y:S04]  /*12610*/  LDL.LU R7, [R1+0x4e0] ;  /* 0x0004e00001077983 */ /* 0x000ee80000300800 */
[----:B------:R-:W3:Y:S04]  /*12620*/  LDL.LU R6, [R1+0x4dc] ;  /* 0x0004dc0001067983 */ /* 0x000ee80000300800 */
[----:B------:R-:W3:Y:S04]  /*12630*/  LDL.LU R11, [R1+0x3f0] ;  /* 0x0003f000010b7983 */ /* 0x000ee80000300800 */
[----:B--2---:R-:W2:Y:S04]  /*12640*/  LDL.LU R3, [R1+0x3ec] ;  /* 0x0003ec0001037983 */ /* 0x004ea80000300800 */
[----:B------:R-:W-:Y:S04]  /*12650*/  STS.U8 [R5+UR5+0x2b00], R13 ;  /* 0x002b000d05007988 */ /* 0x000fe80008000005 */
[----:B------:R-:W-:Y:S04]  /*12660*/  STS.U8 [R5+UR5+0x2b40], R14 ;  /* 0x002b400e05007988 */ /* 0x000fe80008000005 */
[----:B------:R-:W-:Y:S04]  /*12670*/  STS.U8 [R5+UR5+0x2b80], R15 ;  /* 0x002b800f05007988 */ /* 0x000fe80008000005 */
[----:B------:R-:W-:Y:S04]  /*12680*/  STS.U8 [R5+UR5+0x2bc0], R16 ;  /* 0x002bc01005007988 */ /* 0x000fe80008000005 */
[----:B----4-:R0:W-:Y:S04]  /*12690*/  STS.U8 [R5+UR5+0x3a40], R2 ;  /* 0x003a400205007988 */ /* 0x0101e80008000005 */
[----:B------:R1:W-:Y:S04]  /*126a0*/  STS.U8 [R5+UR5+0x3a00], R0 ;  /* 0x003a000005007988 */ /* 0x0003e80008000005 */
[----:B0-----:R-:W4:Y:S04]  /*126b0*/  LDL.LU R2, [R1+0x3e8] ;  /* 0x0003e80001027983 */ /* 0x001f280000300800 */
[----:B------:R-:W2:Y:S04]  /*126c0*/  LDL.LU R12, [R1+0x3e4] ;  /* 0x0003e400010c7983 */ /* 0x000ea80000300800 */
[----:B------:R-:W2:Y:S04]  /*126d0*/  LDL.LU R13, [R1+0x3e0] ;  /* 0x0003e000010d7983 */ /* 0x000ea80000300800 */
[----:B------:R-:W2:Y:S04]  /*126e0*/  LDL.LU R14, [R1+0x3dc] ;  /* 0x0003dc00010e7983 */ /* 0x000ea80000300800 */
[----:B------:R-:W2:Y:S04]  /*126f0*/  LDL.LU R15, [R1+0x3d8] ;  /* 0x0003d800010f7983 */ /* 0x000ea80000300800 */
[----:B------:R-:W2:Y:S04]  /*12700*/  LDL.LU R16, [R1+0x2f4] ;  /* 0x0002f40001107983 */ /* 0x000ea80000300800 */
[----:B-1----:R-:W2:Y:S04]  /*12710*/  LDL.LU R0, [R1+0x2f0] ;  /* 0x0002f00001007983 */ /* 0x002ea80000300800 */
[----:B------:R0:W-:Y:S04]  /*12720*/  STS.U8 [R5+UR5+0x3ac0], R26 ;  /* 0x003ac01a05007988 */ /* 0x0001e80008000005 */
[----:B------:R1:W-:Y:S04]  /*12730*/  STS.U8 [R5+UR5+0x3a80], R28 ;  /* 0x003a801c05007988 */ /* 0x0003e80008000005 */
[----:B0-----:R-:W2:Y:S04]  /*12740*/  LDL.LU R26, [R1+0x12ec] ;  /* 0x0012ec00011a7983 */ /* 0x001ea80000300800 */
[----:B-1----:R-:W2:Y:S04]  /*12750*/  LDL.LU R28, [R1+0x12e8] ;  /* 0x0012e800011c7983 */ /* 0x002ea80000300800 */
[----:B------:R0:W-:Y:S04]  /*12760*/  STS.U8 [R5+UR5+0x3b40], R8 ;  /* 0x003b400805007988 */ /* 0x0001e80008000005 */
[----:B------:R-:W-:Y:S01]  /*12770*/  STS.U8 [R5+UR5+0x3b00], R9 ;  /* 0x003b000905007988 */ /* 0x000fe20008000005 */
[----:B0-----:R-:W-:-:S03]  /*12780*/  LOP3.LUT R8, R10, 0x30, RZ, 0x3c, !PT ;  /* 0x000000300a087812 */ /* 0x001fc600078e3cff */
[----:B--2---:R0:W-:Y:S04]  /*12790*/  STS.U8 [R5+UR5+0x3bc0], R28 ;  /* 0x003bc01c05007988 */ /* 0x0041e80008000005 */
[----:B------:R1:W-:Y:S04]  /*127a0*/  STS.U8 [R5+UR5+0x3b80], R26 ;  /* 0x003b801a05007988 */ /* 0x0003e80008000005 */
[----:B0-----:R-:W2:Y:S04]  /*127b0*/  LDL.LU R28, [R1+0x3f4] ;  /* 0x0003f400011c7983 */ /* 0x001ea80000300800 */
[----:B-1----:R-:W2:Y:S04]  /*127c0*/  LDL.LU R26, [R1+0x4d8] ;  /* 0x0004d800011a7983 */ /* 0x002ea80000300800 */
[----:B------:R-:W4:Y:S04]  /*127d0*/  LDL.LU R5, [R1+0xec] ;  /* 0x0000ec0001057983 */ /* 0x000f280000300800 */
[----:B---3--:R0:W-:Y:S04]  /*127e0*/  STS.U8 [R8+UR5+0xc00], R18 ;  /* 0x000c001208007988 */ /* 0x0081e80008000005 */
[----:B------:R-:W3:Y:S04]  /*127f0*/  LDL.LU R9, [R1+0xe8] ;  /* 0x0000e80001097983 */ /* 0x000ee80000300800 */
[----:B------:R1:W-:Y:S04]  /*12800*/  STS.U8 [R8+UR5+0xc40], R20 ;  /* 0x000c401408007988 */ /* 0x0003e80008000005 */
[----:B------:R1:W-:Y:S04]  /*12810*/  STS.U8 [R8+UR5+0xc80], R22 ;  /* 0x000c801608007988 */ /* 0x0003e80008000005 */
[----:B------:R1:W-:Y:S04]  /*12820*/  STS.U8 [R8+UR5+0xcc0], R24 ;  /* 0x000cc01808007988 */ /* 0x0003e80008000005 */
[----:B0-----:R-:W3:Y:S04]  /*12830*/  LDL.LU R18, [R1+0xe4] ;  /* 0x0000e40001127983 */ /* 0x001ee80000300800 */
[----:B-1----:R-:W3:Y:S04]  /*12840*/  LDL.LU R20, [R1+0xe0] ;  /* 0x0000e00001147983 */ /* 0x002ee80000300800 */
[----:B------:R-:W3:Y:S04]  /*12850*/  LDL.LU R22, [R1+0xdc] ;  /* 0x0000dc0001167983 */ /* 0x000ee80000300800 */
[----:B------:R-:W3:Y:S04]  /*12860*/  LDL.LU R24, [R1+0xd8] ;  /* 0x0000d80001187983 */ /* 0x000ee80000300800 */
[----:B------:R0:W-:Y:S04]  /*12870*/  STS.U8 [R8+UR5+0xd00], R17 ;  /* 0x000d001108007988 */ /* 0x0001e80008000005 */
[----:B------:R1:W-:Y:S04]  /*12880*/  STS.U8 [R8+UR5+0xd40], R7 ;  /* 0x000d400708007988 */ /* 0x0003e80008000005 */
[----:B------:R1:W-:Y:S04]  /*12890*/  STS.U8 [R8+UR5+0xd80], R6 ;  /* 0x000d800608007988 */ /* 0x0003e80008000005 */
[----:B0-----:R-:W3:Y:S04]  /*128a0*/  LDL.LU R17, [R1+0x12e4] ;  /* 0x0012e40001117983 */ /* 0x001ee80000300800 */
[----:B-1----:R-:W3:Y:S04]  /*128b0*/  LDL.LU R7, [R1+0x12e0] ;  /* 0x0012e00001077983 */ /* 0x002ee80000300800 */
[----:B------:R-:W3:Y:S04]  /*128c0*/  LDL.LU R6, [R1+0x12dc] ;  /* 0x0012dc0001067983 */ /* 0x000ee80000300800 */
[----:B--2---:R-:W-:Y:S04]  /*128d0*/  STS.U8 [R8+UR5+0xdc0], R26 ;  /* 0x000dc01a08007988 */ /* 0x004fe80008000005 */
[----:B------:R-:W-:Y:S04]  /*128e0*/  STS.U8 [R8+UR5+0x1c40], R28 ;  /* 0x001c401c08007988 */ /* 0x000fe80008000005 */
[----:B------:R-:W-:Y:S04]  /*128f0*/  STS.U8 [R8+UR5+0x1c00], R11 ;  /* 0x001c000b08007988 */ /* 0x000fe80008000005 */
[----:B------:R0:W-:Y:S04]  /*12900*/  STS.U8 [R8+UR5+0x1cc0], R3 ;  /* 0x001cc00308007988 */ /* 0x0001e80008000005 */
[----:B----4-:R1:W-:Y:S04]  /*12910*/  STS.U8 [R8+UR5+0x1c80], R2 ;  /* 0x001c800208007988 */ /* 0x0103e80008000005 */
[----:B------:R2:W-:Y:S04]  /*12920*/  STS.U8 [R8+UR5+0x1d40], R12 ;  /* 0x001d400c08007988 */ /* 0x0005e80008000005 */
[----:B------:R4:W-:Y:S04]  /*12930*/  STS.U8 [R8+UR5+0x1d00], R13 ;  /* 0x001d000d08007988 */ /* 0x0009e80008000005 */
[----:B------:R1:W-:Y:S04]  /*12940*/  STS.U8 [R8+UR5+0x1dc0], R14 ;  /* 0x001dc00e08007988 */ /* 0x0003e80008000005 */
[----:B------:R2:W-:Y:S04]  /*12950*/  STS.U8 [R8+UR5+0x1d80], R15 ;  /* 0x001d800f08007988 */ /* 0x0005e80008000005 */
[----:B0-----:R-:W3:Y:S04]  /*12960*/  LDL.LU R3, [R1+0x4d4] ;  /* 0x0004d40001037983 */ /* 0x001ee80000300800 */
[----:B-1----:R-:W3:Y:S04]  /*12970*/  LDL.LU R2, [R1+0x4d0] ;  /* 0x0004d00001027983 */ /* 0x002ee80000300800 */
[----:B--2---:R-:W2:Y:S04]  /*12980*/  LDL.LU R12, [R1+0x4cc] ;  /* 0x0004cc00010c7983 */ /* 0x004ea80000300800 */
[----:B----4-:R-:W4:Y:S04]  /*12990*/  LDL.LU R13, [R1+0x4c8] ;  /* 0x0004c800010d7983 */ /* 0x010f280000300800 */
[----:B------:R-:W2:Y:S04]  /*129a0*/  LDL.LU R14, [R1+0x4c4] ;  /* 0x0004c400010e7983 */ /* 0x000ea80000300800 */
[----:B------:R0:W-:Y:S04]  /*129b0*/  STS.U8 [R8+UR5+0x2c00], R16 ;  /* 0x002c001008007988 */ /* 0x0001e80008000005 */
[----:B------:R-:W2:Y:S04]  /*129c0*/  LDL.LU R15, [R1+0x4c0] ;  /* 0x0004c000010f7983 */ /* 0x000ea80000300800 */
[----:B------:R1:W-:Y:S04]  /*129d0*/  STS.U8 [R8+UR5+0x2c40], R0 ;  /* 0x002c400008007988 */ /* 0x0003e80008000005 */
[----:B------:R1:W-:Y:S04]  /*129e0*/  STS.U8 [R8+UR5+0x2c80], R5 ;  /* 0x002c800508007988 */ /* 0x0003e80008000005 */
[----:B---3--:R3:W-:Y:S04]  /*129f0*/  STS.U8 [R8+UR5+0x2cc0], R9 ;  /* 0x002cc00908007988 */ /* 0x0087e80008000005 */
[----:B0-----:R-:W2:Y:S04]  /*12a00*/  LDL.LU R16, [R1+0x4bc] ;  /* 0x0004bc0001107983 */ /* 0x001ea80000300800 */
[----:B-1----:R-:W2:Y:S04]  /*12a10*/  LDL.LU R0, [R1+0x4b8] ;  /* 0x0004b80001007983 */ /* 0x002ea80000300800 */
[----:B------:R-:W2:Y:S04]  /*12a20*/  LDL.LU R26, [R1+0x3c0] ;  /* 0x0003c000011a7983 */ /* 0x000ea80000300800 */
[----:B------:R-:W2:Y:S04]  /*12a30*/  LDL.LU R28, [R1+0x3bc] ;  /* 0x0003bc00011c7983 */ /* 0x000ea80000300800 */
[----:B------:R-:W2:Y:S04]  /*12a40*/  LDL.LU R11, [R1+0x3b8] ;  /* 0x0003b800010b7983 */ /* 0x000ea80000300800 */
[----:B------:R-:W2:Y:S04]  /*12a50*/  LDL.LU R5, [R1+0x12d8] ;  /* 0x0012d80001057983 */ /* 0x000ea80000300800 */
[----:B---3--:R-:W3:Y:S04]  /*12a60*/  LDL.LU R9, [R1+0x12d4] ;  /* 0x0012d40001097983 */ /* 0x008ee80000300800 */
[----:B------:R0:W-:Y:S04]  /*12a70*/  STS.U8 [R8+UR5+0x2d00], R18 ;  /* 0x002d001208007988 */ /* 0x0001e80008000005 */
[----:B------:R1:W-:Y:S04]  /*12a80*/  STS.U8 [R8+UR5+0x2d40], R20 ;  /* 0x002d401408007988 */ /* 0x0003e80008000005 */
[----:B------:R1:W-:Y:S04]  /*12a90*/  STS.U8 [R8+UR5+0x2d80], R22 ;  /* 0x002d801608007988 */ /* 0x0003e80008000005 */
[----:B------:R1:W-:Y:S04]  /*12aa0*/  STS.U8 [R8+UR5+0x2dc0], R24 ;  /* 0x002dc01808007988 */ /* 0x0003e80008000005 */
[----:B0-----:R-:W2:Y:S04]  /*12ab0*/  LDL.LU R18, [R1+0x12d0] ;  /* 0x0012d00001127983 */ /* 0x001ea80000300800 */
[----:B-1----:R-:W2:Y:S04]  /*12ac0*/  LDL.LU R20, [R1+0x12cc] ;  /* 0x0012cc0001147983 */ /* 0x002ea80000300800 */
[----:B------:R-:W2:Y:S04]  /*12ad0*/  LDL.LU R22, [R1+0x12c8] ;  /* 0x0012c80001167983 */ /* 0x000ea80000300800 */
[----:B------:R-:W2:Y:S01]  /*12ae0*/  LDL.LU R24, [R1+0x12c4] ;  /* 0x0012c40001187983 */ /* 0x000ea20000300800 */
[----:B------:R-:W-:-:S03]  /*12af0*/  LOP3.LUT R10, R10, 0x38, RZ, 0x3c, !PT ;  /* 0x000000380a0a7812 */ /* 0x000fc600078e3cff */
[----:B--2---:R0:W-:Y:S04]  /*12b00*/  STS.U8 [R8+UR5+0x3c40], R24 ;  /* 0x003c401808007988 */ /* 0x0041e80008000005 */
[----:B------:R1:W-:Y:S04]  /*12b10*/  STS.U8 [R8+UR5+0x3c00], R22 ;  /* 0x003c001608007988 */ /* 0x0003e80008000005 */
[----:B------:R2:W-:Y:S04]  /*12b20*/  STS.U8 [R8+UR5+0x3cc0], R20 ;  /* 0x003cc01408007988 */ /* 0x0005e80008000005 */
[----:B------:R-:W-:Y:S04]  /*12b30*/  STS.U8 [R8+UR5+0x3c80], R18 ;  /* 0x003c801208007988 */ /* 0x000fe80008000005 */
[----:B---3--:R-:W-:Y:S04]  /*12b40*/  STS.U8 [R8+UR5+0x3d40], R9 ;  /* 0x003d400908007988 */ /* 0x008fe80008000005 */
[----:B------:R-:W-:Y:S04]  /*12b50*/  STS.U8 [R8+UR5+0x3d00], R5 ;  /* 0x003d000508007988 */ /* 0x000fe80008000005 */
[----:B------:R3:W-:Y:S04]  /*12b60*/  STS.U8 [R8+UR5+0x3dc0], R6 ;  /* 0x003dc00608007988 */ /* 0x0007e80008000005 */
[----:B------:R2:W-:Y:S04]  /*12b70*/  STS.U8 [R8+UR5+0x3d80], R7 ;  /* 0x003d800708007988 */ /* 0x0005e80008000005 */
[----:B0-----:R-:W4:Y:S04]  /*12b80*/  LDL.LU R24, [R1+0x3c4] ;  /* 0x0003c40001187983 */ /* 0x001f280000300800 */
[----:B-1----:R-:W4:Y:S04]  /*12b90*/  LDL.LU R22, [R1+0x3c8] ;  /* 0x0003c80001167983 */ /* 0x002f280000300800 */
[----:B--2---:R-:W2:Y:S04]  /*12ba0*/  LDL.LU R20, [R1+0x3cc] ;  /* 0x0003cc0001147983 */ /* 0x004ea80000300800 */
[----:B------:R0:W-:Y:S04]  /*12bb0*/  STS.U8 [R10+UR5+0xe00], R3 ;  /* 0x000e00030a007988 */ /* 0x0001e80008000005 */
[----:B---3--:R-:W3:Y:S04]  /*12bc0*/  LDL.LU R6, [R1+0x3d0] ;  /* 0x0003d00001067983 */ /* 0x008ee80000300800 */
[----:B------:R-:W2:Y:S04]  /*12bd0*/  LDL.LU R8, [R1+0x12c0] ;  /* 0x0012c00001087983 */ /* 0x000ea80000300800 */
[----:B------:R-:W2:Y:S04]  /*12be0*/  LDL.LU R7, [R1+0x3d4] ;  /* 0x0003d40001077983 */ /* 0x000ea80000300800 */
[----:B------:R1:W-:Y:S04]  /*12bf0*/  STS.U8 [R10+UR5+0xe40], R2 ;  /* 0x000e40020a007988 */ /* 0x0003e80008000005 */
[----:B------:R0:W-:Y:S04]  /*12c00*/  STS.U8 [R10+UR5+0xe80], R12 ;  /* 0x000e800c0a007988 */ /* 0x0001e80008000005 */
[----:B----4-:R4:W-:Y:S04]  /*12c10*/  STS.U8 [R10+UR5+0xec0], R13 ;  /* 0x000ec00d0a007988 */ /* 0x0109e80008000005 */
[----:B------:R1:W-:Y:S04]  /*12c20*/  STS.U8 [R10+UR5+0xf00], R14 ;  /* 0x000f000e0a007988 */ /* 0x0003e80008000005 */
[----:B0-----:R-:W3:Y:S04]  /*12c30*/  LDL.LU R3, [R1+0x12bc] ;  /* 0x0012bc0001037983 */ /* 0x001ee80000300800 */
[----:B------:R0:W-:Y:S04]  /*12c40*/  STS.U8 [R10+UR5+0xf40], R15 ;  /* 0x000f400f0a007988 */ /* 0x0001e80008000005 */
[----:B-1----:R-:W3:Y:S04]  /*12c50*/  LDL.LU R2, [R1+0x12b8] ;  /* 0x0012b80001027983 */ /* 0x002ee80000300800 */
[----:B------:R-:W3:Y:S04]  /*12c60*/  LDL.LU R12, [R1+0x12b4] ;  /* 0x0012b400010c7983 */ /* 0x000ee80000300800 */
[----:B----4-:R-:W4:Y:S04]  /*12c70*/  LDL.LU R13, [R1+0x12b0] ;  /* 0x0012b000010d7983 */ /* 0x010f280000300800 */
[----:B------:R-:W4:Y:S04]  /*12c80*/  LDL.LU R14, [R1+0x12ac] ;  /* 0x0012ac00010e7983 */ /* 0x000f280000300800 */
[----:B------:R1:W-:Y:S04]  /*12c90*/  STS.U8 [R10+UR5+0xf80], R16 ;  /* 0x000f80100a007988 */ /* 0x0003e80008000005 */
[----:B0-----:R-:W4:Y:S04]  /*12ca0*/  LDL.LU R15, [R1+0x12a8] ;  /* 0x0012a800010f7983 */ /* 0x001f280000300800 */
[----:B------:R0:W-:Y:S04]  /*12cb0*/  STS.U8 [R10+UR5+0xfc0], R0 ;  /* 0x000fc0000a007988 */ /* 0x0001e80008000005 */
[----:B-1----:R-:W4:Y:S04]  /*12cc0*/  LDL.LU R16, [R1+0x12a4] ;  /* 0x0012a40001107983 */ /* 0x002f280000300800 */
[----:B0-----:R-:W4:Y:S04]  /*12cd0*/  LDL.LU R0, [R1+0x12a0] ;  /* 0x0012a00001007983 */ /* 0x001f280000300800 */
[----:B--2---:R-:W-:Y:S04]  /*12ce0*/  STS.U8 [R10+UR5+0x1e40], R7 ;  /* 0x001e40070a007988 */ /* 0x004fe80008000005 */
[----:B---3--:R-:W-:Y:S04]  /*12cf0*/  STS.U8 [R10+UR5+0x1e00], R6 ;  /* 0x001e00060a007988 */ /* 0x008fe80008000005 */
[----:B------:R-:W-:Y:S04]  /*12d00*/  STS.U8 [R10+UR5+0x1ec0], R20 ;  /* 0x001ec0140a007988 */ /* 0x000fe80008000005 */
[----:B------:R-:W-:Y:S04]  /*12d10*/  STS.U8 [R10+UR5+0x1e80], R22 ;  /* 0x001e80160a007988 */ /* 0x000fe80008000005 */
[----:B------:R-:W-:Y:S04]  /*12d20*/  STS.U8 [R10+UR5+0x1f40], R24 ;  /* 0x001f40180a007988 */ /* 0x000fe80008000005 */
[----:B------:R-:W-:Y:S04]  /*12d30*/  STS.U8 [R10+UR5+0x1f00], R26 ;  /* 0x001f001a0a007988 */ /* 0x000fe80008000005 */
[----:B------:R-:W-:Y:S04]  /*12d40*/  STS.U8 [R10+UR5+0x1fc0], R28 ;  /* 0x001fc01c0a007988 */ /* 0x000fe80008000005 */
[----:B------:R-:W-:Y:S04]  /*12d50*/  STS.U8 [R10+UR5+0x1f80], R11 ;  /* 0x001f800b0a007988 */ /* 0x000fe80008000005 */
[----:B----4-:R0:W-:Y:S04]  /*12d60*/  STS.U8 [R10+UR5+0x2e00], R0 ;  /* 0x002e00000a007988 */ /* 0x0101e80008000005 */
[----:B------:R1:W-:Y:S04]  /*12d70*/  STS.U8 [R10+UR5+0x2e40], R16 ;  /* 0x002e40100a007988 */ /* 0x0003e80008000005 */
[----:B------:R2:W-:Y:S04]  /*12d80*/  STS.U8 [R10+UR5+0x2e80], R15 ;  /* 0x002e800f0a007988 */ /* 0x0005e80008000005 */
[----:B------:R3:W-:Y:S04]  /*12d90*/  STS.U8 [R10+UR5+0x2ec0], R14 ;  /* 0x002ec00e0a007988 */ /* 0x0007e80008000005 */
[----:B------:R4:W-:Y:S04]  /*12da0*/  STS.U8 [R10+UR5+0x2f00], R13 ;  /* 0x002f000d0a007988 */ /* 0x0009e80008000005 */
[----:B------:R2:W-:Y:S04]  /*12db0*/  STS.U8 [R10+UR5+0x2f40], R12 ;  /* 0x002f400c0a007988 */ /* 0x0005e80008000005 */
[----:B0-----:R-:W4:Y:S04]  /*12dc0*/  LDL.LU R0, [R1+0x129c] ;  /* 0x00129c0001007983 */ /* 0x001f280000300800 */
[----:B-1----:R-:W4:Y:S04]  /*12dd0*/  LDL.LU R16, [R1+0x1298] ;  /* 0x0012980001107983 */ /* 0x002f280000300800 */
[----:B--2---:R-:W2:Y:S04]  /*12de0*/  LDL.LU R15, [R1+0x1294] ;  /* 0x00129400010f7983 */ /* 0x004ea80000300800 */
[----:B---3--:R-:W3:Y:S04]  /*12df0*/  LDL.LU R14, [R1+0x1290] ;  /* 0x00129000010e7983 */ /* 0x008ee80000300800 */
[----:B----4-:R-:W4:Y:S04]  /*12e00*/  LDL.LU R13, [R1+0x128c] ;  /* 0x00128c00010d7983 */ /* 0x010f280000300800 */
[----:B------:R-:W2:Y:S04]  /*12e10*/  LDL R6, [R1+0xe8c] ;  /* 0x000e8c0001067983 */ /* 0x000ea80000100800 */
[----:B------:R-:W2:Y:S04]  /*12e20*/  LDL.LU R12, [R1+0x1288] ;  /* 0x00128800010c7983 */ /* 0x000ea80000300800 */
[----:B------:R-:W2:Y:S04]  /*12e30*/  LDL R7, [R1+0xe88] ;  /* 0x000e880001077983 */ /* 0x000ea80000100800 */
[----:B------:R0:W-:Y:S04]  /*12e40*/  STS.U8 [R10+UR5+0x2f80], R2 ;  /* 0x002f80020a007988 */ /* 0x0001e80008000005 */
[----:B------:R1:W-:Y:S04]  /*12e50*/  STS.U8 [R10+UR5+0x2fc0], R3 ;  /* 0x002fc0030a007988 */ /* 0x0003e80008000005 */
[----:B0-----:R-:W3:Y:S04]  /*12e60*/  LDL.LU R2, [R1+0x1284] ;  /* 0x0012840001027983 */ /* 0x001ee80000300800 */
[----:B-1----:R-:W3:Y:S04]  /*12e70*/  LDL.LU R3, [R1+0x1280] ;  /* 0x0012800001037983 */ /* 0x002ee80000300800 */
[----:B------:R-:W3:Y:S04]  /*12e80*/  LDL R22, [R1+0xe80] ;  /* 0x000e800001167983 */ /* 0x000ee80000100800 */
[----:B------:R-:W4:Y:S04]  /*12e90*/  LDL R20, [R1+0xe84] ;  /* 0x000e840001147983 */ /* 0x000f280000100800 */
[----:B------:R-:W-:Y:S04]  /*12ea0*/  STS.U8 [R10+UR5+0x3e40], R8 ;  /* 0x003e40080a007988 */ /* 0x000fe80008000005 */
[----:B------:R-:W-:Y:S04]  /*12eb0*/  STS.U8 [R10+UR5+0x3e00], R17 ;  /* 0x003e00110a007988 */ /* 0x000fe80008000005 */
[----:B------:R-:W-:Y:S04]  /*12ec0*/  STS.U8 [R10+UR5+0x3ec0], R19 ;  /* 0x003ec0130a007988 */ /* 0x000fe80008000005 */
[----:B------:R-:W-:Y:S04]  /*12ed0*/  STS.U8 [R10+UR5+0x3e80], R21 ;  /* 0x003e80150a007988 */ /* 0x000fe80008000005 */
[----:B------:R-:W-:Y:S04]  /*12ee0*/  STS.U8 [R10+UR5+0x3f40], R23 ;  /* 0x003f40170a007988 */ /* 0x000fe80008000005 */
[----:B------:R-:W-:Y:S04]  /*12ef0*/  STS.U8 [R10+UR5+0x3f00], R25 ;  /* 0x003f00190a007988 */ /* 0x000fe80008000005 */
[----:B------:R0:W-:Y:S04]  /*12f00*/  STS.U8 [R10+UR5+0x3fc0], R27 ;  /* 0x003fc01b0a007988 */ /* 0x0001e80008000005 */
[----:B------:R1:W-:Y:S01]  /*12f10*/  STS.U8 [R10+UR5+0x3f80], R29 ;  /* 0x003f801d0a007988 */ /* 0x0003e20008000005 */
[----:B------:R-:W-:Y:S06]  /*12f20*/  BAR.SYNC.DEFER_BLOCKING 0x0 ;  /* 0x0000000000007b1d */ /* 0x000fec0000010000 */
[----:B------:R-:W4:Y:S04]  /*12f30*/  LDL R11, [R1+0x6b8] ;  /* 0x0006b800010b7983 */ /* 0x000f280000100800 */
[----:B------:R-:W4:Y:S04]  /*12f40*/  LDL R28, [R1+0x6b0] ;  /* 0x0006b000011c7983 */ /* 0x000f280000100800 */
[----:B------:R-:W4:Y:S01]  /*12f50*/  LDL R26, [R1+0x6a8] ;  /* 0x0006a800011a7983 */ /* 0x000f220000100800 */
[----:B------:R-:W-:-:S03]  /*12f60*/  PRMT R9, RZ, 0x7610, R9 ;  /* 0x00007610ff097816 */ /* 0x000fc60000000009 */
[----:B------:R-:W4:Y:S04]  /*12f70*/  LDL R24, [R1+0x6a0] ;  /* 0x0006a00001187983 */ /* 0x000f280000100800 */
[----:B0-----:R-:W4:Y:S04]  /*12f80*/  LDL R27, [R1+0x6b4] ;  /* 0x0006b400011b7983 */ /* 0x001f280000100800 */
[----:B-1----:R-:W4:Y:S04]  /*12f90*/  LDL R10, [R1+0x6bc] ;  /* 0x0006bc00010a7983 */ /* 0x002f280000100800 */
[----:B------:R-:W4:Y:S04]  /*12fa0*/  LDL R25, [R1+0x6ac] ;  /* 0x0006ac0001197983 */ /* 0x000f280000100800 */
[----:B------:R-:W4:Y:S04]  /*12fb0*/  LDL R23, [R1+0x6a4] ;  /* 0x0006a40001177983 */ /* 0x000f280000100800 */
[----:B------:R-:W4:Y:S04]  /*12fc0*/  LDL R21, [R1+0x69c] ;  /* 0x00069c0001157983 */ /* 0x000f280000100800 */
[----:B------:R-:W4:Y:S01]  /*12fd0*/  LDL R17, [R1+0x694] ;  /* 0x0006940001117983 */ /* 0x000f220000100800 */
[----:B------:R-:W-:-:S02]  /*12fe0*/  PRMT R8, RZ, 0x7610, R8 ;  /* 0x00007610ff087816 */ /* 0x000fc40000000008 */
[----:B------:R-:W-:Y:S02]  /*12ff0*/  PRMT R4, RZ, 0x7610, R4 ;  /* 0x00007610ff047816 */ /* 0x000fe40000000004 */
[----:B------:R-:W-:Y:S02]  /*13000*/  PRMT R5, RZ, 0x7610, R5 ;  /* 0x00007610ff057816 */ /* 0x000fe40000000005 */
[----:B------:R-:W-:Y:S02]  /*13010*/  PRMT R19, RZ, 0x7610, R19 ;  /* 0x00007610ff137816 */ /* 0x000fe40000000013 */
[----:B------:R-:W-:Y:S01]  /*13020*/  PRMT R18, RZ, 0x7610, R18 ;  /* 0x00007610ff127816 */ /* 0x000fe20000000012 */
[----:B------:R-:W-:Y:S04]  /*13030*/  LDS.U8 R29, [R0+UR5+0x2200] ;  /* 0x00220005001d7984 */ /* 0x000fe80008000000 */
[----:B--2---:R3:W2:Y:S02]  /*13040*/  @!P0 LDG.E.U8 R9, desc[UR22][R6.64] ;  /* 0x0000001606098981 */ /* 0x0046a4000c1e1100 */
[----:B---3--:R-:W-:-:S02]  /*13050*/  @!P0 IMAD.MOV.U32 R7, RZ, RZ, R22 ;  /* 0x000000ffff078224 */ /* 0x008fc400078e0016 */
[----:B------:R-:W3:Y:S01]  /*13060*/  LDL R22, [R1+0x698] ;  /* 0x0006980001167983 */ /* 0x000ee20000100800 */
[----:B----4-:R-:W-:-:S03]  /*13070*/  @!P0 IMAD.MOV.U32 R6, RZ, RZ, R20 ;  /* 0x000000ffff068224 */ /* 0x010fc600078e0014 */
[----:B------:R-:W4:Y:S04]  /*13080*/  LDL R20, [R1+0x690] ;  /* 0x0006900001147983 */ /* 0x000f280000100800 */
[----:B------:R0:W2:Y:S04]  /*13090*/  @!P0 LDG.E.U8 R8, desc[UR22][R6.64] ;  /* 0x0000001606088981 */ /* 0x0000a8000c1e1100 */
[----:B------:R1:W2:Y:S01]  /*130a0*/  @!P0 LDG.E.U8 R4, desc[UR22][R10.64] ;  /* 0x000000160a048981 */ /* 0x0002a2000c1e1100 */
[----:B0-----:R-:W-:Y:S01]  /*130b0*/  PRMT R6, RZ, 0x7610, R6 ;  /* 0x00007610ff067816 */ /* 0x001fe20000000006 */
[----:B-1----:R-:W-:-:S02]  /*130c0*/  @!P0 IMAD.MOV.U32 R10, RZ, RZ, R27 ;  /* 0x000000ffff0a8224 */ /* 0x002fc400078e001b */
[----:B------:R-:W-:Y:S01]  /*130d0*/  @!P0 IMAD.MOV.U32 R11, RZ, RZ, R28 ;  /* 0x000000ffff0b8224 */ /* 0x000fe200078e001c */
[----:B------:R-:W-:Y:S01]  /*130e0*/  PRMT R7, RZ, 0x7610, R7 ;  /* 0x00007610ff077816 */ /* 0x000fe20000000007 */
[----:B------:R-:W-:Y:S04]  /*130f0*/  LDS.U8 R27, [R0+UR5+0x200] ;  /* 0x00020005001b7984 */ /* 0x000fe80008000000 */
[----:B------:R0:W2:Y:S04]  /*13100*/  @!P0 LDG.E.U8 R6, desc[UR22][R10.64] ;  /* 0x000000160a068981 */ /* 0x0000a8000c1e1100 */
[----:B------:R-:W-:Y:S01]  /*13110*/  LDS.U8 R28, [R0+UR5+0x2000] ;  /* 0x00200005001c7984 */ /* 0x000fe20008000000 */
[----:B0-----:R-:W-:-:S02]  /*13120*/  @!P0 IMAD.MOV.U32 R10, RZ, RZ, R25 ;  /* 0x000000ffff0a8224 */ /* 0x001fc400078e0019 */
[----:B------:R-:W-:Y:S01]  /*13130*/  @!P0 IMAD.MOV.U32 R11, RZ, RZ, R26 ;  /* 0x000000ffff0b8224 */ /* 0x000fe200078e001a */
[----:B------:R-:W-:Y:S04]  /*13140*/  LDS.U8 R25, [R0+UR5+0x8] ;  /* 0x0000080500197984 */ /* 0x000fe80008000000 */
[----:B------:R-:W-:Y:S04]  /*13150*/  LDS.U8 R26, [R0+UR5+0x208] ;  /* 0x00020805001a7984 */ /* 0x000fe80008000000 */
[----:B------:R0:W2:Y:S02]  /*13160*/  @!P0 LDG.E.U8 R5, desc[UR22][R10.64] ;  /* 0x000000160a058981 */ /* 0x0000a4000c1e1100 */
[----:B0-----:R-:W-:-:S02]  /*13170*/  @!P0 IMAD.MOV.U32 R10, RZ, RZ, R23 ;  /* 0x000000ffff0a8224 */ /* 0x001fc400078e0017 */
[----:B------:R-:W-:Y:S02]  /*13180*/  @!P0 IMAD.MOV.U32 R11, RZ, RZ, R24 ;  /* 0x000000ffff0b8224 */ /* 0x000fe400078e0018 */
[----:B------:R-:W-:Y:S04]  /*13190*/  LDS.U8 R24, [R0+UR5+0x2008] ;  /* 0x0020080500187984 */ /* 0x000fe80008000000 */
[----:B------:R0:W2:Y:S02]  /*131a0*/  @!P0 LDG.E.U8 R7, desc[UR22][R10.64] ;  /* 0x000000160a078981 */ /* 0x0000a4000c1e1100 */
[----:B0-----:R-:W-:Y:S02]  /*131b0*/  @!P0 IMAD.MOV.U32 R10, RZ, RZ, R21 ;  /* 0x000000ffff0a8224 */ /* 0x001fe400078e0015 */
[----:B------:R-:W0:Y:S04]  /*131c0*/  LDS.U8 R21, [R0+UR5+0x80] ;  /* 0x0000800500157984 */ /* 0x000e280008000000 */
[----:B0-----:R-:W-:Y:S04]  /*131d0*/  STL [R1+0x60], R21 ;  /* 0x0000601501007387 */ /* 0x001fe80000100800 */
[----:B------:R-:W-:Y:S01]  /*131e0*/  LDS.U8 R21, [R0+UR5+0x280] ;  /* 0x0002800500157984 */ /* 0x000fe20008000000 */
[----:B---3--:R-:W-:-:S05]  /*131f0*/  @!P0 IMAD.MOV.U32 R11, RZ, RZ, R22 ;  /* 0x000000ffff0b8224 */ /* 0x008fca00078e0016 */
[----:B------:R0:W3:Y:S02]  /*13200*/  @!P0 LDG.E.U8 R19, desc[UR22][R10.64] ;  /* 0x000000160a138981 */ /* 0x0000e4000c1e1100 */
[----:B0-----:R-:W-:Y:S02]  /*13210*/  @!P0 IMAD.MOV.U32 R10, RZ, RZ, R17 ;  /* 0x000000ffff0a8224 */ /* 0x001fe400078e0011 */
[----:B------:R-:W0:Y:S01]  /*13220*/  LDS.U8 R17, [R0+UR5+0x288] ;  /* 0x0002880500117984 */ /* 0x000e220008000000 */
[----:B----4-:R-:W-:-:S03]  /*13230*/  @!P0 IMAD.MOV.U32 R11, RZ, RZ, R20 ;  /* 0x000000ffff0b8224 */ /* 0x010fc600078e0014 */
[----:B------:R-:W1:Y:S04]  /*13240*/  LDS.U8 R20, [R0+UR5+0x88] ;  /* 0x0000880500147984 */ /* 0x000e680008000000 */
[----:B------:R4:W2:Y:S04]  /*13250*/  @!P0 LDG.E.U8 R18, desc[UR22][R10.64] ;  /* 0x000000160a128981 */ /* 0x0008a8000c1e1100 */
[----:B----4-:R-:W-:Y:S04]  /*13260*/  LDS.U8 R11, [R0+UR5] ;  /* 0x00000005000b7984 */ /* 0x010fe80008000000 */
[----:B------:R-:W-:Y:S04]  /*13270*/  LDS.U8 R10, [R0+UR5+0x2208] ;  /* 0x00220805000a7984 */ /* 0x000fe80008000000 */
[----:B0-----:R-:W-:Y:S04]  /*13280*/  STL [R1+0x5c], R17 ;  /* 0x00005c1101007387 */ /* 0x001fe80000100800 */
[----:B------:R-:W0:Y:S04]  /*13290*/  LDS.U8 R17, [R0+UR5+0x2080] ;  /* 0x0020800500117984 */ /* 0x000e280008000000 */
[----:B-1----:R-:W-:Y:S04]  /*132a0*/  STL [R1+0x68], R20 ;  /* 0x0000681401007387 */ /* 0x002fe80000100800 */
[----:B------:R-:W1:Y:S04]  /*132b0*/  LDS.U8 R20, [R0+UR5+0x2288] ;  /* 0x0022880500147984 */ /* 0x000e680008000000 */
[----:B------:R-:W-:Y:S04]  /*132c0*/  STL [R1+0x64], R21 ;  /* 0x0000641501007387 */ /* 0x000fe80000100800 */
[----:B------:R-:W4:Y:S04]  /*132d0*/  LDS.U8 R21, [R0+UR5+0x2088] ;  /* 0x0020880500157984 */ /* 0x000f280008000000 */
[----:B0-----:R-:W-:Y:S04]  /*132e0*/  STL [R1+0x70], R17 ;  /* 0x0000701101007387 */ /* 0x001fe80000100800 */
[----:B------:R-:W0:Y:S04]  /*132f0*/  LDS.U8 R17, [R0+UR5+0x2280] ;  /* 0x0022800500117984 */ /* 0x000e280008000000 */
[----:B-1----:R-:W-:Y:S04]  /*13300*/  STL [R1+0x6c], R20 ;  /* 0x00006c1401007387 */ /* 0x002fe80000100800 */
[----:B------:R-:W1:Y:S04]  /*13310*/  LDS.U8 R20, [R0+UR5+0x100] ;  /* 0x0001000500147984 */ /* 0x000e680008000000 */
[----:B----4-:R-:W-:Y:S04]  /*13320*/  STL [R1+0x78], R21 ;  /* 0x0000781501007387 */ /* 0x010fe80000100800 */
        /* <DEDUP_REMOVED lines=30> */
[----:B------:R-:W-:Y:S04]  /*13510*/  STL [R1+0xec0], R0 ;  /* 0x000ec00001007387 */ /* 0x000fe80000100800 */
[----:B------:R-:W-:Y:S04]  /*13520*/  LDS.U8 R0, [R16+UR5+0x608] ;  /* 0x0006080510007984 */ /* 0x000fe80008000000 */
[----:B0-----:R-:W-:Y:S04]  /*13530*/  STL [R1+0x3cc], R17 ;  /* 0x0003cc1101007387 */ /* 0x001fe80000100800 */
[----:B------:R-:W0:Y:S04]  /*13540*/  LDS.U8 R17, [R16+UR5+0x400] ;  /* 0x0004000510117984 */ /* 0x000e280008000000 */
[----:B-1----:R-:W-:Y:S04]  /*13550*/  STL [R1+0x3c8], R20 ;  /* 0x0003c81401007387 */ /* 0x002fe80000100800 */
[----:B------:R-:W1:Y:S04]  /*13560*/  LDS.U8 R20, [R16+UR5+0x408] ;  /* 0x0004080510147984 */ /* 0x000e680008000000 */
[----:B0-----:R-:W-:Y:S04]  /*13570*/  STL [R1+0x434], R17 ;  /* 0x0004341101007387 */ /* 0x001fe80000100800 */
[----:B------:R-:W0:Y:S04]  /*13580*/  LDS.U8 R17, [R16+UR5+0x600] ;  /* 0x0006000510117984 */ /* 0x000e280008000000 */
[----:B------:R-:W-:Y:S04]  /*13590*/  STL [R1+0x430], R0 ;  /* 0x0004300001007387 */ /* 0x000fe80000100800 */
[----:B------:R-:W4:Y:S04]  /*135a0*/  LDS.U8 R0, [R16+UR5+0x2400] ;  /* 0x0024000510007984 */ /* 0x000f280008000000 */
[----:B-1----:R-:W-:Y:S04]  /*135b0*/  STL [R1+0x43c], R20 ;  /* 0x00043c1401007387 */ /* 0x002fe80000100800 */
[----:B------:R-:W1:Y:S04]  /*135c0*/  LDS.U8 R20, [R16+UR5+0x2608] ;  /* 0x0026080510147984 */ /* 0x000e680008000000 */
[----:B0-----:R-:W-:Y:S04]  /*135d0*/  STL [R1+0x438], R17 ;  /* 0x0004381101007387 */ /* 0x001fe80000100800 */
[----:B------:R-:W0:Y:S04]  /*135e0*/  LDS.U8 R17, [R16+UR5+0x2408] ;  /* 0x0024080510117984 */ /* 0x000e280008000000 */
[----:B----4-:R-:W-:Y:S04]  /*135f0*/  STL [R1+0x444], R0 ;  /* 0x0004440001007387 */ /* 0x010fe80000100800 */
        /* <DEDUP_REMOVED lines=50> */
[----:B------:R-:W-:Y:S04]  /*13920*/  STL [R1+0xec4], R16 ;  /* 0x000ec41001007387 */ /* 0x000fe80000100800 */
[----:B------:R-:W-:Y:S04]  /*13930*/  LDS.U8 R16, [R15+UR5+0x208] ;  /* 0x000208050f107984 */ /* 0x000fe80008000000 */
[----:B------:R-:W-:Y:S04]  /*13940*/  LDS.U8 R20, [R15+UR5+0x2208] ;  /* 0x002208050f147984 */ /* 0x000fe80008000000 */
[----:B0-----:R-:W-:Y:S04]  /*13950*/  STL [R1+0x60c], R17 ;  /* 0x00060c1101007387 */ /* 0x001fe80000100800 */
[----:B------:R-:W0:Y:S04]  /*13960*/  LDS.U8 R17, [R15+UR5] ;  /* 0x000000050f117984 */ /* 0x000e280008000000 */
[----:B----4-:R-:W-:Y:S04]  /*13970*/  STL [R1+0x608], R0 ;  /* 0x0006080001007387 */ /* 0x010fe80000100800 */
[----:B------:R-:W1:Y:S04]  /*13980*/  LDS.U8 R0, [R15+UR5+0x8] ;  /* 0x000008050f007984 */ /* 0x000e680008000000 */
[----:B0-----:R-:W-:Y:S04]  /*13990*/  STL [R1+0x8], R17 ;  /* 0x0000081101007387 */ /* 0x001fe80000100800 */
[----:B------:R-:W-:Y:S04]  /*139a0*/  STL [R1+0x4], R16 ;  /* 0x0000041001007387 */ /* 0x000fe80000100800 */
[----:B------:R-:W0:Y:S04]  /*139b0*/  LDS.U8 R16, [R15+UR5+0x2000] ;  /* 0x002000050f107984 */ /* 0x000e280008000000 */
[----:B-1----:R-:W-:Y:S04]  /*139c0*/  STL [R1], R0 ;  /* 0x0000000001007387 */ /* 0x002fe80000100800 */
[----:B------:R-:W1:Y:S04]  /*139d0*/  LDS.U8 R0, [R15+UR5+0x2008] ;  /* 0x002008050f007984 */ /* 0x000e680008000000 */
[----:B------:R-:W-:Y:S04]  /*139e0*/  LDS.U8 R17, [R15+UR5+0x200] ;  /* 0x000200050f117984 */ /* 0x000fe80008000000 */
        /* <DEDUP_REMOVED lines=51> */
[----:B------:R-:W-:Y:S04]  /*13d20*/  STL [R1+0xec8], R15 ;  /* 0x000ec80f01007387 */ /* 0x000fe80000100800 */
[----:B-1----:R-:W-:Y:S04]  /*13d30*/  STL [R1+0x3ec], R0 ;  /* 0x0003ec0001007387 */ /* 0x002fe80000100800 */
[----:B------:R-:W1:Y:S04]  /*13d40*/  LDS.U8 R0, [R14+UR5+0x400] ;  /* 0x000400050e007984 */ /* 0x000e680008000000 */
        /* <DEDUP_REMOVED lines=46> */
[----:B------:R-:W-:Y:S04]  /*14030*/  LDS.U8 R0, [R14+UR5+0x580] ;  /* 0x000580050e007984 */ /* 0x000fe80008000000 */
[----:B0-----:R-:W-:Y:S04]  /*14040*/  STL [R1+0x56c], R16 ;  /* 0x00056c1001007387 */ /* 0x001fe80000100800 */
[----:B------:R-:W0:Y:S04]  /*14050*/  LDS.U8 R16, [R14+UR5+0x788] ;  /* 0x000788050e107984 */ /* 0x000e280008000000 */
[----:B----4-:R-:W-:Y:S04]  /*14060*/  STL [R1+0x568], R15 ;  /* 0x0005680f01007387 */ /* 0x010fe80000100800 */
[----:B------:R-:W-:Y:S04]  /*14070*/  LDS.U8 R15, [R14+UR5+0x2580] ;  /* 0x002580050e0f7984 */ /* 0x000fe80008000000 */
[----:B0-----:R-:W-:Y:S04]  /*14080*/  STL [R1+0xfe0], R16 ;  /* 0x000fe01001007387 */ /* 0x001fe80000100800 */
[----:B------:R-:W-:Y:S04]  /*14090*/  STL [R1+0x618], R0 ;  /* 0x0006180001007387 */ /* 0x000fe80000100800 */
[----:B------:R-:W0:Y:S04]  /*140a0*/  LDS.U8 R0, [R14+UR5+0x588] ;  /* 0x000588050e007984 */ /* 0x000e280008000000 */
[----:B------:R-:W1:Y:S04]  /*140b0*/  LDS.U8 R16, [R14+UR5+0x780] ;  /* 0x000780050e107984 */ /* 0x000e680008000000 */
[----:B0-----:R-:W-:Y:S04]  /*140c0*/  STL [R1+0x620], R0 ;  /* 0x0006200001007387 */ /* 0x001fe80000100800 */
[----:B------:R-:W0:Y:S04]  /*140d0*/  LDS.U8 R0, [R14+UR5+0x2788] ;  /* 0x002788050e007984 */ /* 0x000e280008000000 */
[----:B-1----:R-:W-:Y:S04]  /*140e0*/  STL [R1+0x61c], R16 ;  /* 0x00061c1001007387 */ /* 0x002fe80000100800 */
[----:B------:R-:W-:Y:S04]  /*140f0*/  LDS.U8 R16, [R13+UR5+0x2188] ;  /* 0x002188050d107984 */ /* 0x000fe80008000000 */
[----:B0-----:R-:W-:Y:S04]  /*14100*/  STL [R1+0xfcc], R0 ;  /* 0x000fcc0001007387 */ /* 0x001fe80000100800 */
[----:B------:R-:W-:Y:S04]  /*14110*/  STL [R1+0x628], R15 ;  /* 0x0006280f01007387 */ /* 0x000fe80000100800 */
[----:B------:R-:W0:Y:S04]  /*14120*/  LDS.U8 R15, [R14+UR5+0x2588] ;  /* 0x002588050e0f7984 */ /* 0x000e280008000000 */
[----:B------:R-:W1:Y:S04]  /*14130*/  LDS.U8 R0, [R14+UR5+0x2780] ;  /* 0x002780050e007984 */ /* 0x000e680008000000 */
[----:B------:R-:W-:Y:S04]  /*14140*/  STL [R1+0xecc], R14 ;  /* 0x000ecc0e01007387 */ /* 0x000fe80000100800 */
[----:B------:R-:W-:Y:S04]  /*14150*/  LDS.U8 R14, [R13+UR5+0x208] ;  /* 0x000208050d0e7984 */ /* 0x000fe80008000000 */
[----:B0-----:R-:W-:Y:S04]  /*14160*/  STL [R1+0x630], R15 ;  /* 0x0006300f01007387 */ /* 0x001fe80000100800 */
[----:B------:R-:W0:Y:S04]  /*14170*/  LDS.U8 R15, [R13+UR5] ;  /* 0x000000050d0f7984 */ /* 0x000e280008000000 */
        /* <DEDUP_REMOVED lines=57> */
[----:B----4-:R-:W-:Y:S04]  /*14510*/  STL [R1+0x404], R14 ;  /* 0x0004040e01007387 */ /* 0x010fe80000100800 */
[----:B------:R-:W-:Y:S04]  /*14520*/  STL [R1+0x11a0], R16 ;  /* 0x0011a01001007387 */ /* 0x000fe80000100800 */
[----:B------:R-:W-:Y:S04]  /*14530*/  LDS.U8 R14, [R12+UR5+0x408] ;  /* 0x000408050c0e7984 */ /* 0x000fe80008000000 */
[----:B-1----:R-:W-:Y:S04]  /*14540*/  STL [R1+0x400], R0 ;  /* 0x0004000001007387 */ /* 0x002fe80000100800 */
[----:B------:R-:W0:Y:S04]  /*14550*/  LDS.U8 R0, [R13+UR5+0x2380] ;  /* 0x002380050d007984 */ /* 0x000e280008000000 */
[----:B------:R-:W-:Y:S04]  /*14560*/  LDS.U8 R16, [R2+UR5+0x2108] ;  /* 0x0021080502107984 */ /* 0x000fe80008000000 */
[----:B------:R-:W-:Y:S04]  /*14570*/  LDS.U8 R15, [R2+UR5+0x188] ;  /* 0x00018805020f7984 */ /* 0x000fe80008000000 */
[----:B0-----:R-:W-:Y:S04]  /*14580*/  STL [R1+0x11a4], R0 ;  /* 0x0011a40001007387 */ /* 0x001fe80000100800 */
[----:B------:R-:W0:Y:S04]  /*14590*/  LDS.U8 R0, [R12+UR5+0x400] ;  /* 0x000400050c007984 */ /* 0x000e280008000000 */
[----:B------:R-:W-:Y:S04]  /*145a0*/  STL [R1+0xed0], R13 ;  /* 0x000ed00d01007387 */ /* 0x000fe80000100800 */
[----:B------:R-:W1:Y:S04]  /*145b0*/  LDS.U8 R13, [R12+UR5+0x608] ;  /* 0x000608050c0d7984 */ /* 0x000e680008000000 */
        /* <DEDUP_REMOVED lines=61> */
[----:B------:R-:W-:Y:S04]  /*14990*/  LDS.U8 R14, [R2+UR5+0x380] ;  /* 0x00038005020e7984 */ /* 0x000fe80008000000 */
[----:B0-----:R-:W-:Y:S04]  /*149a0*/  STL [R1+0x650], R0 ;  /* 0x0006500001007387 */ /* 0x001fe80000100800 */
[----:B------:R-:W0:Y:S04]  /*149b0*/  LDS.U8 R0, [R2+UR5] ;  /* 0x0000000502007984 */ /* 0x000e280008000000 */
[----:B-1----:R-:W-:Y:S04]  /*149c0*/  STL [R1+0x64c], R13 ;  /* 0x00064c0d01007387 */ /* 0x002fe80000100800 */
        /* <DEDUP_REMOVED lines=40> */
[----:B------:R-:W-:Y:S04]  /*14c50*/  LDS.U8 R13, [R2+UR5+0x2180] ;  /* 0x00218005020d7984 */ /* 0x000fe80008000000 */
[----:B----4-:R-:W-:Y:S04]  /*14c60*/  STL [R1+0x3a4], R12 ;  /* 0x0003a40c01007387 */ /* 0x010fe80000100800 */
[----:B------:R-:W-:Y:S04]  /*14c70*/  STL [R1+0x11d8], R16 ;  /* 0x0011d81001007387 */ /* 0x000fe80000100800 */
[----:B------:R-:W-:Y:S04]  /*14c80*/  LDS.U8 R12, [R2+UR5+0x180] ;  /* 0x00018005020c7984 */ /* 0x000fe80008000000 */
[----:B0-----:R-:W-:Y:S04]  /*14c90*/  STL [R1+0x3a0], R0 ;  /* 0x0003a00001007387 */ /* 0x001fe80000100800 */
[----:B------:R-:W0:Y:S04]  /*14ca0*/  LDS.U8 R0, [R2+UR5+0x2300] ;  /* 0x0023000502007984 */ /* 0x000e280008000000 */
[----:B0-----:R-:W-:Y:S04]  /*14cb0*/  STL [R1+0x11dc], R0 ;  /* 0x0011dc0001007387 */ /* 0x001fe80000100800 */
[----:B------:R-:W0:Y:S04]  /*14cc0*/  LDS.U8 R0, [R2+UR5+0x388] ;  /* 0x0003880502007984 */ /* 0x000e280008000000 */
[----:B------:R-:W-:Y:S04]  /*14cd0*/  STL [R1+0x414], R12 ;  /* 0x0004140c01007387 */ /* 0x000fe80000100800 */
[----:B------:R-:W1:Y:S04]  /*14ce0*/  LDS.U8 R12, [R2+UR5+0x2388] ;  /* 0x00238805020c7984 */ /* 0x000e680008000000 */
[----:B0-----:R-:W-:Y:S04]  /*14cf0*/  STL [R1+0x410], R0 ;  /* 0x0004100001007387 */ /* 0x001fe80000100800 */
[----:B------:R-:W-:Y:S04]  /*14d00*/  STL.64 [R1+0x1198], R14 ;  /* 0x0011980e01007387 */ /* 0x000fe80000100a00 */
[----:B-1----:R-:W-:Y:S04]  /*14d10*/  STL.64 [R1+0x1190], R12 ;  /* 0x0011900c01007387 */ /* 0x002fe80000100a00 */
[----:B------:R-:W0:Y:S04]  /*14d20*/  LDS.U8 R12, [R2+UR5+0x2188] ;  /* 0x00218805020c7984 */ /* 0x000e280008000000 */
[----:B------:R-:W1:Y:S04]  /*14d30*/  LDS.U8 R0, [R2+UR5+0x2380] ;  /* 0x0023800502007984 */ /* 0x000e680008000000 */
[----:B------:R-:W-:Y:S04]  /*14d40*/  STL [R1+0xed8], R2 ;  /* 0x000ed80201007387 */ /* 0x000fe80000100800 */
[----:B------:R-:W4:Y:S04]  /*14d50*/  LDS.U8 R2, [R3+UR5+0x400] ;  /* 0x0004000503027984 */ /* 0x000f280008000000 */
[----:B------:R-:W-:Y:S04]  /*14d60*/  LDS.U8 R13, [R3+UR5+0x2788] ;  /* 0x00278805030d7984 */ /* 0x000fe80008000000 */
        /* <DEDUP_REMOVED lines=54> */
[----:B0-----:R0:W-:Y:S04]  /*150d0*/  STL [R1+0x654], R12 ;  /* 0x0006540c01007387 */ /* 0x0011e80000100800 */
[----:B0-----:R-:W3:Y:S04]  /*150e0*/  LDL R12, [R1+0xe98] ;  /* 0x000e9800010c7983 */ /* 0x001ee80000100800 */
[----:B-1----:R-:W-:Y:S04]  /*150f0*/  STL [R1+0x660], R0 ;  /* 0x0006600001007387 */ /* 0x002fe80000100800 */
[----:B------:R-:W0:Y:S04]  /*15100*/  LDS.U8 R0, [R3+UR5+0x2580] ;  /* 0x0025800503007984 */ /* 0x000e280008000000 */
[----:B----4-:R-:W-:Y:S04]  /*15110*/  STL [R1+0x65c], R2 ;  /* 0x00065c0201007387 */ /* 0x010fe80000100800 */
[----:B------:R-:W-:Y:S04]  /*15120*/  LDS.U8 R2, [R3+UR5+0x2780] ;  /* 0x0027800503027984 */ /* 0x000fe80008000000 */
[----:B0-----:R-:W-:Y:S04]  /*15130*/  STL [R1+0x668], R0 ;  /* 0x0006680001007387 */ /* 0x001fe80000100800 */
[----:B------:R-:W0:Y:S04]  /*15140*/  LDS.U8 R0, [R3+UR5+0x2588] ;  /* 0x0025880503007984 */ /* 0x000e280008000000 */
[----:B------:R-:W-:Y:S01]  /*15150*/  STL [R1+0x664], R13 ;  /* 0x0006640d01007387 */ /* 0x000fe20000100800 */
[----:B------:R-:W1:Y:S01]  /*15160*/  S2R R22, SR_TID.X ;  /* 0x0000000000167919 */ /* 0x000e620000002100 */
[----:B------:R-:W-:Y:S06]  /*15170*/  BAR.SYNC.DEFER_BLOCKING 0x0 ;  /* 0x0000000000007b1d */ /* 0x000fec0000010000 */
[----:B0-----:R-:W-:Y:S04]  /*15180*/  STL [R1+0x670], R0 ;  /* 0x0006700001007387 */ /* 0x001fe80000100800 */
[----:B------:R0:W-:Y:S04]  /*15190*/  STL [R1+0xf98], R2 ;  /* 0x000f980201007387 */ /* 0x0001e80000100800 */
[----:B------:R-:W-:Y:S04]  /*151a0*/  STL [R1+0xedc], R3 ;  /* 0x000edc0301007387 */ /* 0x000fe80000100800 */
[----:B0-----:R-:W4:Y:S04]  /*151b0*/  LDL.LU R2, [R1+0x8] ;  /* 0x0000080001027983 */ /* 0x001f280000300800 */
[----:B------:R-:W4:Y:S04]  /*151c0*/  LDL.LU R14, [R1+0x4] ;  /* 0x00000400010e7983 */ /* 0x000f280000300800 */
[----:B------:R-:W4:Y:S04]  /*151d0*/  LDL.LU R15, [R1] ;  /* 0x00000000010f7983 */ /* 0x000f280000300800 */
[----:B------:R-:W4:Y:S04]  /*151e0*/  LDL.LU R0, [R1+0x10] ;  /* 0x0000100001007983 */ /* 0x000f280000300800 */
[----:B------:R-:W4:Y:S01]  /*151f0*/  LDL.LU R16, [R1+0xc] ;  /* 0x00000c0001107983 */ /* 0x000f220000300800 */
[----:B-1----:R-:W-:-:S05]  /*15200*/  LOP3.LUT R22, R22, 0x3f, RZ, 0xc0, !PT ;  /* 0x0000003f16167812 */ /* 0x002fca00078ec0ff */
[----:B--2---:R-:W-:Y:S04]  /*15210*/  STS.U8 [R22+UR5], R9 ;  /* 0x0000000916007988 */ /* 0x004fe80008000005 */
[----:B------:R-:W-:Y:S04]  /*15220*/  STS.U8 [R22+UR5+0x40], R8 ;  /* 0x0000400816007988 */ /* 0x000fe80008000005 */
[----:B------:R-:W-:Y:S04]  /*15230*/  STS.U8 [R22+UR5+0x100], R5 ;  /* 0x0001000516007988 */ /* 0x000fe80008000005 */
[----:B------:R0:W-:Y:S02]  /*15240*/  STS.U8 [R22+UR5+0x140], R7 ;  /* 0x0001400716007988 */ /* 0x0001e40008000005 */
[----:B0-----:R-:W-:-:S05]  /*15250*/  LOP3.LUT R22, R22, 0x10, RZ, 0x3c, !PT ;  /* 0x0000001016167812 */ /* 0x001fca00078e3cff */
[----:B------:R0:W-:Y:S04]  /*15260*/  STS.U8 [R22+UR5+0x80], R4 ;  /* 0x0000800416007988 */ /* 0x0001e80008000005 */
[----:B------:R-:W-:Y:S04]  /*15270*/  STS.U8 [R22+UR5+0xc0], R6 ;  /* 0x0000c00616007988 */ /* 0x000fe80008000005 */
[----:B---3--:R-:W-:Y:S04]  /*15280*/  STS.U8 [R22+UR5+0x180], R19 ;  /* 0x0001801316007988 */ /* 0x008fe80008000005 */
[----:B------:R-:W-:Y:S01]  /*15290*/  STS.U8 [R22+UR5+0x1c0], R18 ;  /* 0x0001c01216007988 */ /* 0x000fe20008000005 */
[----:B------:R-:W-:Y:S01]  /*152a0*/  BAR.SYNC.DEFER_BLOCKING 0x0 ;  /* 0x0000000000007b1d */ /* 0x000fe20000010000 */
[----:B------:R-:W-:-:S02]  /*152b0*/  IMAD R5, R27, 0x100, R25 ;  /* 0x000001001b057824 */ /* 0x000fc400078e0219 */
[----:B------:R-:W-:Y:S02]  /*152c0*/  IMAD R7, R29, 0x100, R24 ;  /* 0x000001001d077824 */ /* 0x000fe400078e0218 */
[----:B0-----:R-:W-:Y:S01]  /*152d0*/  IMAD R4, R26, 0x100, R11 ;  /* 0x000001001a047824 */ /* 0x001fe200078e020b */
[----:B------:R-:W0:Y:S04]  /*152e0*/  LDSM.16.M88.4 R20, [R12] ;  /* 0x000000000c14783b */ /* 0x000e280000000200 */
[----:B----4-:R1:W-:Y:S04]  /*152f0*/  STL.64 [R1+0x1278], R16 ;  /* 0x0012781001007387 */ /* 0x0103e80000100a00 */
[----:B-1----:R-:W2:Y:S04]  /*15300*/  LDL.LU.64 R16, [R1+0x1d0] ;  /* 0x0001d00001107983 */ /* 0x002ea80000300a00 */
[----:B------:R-:W2:Y:S04]  /*15310*/  LDL.LU.64 R18, [R1+0x1d8] ;  /* 0x0001d80001127983 */ /* 0x000ea80000300a00 */
[----:B------:R-:W3:Y:S04]  /*15320*/  LDL.LU R12, [R1+0x18] ;  /* 0x00001800010c7983 */ /* 0x000ee80000300800 */
[----:B------:R-:W3:Y:S04]  /*15330*/  LDL.LU R13, [R1+0x14] ;  /* 0x00001400010d7983 */ /* 0x000ee80000300800 */
[----:B------:R-:W4:Y:S04]  /*15340*/  LDL.LU.64 R24, [R1+0x250] ;  /* 0x0002500001187983 */ /* 0x000f280000300a00 */
[----:B------:R-:W4:Y:S01]  /*15350*/  LDL.LU.64 R26, [R1+0x258] ;  /* 0x00025800011a7983 */ /* 0x000f220000300a00 */
[----:B------:R-:W-:Y:S01]  /*15360*/  IMAD R6, R10, 0x100, R28 ;  /* 0x000001000a067824 */ /* 0x000fe200078e021c */
[----:B------:R-:W-:-:S02]  /*15370*/  F2FP.F16.E4M3.UNPACK_B R11, R7 ;  /* 0x00000007ff0b723e */ /* 0x000fc400020006ff */
[----:B------:R-:W-:Y:S02]  /*15380*/  F2FP.F16.E4M3.UNPACK_B R8, R4 ;  /* 0x00000004ff08723e */ /* 0x000fe400020006ff */
[----:B------:R-:W-:Y:S02]  /*15390*/  F2FP.F16.E4M3.UNPACK_B R9, R5 ;  /* 0x00000005ff09723e */ /* 0x000fe400020006ff */
[----:B0-----:R-:W-:Y:S02]  /*153a0*/  F2FP.F16.E4M3.UNPACK_B R7, R21 ;  /* 0x00000015ff07723e */ /* 0x001fe400020006ff */
[----:B------:R-:W-:Y:S02]  /*153b0*/  F2FP.F16.E4M3.UNPACK_B R10, R6 ;  /* 0x00000006ff0a723e */ /* 0x000fe400020006ff */
[----:B------:R-:W-:Y:S02]  /*153c0*/  F2FP.F16.E4M3.UNPACK_B R6, R20 ;  /* 0x00000014ff06723e */ /* 0x000fe400020006ff */
[----:B------:R-:W-:-:S02]  /*153d0*/  F2FP.F16.E4M3.UNPACK_B R4, R22 ;  /* 0x00000016ff04723e */ /* 0x000fc400020006ff */
[----:B------:R-:W-:Y:S01]  /*153e0*/  F2FP.F16.E4M3.UNPACK_B R5, R23 ;  /* 0x00000017ff05723e */ /* 0x000fe200020006ff */
[----:B------:R-:W-:Y:S04]  /*153f0*/  STL [R1+0x1178], R20 ;  /* 0x0011781401007387 */ /* 0x000fe80000100800 */
[----:B------:R-:W-:Y:S01]  /*15400*/  STL [R1+0x1174], R21 ;  /* 0x0011741501007387 */ /* 0x000fe20000100800 */
[C---:B--2---:R-:W-:Y:S08]  /*15410*/  HMMA.16816.F32 R16, R8.reuse, R6, R16 ;  /* 0x000000060810723c */ /* 0x044ff00000001810 */
[----:B----4-:R-:W-:Y:S11]  /*15420*/  HMMA.16816.F32 R8, R8, R4, R24 ;  /* 0x000000040808723c */ /* 0x010ff60000001818 */
[----:B------:R0:W-:Y:S04]  /*15430*/  STL.64 [R1+0x1d0], R16 ;  /* 0x0001d01001007387 */ /* 0x0001e80000100a00 */
[----:B------:R-:W-:Y:S04]  /*15440*/  STL.64 [R1+0x1d8], R18 ;  /* 0x0001d81201007387 */ /* 0x000fe80000100a00 */
[----:B0-----:R-:W2:Y:S04]  /*15450*/  LDL.LU.64 R16, [R1+0x1278] ;  /* 0x0012780001107983 */ /* 0x001ea80000300a00 */
[----:B------:R-:W-:Y:S04]  /*15460*/  STL [R1+0x1170], R22 ;  /* 0x0011701601007387 */ /* 0x000fe80000100800 */
[----:B------:R0:W-:Y:S04]  /*15470*/  STL [R1+0x117c], R23 ;  /* 0x00117c1701007387 */ /* 0x0001e80000100800 */
[----:B------:R-:W4:Y:S04]  /*15480*/  LDL.LU R29, [R1+0x20] ;  /* 0x00002000011d7983 */ /* 0x000f280000300800 */
[----:B------:R-:W4:Y:S04]  /*15490*/  LDL.LU R24, [R1+0x1c] ;  /* 0x00001c0001187983 */ /* 0x000f280000300800 */
[----:B------:R1:W-:Y:S04]  /*154a0*/  STL.64 [R1+0xe0], R8 ;  /* 0x0000e00801007387 */ /* 0x0003e80000100a00 */
[----:B------:R3:W-:Y:S04]  /*154b0*/  STL.64 [R1+0xe8], R10 ;  /* 0x0000e80a01007387 */ /* 0x0007e80000100a00 */
[----:B------:R-:W2:Y:S04]  /*154c0*/  LDL.LU.64 R20, [R1+0x240] ;  /* 0x0002400001147983 */ /* 0x000ea80000300a00 */
[----:B0-----:R-:W2:Y:S01]  /*154d0*/  LDL.LU.64 R22, [R1+0x248] ;  /* 0x0002480001167983 */ /* 0x001ea20000300a00 */
[----:B-1----:R-:W-:-:S02]  /*154e0*/  IMAD R8, R14, 0x100, R2 ;  /* 0x000001000e087824 */ /* 0x002fc400078e0202 */
[----:B---3--:R-:W-:Y:S01]  /*154f0*/  IMAD R11, R13, 0x100, R12 ;  /* 0x000001000d0b7824 */ /* 0x008fe200078e020c */
[----:B--2---:R-:W-:Y:S04]  /*15500*/  STL.64 [R1+0x1270], R22 ;  /* 0x0012701601007387 */ /* 0x004fe80000100a00 */
[----:B------:R0:W-:Y:S04]  /*15510*/  STL.64 [R1+0x1268], R20 ;  /* 0x0012681401007387 */ /* 0x0001e80000100a00 */
[----:B0-----:R-:W2:Y:S04]  /*15520*/  LDL.LU.64 R20, [R1+0x1c0] ;  /* 0x0001c00001147983 */ /* 0x001ea80000300a00 */
[----:B------:R-:W2:Y:S01]  /*15530*/  LDL.LU.64 R22, [R1+0x1c8] ;  /* 0x0001c80001167983 */ /* 0x000ea20000300a00 */
[----:B------:R-:W-:-:S02]  /*15540*/  IMAD R9, R17, 0x100, R15 ;  /* 0x0000010011097824 */ /* 0x000fc400078e020f */
[----:B------:R-:W-:Y:S01]  /*15550*/  IMAD R10, R16, 0x100, R0 ;  /* 0x00000100100a7824 */ /* 0x000fe200078e0200 */
[----:B------:R-:W-:Y:S02]  /*15560*/  F2FP.F16.E4M3.UNPACK_B R8, R8 ;  /* 0x00000008ff08723e */ /* 0x000fe400020006ff */
[----:B------:R-:W-:Y:S01]  /*15570*/  F2FP.F16.E4M3.UNPACK_B R11, R11 ;  /* 0x0000000bff0b723e */ /* 0x000fe200020006ff */
[----:B------:R-:W3:Y:S01]  /*15580*/  LDL.LU R25, [R1+0x28] ;  /* 0x0000280001197983 */ /* 0x000ee20000300800 */
[----:B------:R-:W-:Y:S02]  /*15590*/  F2FP.F16.E4M3.UNPACK_B R9, R9 ;  /* 0x00000009ff09723e */ /* 0x000fe400020006ff */
[----:B------:R-:W-:Y:S01]  /*155a0*/  F2FP.F16.E4M3.UNPACK_B R10, R10 ;  /* 0x0000000aff0a723e */ /* 0x000fe200020006ff */
        /* <DEDUP_REMOVED lines=11> */
[----:B--2---:R-:W-:-:S15]  /*15660*/  HMMA.16816.F32 R20, R8, R6, R20 ;  /* 0x000000060814723c */ /* 0x004fde0000001814 */
[----:B------:R-:W-:-:S04]  /*15670*/  NOP ;  /* 0x0000000000007918 */ /* 0x000fc80000000000 */
[----:B------:R-:W-:Y:S04]  /*15680*/  STL.64 [R1+0x1c0], R20 ;  /* 0x0001c01401007387 */ /* 0x000fe80000100a00 */
[----:B------:R0:W-:Y:S04]  /*15690*/  STL.64 [R1+0x1c8], R22 ;  /* 0x0001c81601007387 */ /* 0x0001e80000100a00 */
[----:B0-----:R-:W2:Y:S04]  /*156a0*/  LDL.LU.64 R22, [R1+0x1270] ;  /* 0x0012700001167983 */ /* 0x001ea80000300a00 */
[----:B------:R-:W2:Y:S04]  /*156b0*/  LDL.LU.64 R20, [R1+0x1268] ;  /* 0x0012680001147983 */ /* 0x000ea80000300a00 */
[----:B------:R-:W3:Y:S04]  /*156c0*/  LDL.LU R12, [R1+0x58] ;  /* 0x00005800010c7983 */ /* 0x000ee80000300800 */
[----:B------:R-:W3:Y:S01]  /*156d0*/  LDL.LU R13, [R1+0x54] ;  /* 0x00005400010d7983 */ /* 0x000ee20000300800 */
[----:B--2---:R-:W-:-:S15]  /*156e0*/  HMMA.16816.F32 R8, R8, R4, R20 ;  /* 0x000000040808723c */ /* 0x004fde0000001814 */
[----:B------:R-:W-:-:S04]  /*156f0*/  NOP ;  /* 0x0000000000007918 */ /* 0x000fc80000000000 */
[----:B------:R-:W-:Y:S02]  /*15700*/  IMAD.MOV.U32 R23, RZ, RZ, R8 ;  /* 0x000000ffff177224 */ /* 0x000fe400078e0008 */
[----:B------:R-:W-:Y:S02]  /*15710*/  IMAD.MOV.U32 R22, RZ, RZ, R11 ;  /* 0x000000ffff167224 */ /* 0x000fe400078e000b */
[----:B------:R-:W-:Y:S02]  /*15720*/  IMAD.MOV.U32 R20, RZ, RZ, R9 ;  /* 0x000000ffff147224 */ /* 0x000fe400078e0009 */
[----:B------:R-:W-:Y:S01]  /*15730*/  IMAD.MOV.U32 R21, RZ, RZ, R10 ;  /* 0x000000ffff157224 */ /* 0x000fe200078e000a */
[----:B------:R-:W-:Y:S04]  /*15740*/  STL.64 [R1+0x1188], R22 ;  /* 0x0011881601007387 */ /* 0x000fe80000100a00 */
[----:B------:R0:W-:Y:S04]  /*15750*/  STL.64 [R1+0x1180], R20 ;  /* 0x0011801401007387 */ /* 0x0001e80000100a00 */
[----:B0-----:R-:W2:Y:S04]  /*15760*/  LDL.LU.64 R20, [R1+0x230] ;  /* 0x0002300001147983 */ /* 0x001ea80000300a00 */
[----:B------:R-:W2:Y:S01]  /*15770*/  LDL.LU.64 R22, [R1+0x238] ;  /* 0x0002380001167983 */ /* 0x000ea20000300a00 */
[----:B---3--:R-:W-:-:S02]  /*15780*/  IMAD R9, R26, 0x100, R25 ;  /* 0x000001001a097824 */ /* 0x008fc400078e0219 */
[----:B----4-:R-:W-:Y:S02]  /*15790*/  IMAD R8, R24, 0x100, R29 ;  /* 0x0000010018087824 */ /* 0x010fe400078e021d */
[----:B------:R-:W-:Y:S02]  /*157a0*/  IMAD R10, R15, 0x100, R14 ;  /* 0x000001000f0a7824 */ /* 0x000fe400078e020e */
[----:B------:R-:W-:Y:S01]  /*157b0*/  IMAD R11, R16, 0x100, R0 ;  /* 0x00000100100b7824 */ /* 0x000fe200078e0200 */
[----:B--2---:R-:W-:Y:S04]  /*157c0*/  STL.64 [R1+0x1260], R22 ;  /* 0x0012601601007387 */ /* 0x004fe80000100a00 */
[----:B------:R0:W-:Y:S04]  /*157d0*/  STL.64 [R1+0x1258], R20 ;  /* 0x0012581401007387 */ /* 0x0001e80000100a00 */
[----:B0-----:R-:W2:Y:S04]  /*157e0*/  LDL.LU.64 R20, [R1+0x1b0] ;  /* 0x0001b00001147983 */ /* 0x001ea80000300a00 */
[----:B------:R-:W2:Y:S04]  /*157f0*/  LDL.LU.64 R22, [R1+0x1b8] ;  /* 0x0001b80001167983 */ /* 0x000ea80000300a00 */
[----:B------:R-:W3:Y:S04]  /*15800*/  LDL.LU R25, [R1+0x60] ;  /* 0x0000600001197983 */ /* 0x000ee80000300800 */
[----:B------:R-:W4:Y:S01]  /*15810*/  LDL.LU R26, [R1+0x5c] ;  /* 0x00005c00011a7983 */ /* 0x000f220000300800 */
[----:B------:R-:W-:-:S02]  /*15820*/  F2FP.F16.E4M3.UNPACK_B R8, R8 ;  /* 0x00000008ff08723e */ /* 0x000fc400020006ff */
[----:B------:R-:W-:Y:S02]  /*15830*/  F2FP.F16.E4M3.UNPACK_B R9, R9 ;  /* 0x00000009ff09723e */ /* 0x000fe400020006ff */
[----:B------:R-:W-:Y:S02]  /*15840*/  F2FP.F16.E4M3.UNPACK_B R10, R10 ;  /* 0x0000000aff0a723e */ /* 0x000fe400020006ff */
[----:B------:R-:W-:-:S07]  /*15850*/  F2FP.F16.E4M3.UNPACK_B R11, R11 ;  /* 0x0000000bff0b723e */ /* 0x000fce00020006ff */
[C---:B--2---:R-:W-:Y:S01]  /*15860*/  HMMA.16816.F32 R20, R8.reuse, R6, R20 ;  /* 0x000000060814723c */ /* 0x044fe20000001814 */
[----:B----4-:R-:W-:Y:S04]  /*15870*/  STL [R1+0x1250], R26 ;  /* 0x0012501a01007387 */ /* 0x010fe80000100800 */
[----:B---3--:R-:W-:Y:S04]  /*15880*/  STL [R1+0x124c], R25 ;  /* 0x00124c1901007387 */ /* 0x008fe80000100800 */
[----:B------:R-:W2:Y:S04]  /*15890*/  LDL.LU R14, [R1+0x68] ;  /* 0x00006800010e7983 */ /* 0x000ea80000300800 */
[----:B------:R-:W2:Y:S04]  /*158a0*/  LDL.LU R15, [R1+0x64] ;  /* 0x00006400010f7983 */ /* 0x000ea80000300800 */
[----:B------:R-:W3:Y:S04]  /*158b0*/  LDL.LU R0, [R1+0x70] ;  /* 0x0000700001007983 */ /* 0x000ee80000300800 */
[----:B------:R-:W3:Y:S04]  /*158c0*/  LDL.LU R16, [R1+0x6c] ;  /* 0x00006c0001107983 */ /* 0x000ee80000300800 */
[----:B------:R-:W-:Y:S04]  /*158d0*/  STL.64 [R1+0x1b0], R20 ;  /* 0x0001b01401007387 */ /* 0x000fe80000100a00 */
[----:B------:R0:W-:Y:S04]  /*158e0*/  STL.64 [R1+0x1b8], R22 ;  /* 0x0001b81601007387 */ /* 0x0001e80000100a00 */
[----:B0-----:R-:W4:Y:S04]  /*158f0*/  LDL.LU.64 R22, [R1+0x1260] ;  /* 0x0012600001167983 */ /* 0x001f280000300a00 */
[----:B------:R-:W4:Y:S02]  /*15900*/  LDL.LU.64 R20, [R1+0x1258] ;  /* 0x0012580001147983 */ /* 0x000f240000300a00 */
[----:B----4-:R-:W-:Y:S01]  /*15910*/  HMMA.16816.F32 R20, R8, R4, R20 ;  /* 0x000000040814723c */ /* 0x010fe20000001814 */
[----:B------:R-:W-:-:S15]  /*15920*/  IMAD R8, R27, 0x100, R28 ;  /* 0x000001001b087824 */ /* 0x000fde00078e021c */
[----:B------:R-:W-:-:S03]  /*15930*/  NOP ;  /* 0x0000000000007918 */ /* 0x000fc60000000000 */
[----:B------:R0:W-:Y:S04]  /*15940*/  STL.64 [R1+0xc0], R20 ;  /* 0x0000c01401007387 */ /* 0x0001e80000100a00 */
[----:B------:R1:W-:Y:S04]  /*15950*/  STL.64 [R1+0xc8], R22 ;  /* 0x0000c81601007387 */ /* 0x0003e80000100a00 */
[----:B------:R-:W4:Y:S04]  /*15960*/  LDL.LU.64 R24, [R1+0x1a0] ;  /* 0x0001a00001187983 */ /* 0x000f280000300a00 */
[----:B------:R-:W4:Y:S04]  /*15970*/  LDL.LU.64 R26, [R1+0x1a8] ;  /* 0x0001a800011a7983 */ /* 0x000f280000300a00 */
[----:B0-----:R-:W2:Y:S04]  /*15980*/  LDL.LU.64 R20, [R1+0x220] ;  /* 0x0002200001147983 */ /* 0x001ea80000300a00 */
[----:B-1----:R-:W2:Y:S04]  /*15990*/  LDL.LU.64 R22, [R1+0x228] ;  /* 0x0002280001167983 */ /* 0x002ea80000300a00 */
[----:B------:R-:W2:Y:S01]  /*159a0*/  LDL.LU R17, [R1+0x84] ;  /* 0x0000840001117983 */ /* 0x000ea20000300800 */
[----:B------:R-:W-:-:S02]  /*159b0*/  IMAD R9, R19, 0x100, R18 ;  /* 0x0000010013097824 */ /* 0x000fc400078e0212 */
[----:B------:R-:W-:Y:S02]  /*159c0*/  IMAD R10, R2, 0x100, R3 ;  /* 0x00000100020a7824 */ /* 0x000fe400078e0203 */
[----:B------:R-:W-:Y:S01]  /*159d0*/  IMAD R11, R13, 0x100, R12 ;  /* 0x000001000d0b7824 */ /* 0x000fe200078e020c */
[----:B------:R-:W-:Y:S02]  /*159e0*/  F2FP.F16.E4M3.UNPACK_B R8, R8 ;  /* 0x00000008ff08723e */ /* 0x000fe400020006ff */
[----:B------:R-:W-:Y:S02]  /*159f0*/  F2FP.F16.E4M3.UNPACK_B R9, R9 ;  /* 0x00000009ff09723e */ /* 0x000fe400020006ff */
[----:B------:R-:W-:Y:S02]  /*15a00*/  F2FP.F16.E4M3.UNPACK_B R10, R10 ;  /* 0x0000000aff0a723e */ /* 0x000fe400020006ff */
[----:B------:R-:W-:-:S07]  /*15a10*/  F2FP.F16.E4M3.UNPACK_B R11, R11 ;  /* 0x0000000bff0b723e */ /* 0x000fce00020006ff */
[C---:B----4-:R-:W-:Y:S01]  /*15a20*/  HMMA.16816.F32 R24, R8.reuse, R6, R24 ;  /* 0x000000060818723c */ /* 0x050fe20000001818 */
[----:B--2---:R0:W-:Y:S04]  /*15a30*/  STL [R1+0x1248], R17 ;  /* 0x0012481101007387 */ /* 0x0041e80000100800 */
[----:B0-----:R-:W2:Y:S04]  /*15a40*/  LDL.LU R17, [R1+0x78] ;  /* 0x0000780001117983 */ /* 0x001ea80000300800 */
[----:B------:R-:W4:Y:S04]  /*15a50*/  LDL.LU R29, [R1+0x90] ;  /* 0x00009000011d7983 */ /* 0x000f280000300800 */
[----:B------:R-:W4:Y:S04]  /*15a60*/  LDL.LU R28, [R1+0x8c] ;  /* 0x00008c00011c7983 */ /* 0x000f280000300800 */
[----:B------:R-:W2:Y:S04]  /*15a70*/  LDL.LU R18, [R1+0x98] ;  /* 0x0000980001127983 */ /* 0x000ea80000300800 */
[----:B------:R-:W2:Y:S04]  /*15a80*/  LDL.LU R19, [R1+0x94] ;  /* 0x0000940001137983 */ /* 0x000ea80000300800 */
[----:B------:R-:W2:Y:S04]  /*15a90*/  LDL.LU R3, [R1+0x2f4] ;  /* 0x0002f40001037983 */ /* 0x000ea80000300800 */
[----:B------:R-:W2:Y:S04]  /*15aa0*/  LDL.LU R2, [R1+0x2f0] ;  /* 0x0002f00001027983 */ /* 0x000ea80000300800 */
[----:B------:R-:W2:Y:S04]  /*15ab0*/  LDL.LU R12, [R1+0x2fc] ;  /* 0x0002fc00010c7983 */ /* 0x000ea80000300800 */
[----:B------:R-:W2:Y:S04]  /*15ac0*/  LDL.LU R13, [R1+0x2f8] ;  /* 0x0002f800010d7983 */ /* 0x000ea80000300800 */
[----:B------:R-:W-:Y:S04]  /*15ad0*/  STL.64 [R1+0x1a0], R24 ;  /* 0x0001a01801007387 */ /* 0x000fe80000100a00 */
[----:B------:R0:W-:Y:S04]  /*15ae0*/  STL.64 [R1+0x1a8], R26 ;  /* 0x0001a81a01007387 */ /* 0x0001e80000100a00 */
[----:B0-----:R-:W2:Y:S04]  /*15af0*/  LDL.LU R26, [R1+0x1250] ;  /* 0x00125000011a7983 */ /* 0x001ea80000300800 */
[----:B------:R-:W2:Y:S01]  /*15b00*/  LDL.LU R25, [R1+0x124c] ;  /* 0x00124c0001197983 */ /* 0x000ea20000300800 */
[----:B------:R-:W-:Y:S03]  /*15b10*/  HMMA.16816.F32 R20, R8, R4, R20 ;  /* 0x000000040814723c */ /* 0x000fe60000001814 */
[----:B------:R-:W3:-:S15]  /*15b20*/  LDL.LU R11, [R1+0x74] ;  /* 0x00007400010b7983 */ /* 0x000ede0000300800 */
[----:B------:R-:W-:Y:S01]  /*15b30*/  NOP ;  /* 0x0000000000007918 */ /* 0x000fe20000000000 */
[----:B------:R-:W-:Y:S04]  /*15b40*/  STL.64 [R1+0xb0], R20 ;  /* 0x0000b01401007387 */ /* 0x000fe80000100a00 */
[----:B------:R-:W-:Y:S01]  /*15b50*/  STL.64 [R1+0xb8], R22 ;  /* 0x0000b81601007387 */ /* 0x000fe20000100a00 */
[----:B--2---:R-:W-:-:S03]  /*15b60*/  IMAD R8, R26, 0x100, R25 ;  /* 0x000001001a087824 */ /* 0x004fc600078e0219 */
[----:B------:R-:W2:Y:S04]  /*15b70*/  LDL.LU.64 R24, [R1+0x180] ;  /* 0x0001800001187983 */ /* 0x000ea80000300a00 */
[----:B------:R-:W2:Y:S04]  /*15b80*/  LDL.LU.64 R26, [R1+0x188] ;  /* 0x00018800011a7983 */ /* 0x000ea80000300a00 */
[----:B--2---:R-:W-:Y:S04]  /*15b90*/  STL.64 [R1+0x1230], R26 ;  /* 0x0012301a01007387 */ /* 0x004fe80000100a00 */
[----:B------:R0:W-:Y:S04]  /*15ba0*/  STL.64 [R1+0x1228], R24 ;  /* 0x0012281801007387 */ /* 0x0001e80000100a00 */
[----:B0-----:R-:W2:Y:S04]  /*15bb0*/  LDL.LU.64 R24, [R1+0x210] ;  /* 0x0002100001187983 */ /* 0x001ea80000300a00 */
[----:B------:R-:W2:Y:S01]  /*15bc0*/  LDL.LU.64 R26, [R1+0x218] ;  /* 0x00021800011a7983 */ /* 0x000ea20000300a00 */
[----:B------:R-:W-:-:S02]  /*15bd0*/  IMAD R9, R15, 0x100, R14 ;  /* 0x000001000f097824 */ /* 0x000fc400078e020e */
[----:B---3--:R-:W-:Y:S02]  /*15be0*/  IMAD R10, R16, 0x100, R0 ;  /* 0x00000100100a7824 */ /* 0x008fe400078e0200 */
[----:B------:R-:W-:Y:S01]  /*15bf0*/  IMAD R11, R11, 0x100, R17 ;  /* 0x000001000b0b7824 */ /* 0x000fe200078e0211 */
[----:B------:R-:W-:Y:S01]  /*15c00*/  F2FP.F16.E4M3.UNPACK_B R8, R8 ;  /* 0x00000008ff08723e */ /* 0x000fe200020006ff */
[----:B--2---:R-:W-:Y:S04]  /*15c10*/  STL.64 [R1+0x1240], R26 ;  /* 0x0012401a01007387 */ /* 0x004fe80000100a00 */
[----:B------:R0:W-:Y:S04]  /*15c20*/  STL.64 [R1+0x1238], R24 ;  /* 0x0012381801007387 */ /* 0x0001e80000100a00 */
[----:B0-----:R-:W2:Y:S04]  /*15c30*/  LDL.LU.64 R24, [R1+0x190] ;  /* 0x0001900001187983 */ /* 0x001ea80000300a00 */
[----:B------:R-:W2:Y:S01]  /*15c40*/  LDL.LU.64 R26, [R1+0x198] ;  /* 0x00019800011a7983 */ /* 0x000ea20000300a00 */
[----:B------:R-:W-:-:S02]  /*15c50*/  F2FP.F16.E4M3.UNPACK_B R9, R9 ;  /* 0x00000009ff09723e */ /* 0x000fc400020006ff */
[----:B------:R-:W-:Y:S02]  /*15c60*/  F2FP.F16.E4M3.UNPACK_B R10, R10 ;  /* 0x0000000aff0a723e */ /* 0x000fe400020006ff */
[----:B------:R-:W-:Y:S01]  /*15c70*/  F2FP.F16.E4M3.UNPACK_B R11, R11 ;  /* 0x0000000bff0b723e */ /* 0x000fe200020006ff */
[----:B------:R-:W3:Y:S04]  /*15c80*/  LDL.LU.64 R20, [R1+0x200] ;  /* 0x0002000001147983 */ /* 0x000ee80000300a00 */
[----:B------:R-:W3:Y:S04]  /*15c90*/  LDL.LU.64 R22, [R1+0x208] ;  /* 0x0002080001167983 */ /* 0x000ee80000300a00 */
        /* <DEDUP_REMOVED lines=10> */
[----:B------:R-:W2:Y:S02]  /*15d40*/  LDL.LU.64 R24, [R1+0x1238] ;  /* 0x0012380001187983 */ /* 0x000ea40000300a00 */
[----:B--2---:R-:W-:Y:S02]  /*15d50*/  HMMA.16816.F32 R8, R8, R4, R24 ;  /* 0x000000040808723c */ /* 0x004fe40000001818 */
[----:B------:R-:W2:Y:S04]  /*15d60*/  LDL.LU.64 R26, [R1+0x1230] ;  /* 0x00123000011a7983 */ /* 0x000ea80000300a00 */
[----:B------:R-:W2:-:S13]  /*15d70*/  LDL.LU.64 R24, [R1+0x1228] ;  /* 0x0012280001187983 */ /* 0x000e9a0000300a00 */
[----:B------:R0:W-:Y:S04]  /*15d80*/  STL.64 [R1+0xa0], R8 ;  /* 0x0000a00801007387 */ /* 0x0001e80000100a00 */
[----:B------:R1:W-:Y:S04]  /*15d90*/  STL.64 [R1+0xa8], R10 ;  /* 0x0000a80a01007387 */ /* 0x0003e80000100a00 */
[----:B0-----:R-:W2:Y:S04]  /*15da0*/  LDL.LU R9, [R1+0x80] ;  /* 0x0000800001097983 */ /* 0x001ea80000300800 */
[----:B-1----:R-:W2:Y:S04]  /*15db0*/  LDL.LU R10, [R1+0x7c] ;  /* 0x00007c00010a7983 */ /* 0x002ea80000300800 */
[----:B------:R-:W3:Y:S04]  /*15dc0*/  LDL.LU R11, [R1+0x88] ;  /* 0x00008800010b7983 */ /* 0x000ee80000300800 */
[----:B------:R-:W-:Y:S01]  /*15dd0*/  STL [R1+0x1214], R4 ;  /* 0x0012140401007387 */ /* 0x000fe20000100800 */
[----:B--2---:R-:W-:-:S02]  /*15de0*/  IMAD R8, R10, 0x100, R9 ;  /* 0x000001000a087824 */ /* 0x004fc400078e0209 */
[----:B---3--:R-:W-:Y:S02]  /*15df0*/  IMAD R9, R17, 0x100, R11 ;  /* 0x0000010011097824 */ /* 0x008fe400078e020b */
[----:B----4-:R-:W-:Y:S02]  /*15e00*/  IMAD R10, R28, 0x100, R29 ;  /* 0x000001001c0a7824 */ /* 0x010fe400078e021d */
[----:B------:R-:W-:Y:S01]  /*15e10*/  IMAD R11, R19, 0x100, R18 ;  /* 0x00000100130b7824 */ /* 0x000fe200078e0212 */
[----:B------:R-:W-:Y:S02]  /*15e20*/  F2FP.F16.E4M3.UNPACK_B R8, R8 ;  /* 0x00000008ff08723e */ /* 0x000fe400020006ff */
[----:B------:R-:W-:Y:S02]  /*15e30*/  F2FP.F16.E4M3.UNPACK_B R9, R9 ;  /* 0x00000009ff09723e */ /* 0x000fe400020006ff */
[----:B------:R-:W-:Y:S02]  /*15e40*/  F2FP.F16.E4M3.UNPACK_B R10, R10 ;  /* 0x0000000aff0a723e */ /* 0x000fe400020006ff */
[----:B------:R-:W-:-:S07]  /*15e50*/  F2FP.F16.E4M3.UNPACK_B R11, R11 ;  /* 0x0000000bff0b723e */ /* 0x000fce00020006ff */
[C---:B------:R-:W-:Y:S08]  /*15e60*/  HMMA.16816.F32 R24, R8.reuse, R6, R24 ;  /* 0x000000060818723c */ /* 0x040ff00000001818 */
[----:B------:R-:W-:Y:S11]  /*15e70*/  HMMA.16816.F32 R8, R8, R4, R20 ;  /* 0x000000040808723c */ /* 0x000ff60000001814 */
[----:B------:R-:W-:Y:S04]  /*15e80*/  STL.64 [R1+0x180], R24 ;  /* 0x0001801801007387 */ /* 0x000fe80000100a00 */
[----:B------:R-:W-:Y:S04]  /*15e90*/  STL.64 [R1+0x188], R26 ;  /* 0x0001881a01007387 */ /* 0x000fe80000100a00 */
[----:B------:R-:W-:Y:S04]  /*15ea0*/  STL [R1+0x1210], R5 ;  /* 0x0012100501007387 */ /* 0x000fe80000100800 */
[----:B------:R0:W-:Y:S04]  /*15eb0*/  STL.64 [R1+0x90], R8 ;  /* 0x0000900801007387 */ /* 0x0001e80000100a00 */
[----:B------:R1:W-:Y:S04]  /*15ec0*/  STL.64 [R1+0x98], R10 ;  /* 0x0000980a01007387 */ /* 0x0003e80000100a00 */
[----:B------:R-:W2:Y:S04]  /*15ed0*/  LDL.LU R17, [R1+0x314] ;  /* 0x0003140001117983 */ /* 0x000ea80000300800 */
[----:B------:R-:W2:Y:S01]  /*15ee0*/  LDL.LU R18, [R1+0x310] ;  /* 0x0003100001127983 */ /* 0x000ea20000300800 */
[----:B0-----:R-:W-:-:S03]  /*15ef0*/  IMAD R9, R13, 0x100, R12 ;  /* 0x000001000d097824 */ /* 0x001fc600078e020c */
[----:B------:R-:W3:Y:S04]  /*15f00*/  LDL.LU R12, [R1+0x31c] ;  /* 0x00031c00010c7983 */ /* 0x000ee80000300800 */
[----:B------:R-:W3:Y:S04]  /*15f10*/  LDL.LU R13, [R1+0x318] ;  /* 0x00031800010d7983 */ /* 0x000ee80000300800 */
[----:B------:R-:W4:Y:S04]  /*15f20*/  LDL.LU R4, [R1+0x324] ;  /* 0x0003240001047983 */ /* 0x000f280000300800 */
[----:B------:R-:W4:Y:S04]  /*15f30*/  LDL.LU R19, [R1+0x320] ;  /* 0x0003200001137983 */ /* 0x000f280000300800 */
[----:B------:R-:W2:Y:S04]  /*15f40*/  LDL.LU R5, [R1+0x32c] ;  /* 0x00032c0001057983 */ /* 0x000ea80000300800 */
[----:B------:R-:W2:Y:S04]  /*15f50*/  LDL.LU R24, [R1+0x328] ;  /* 0x0003280001187983 */ /* 0x000ea80000300800 */
[----:B------:R-:W2:Y:S04]  /*15f60*/  LDL.LU.64 R20, [R1+0x2e0] ;  /* 0x0002e00001147983 */ /* 0x000ea80000300a00 */
[----:B------:R-:W2:Y:S01]  /*15f70*/  LDL.LU.64 R22, [R1+0x2e8] ;  /* 0x0002e80001167983 */ /* 0x000ea20000300a00 */
[----:B-1----:R-:W-:-:S03]  /*15f80*/  IMAD R10, R15, 0x100, R14 ;  /* 0x000001000f0a7824 */ /* 0x002fc600078e020e */
[----:B--2---:R-:W-:Y:S04]  /*15f90*/  STL.64 [R1+0x1220], R22 ;  /* 0x0012201601007387 */ /* 0x004fe80000100a00 */
[----:B------:R0:W-:Y:S04]  /*15fa0*/  STL.64 [R1+0x1218], R20 ;  /* 0x0012181401007387 */ /* 0x0001e80000100a00 */
[----:B0-----:R-:W2:Y:S04]  /*15fb0*/  LDL.LU.64 R20, [R1+0x170] ;  /* 0x0001700001147983 */ /* 0x001ea80000300a00 */
[----:B------:R-:W2:Y:S04]  /*15fc0*/  LDL.LU.64 R22, [R1+0x178] ;  /* 0x0001780001167983 */ /* 0x000ea80000300a00 */
[----:B------:R-:W2:Y:S04]  /*15fd0*/  LDL.LU R14, [R1+0x334] ;  /* 0x00033400010e7983 */ /* 0x000ea80000300800 */
[----:B------:R-:W2:Y:S04]  /*15fe0*/  LDL.LU R15, [R1+0x330] ;  /* 0x00033000010f7983 */ /* 0x000ea80000300800 */
[----:B--2---:R-:W-:Y:S04]  /*15ff0*/  STL.64 [R1+0x1208], R14 ;  /* 0x0012080e01007387 */ /* 0x004fe80000100a00 */
[----:B------:R-:W2:Y:S01]  /*16000*/  LDL.LU R29, [R1+0x348] ;  /* 0x00034800011d7983 */ /* 0x000ea20000300800 */
[----:B------:R-:W-:-:S02]  /*16010*/  IMAD R8, R2, 0x100, R3 ;  /* 0x0000010002087824 */ /* 0x000fc400078e0203 */
[----:B------:R-:W-:Y:S01]  /*16020*/  IMAD R11, R16, 0x100, R0 ;  /* 0x00000100100b7824 */ /* 0x000fe200078e0200 */
[----:B------:R-:W-:Y:S02]  /*16030*/  F2FP.F16.E4M3.UNPACK_B R9, R9 ;  /* 0x00000009ff09723e */ /* 0x000fe400020006ff */
[----:B------:R-:W-:Y:S02]  /*16040*/  F2FP.F16.E4M3.UNPACK_B R10, R10 ;  /* 0x0000000aff0a723e */ /* 0x000fe400020006ff */
[----:B------:R-:W-:Y:S02]  /*16050*/  F2FP.F16.E4M3.UNPACK_B R8, R8 ;  /* 0x00000008ff08723e */ /* 0x000fe400020006ff */
[----:B------:R-:W-:Y:S01]  /*16060*/  F2FP.F16.E4M3.UNPACK_B R11, R11 ;  /* 0x0000000bff0b723e */ /* 0x000fe200020006ff */
[----:B--2---:R0:W-:Y:S04]  /*16070*/  STL [R1+0x1200], R29 ;  /* 0x0012001d01007387 */ /* 0x0041e80000100800 */
[----:B0-----:R-:W2:Y:S02]  /*16080*/  LDL.LU R29, [R1+0x344] ;  /* 0x00034400011d7983 */ /* 0x001ea40000300800 */
[----:B------:R-:W-:Y:S01]  /*16090*/  HMMA.16816.F32 R20, R8, R6, R20 ;  /* 0x000000060814723c */ /* 0x000fe20000001814 */
[----:B------:R-:W-:-:S02]  /*160a0*/  IMAD R17, R18, 0x100, R17 ;  /* 0x0000010012117824 */ /* 0x000fc400078e0211 */
[----:B---3--:R-:W-:Y:S02]  /*160b0*/  IMAD R18, R13, 0x100, R12 ;  /* 0x000001000d127824 */ /* 0x008fe400078e020c */
[----:B----4-:R-:W-:Y:S02]  /*160c0*/  IMAD R19, R19, 0x100, R4 ;  /* 0x0000010013137824 */ /* 0x010fe400078e0204 */
[----:B------:R-:W-:Y:S01]  /*160d0*/  IMAD R24, R24, 0x100, R5 ;  /* 0x0000010018187824 */ /* 0x000fe200078e0205 */
[----:B--2---:R0:W-:Y:S04]  /*160e0*/  STL [R1+0x1204], R29 ;  /* 0x0012041d01007387 */ /* 0x0041e80000100800 */
[----:B0-----:R-:W2:Y:S04]  /*160f0*/  LDL.LU R29, [R1+0x33c] ;  /* 0x00033c00011d7983 */ /* 0x001ea80000300800 */
[----:B------:R-:W3:Y:S04]  /*16100*/  LDL.LU R28, [R1+0x354] ;  /* 0x00035400011c7983 */ /* 0x000ee80000300800 */
[----:B------:R-:W3:Y:S04]  /*16110*/  LDL.LU R27, [R1+0x350] ;  /* 0x00035000011b7983 */ /* 0x000ee80000300800 */
[----:B------:R-:W4:Y:S04]  /*16120*/  LDL.LU R25, [R1+0x35c] ;  /* 0x00035c0001197983 */ /* 0x000f280000300800 */
[----:B------:R-:W4:Y:S04]  /*16130*/  LDL.LU R26, [R1+0x358] ;  /* 0x00035800011a7983 */ /* 0x000f280000300800 */
[----:B------:R-:W2:Y:S04]  /*16140*/  LDL.LU R3, [R1+0x364] ;  /* 0x0003640001037983 */ /* 0x000ea80000300800 */
[----:B------:R-:W2:Y:S04]  /*16150*/  LDL.LU R2, [R1+0x360] ;  /* 0x0003600001027983 */ /* 0x000ea80000300800 */
[----:B------:R-:W2:Y:S04]  /*16160*/  LDL.LU R0, [R1+0x36c] ;  /* 0x00036c0001007983 */ /* 0x000ea80000300800 */
[----:B------:R-:W2:Y:S04]  /*16170*/  LDL.LU R16, [R1+0x368] ;  /* 0x0003680001107983 */ /* 0x000ea80000300800 */
[----:B------:R-:W-:Y:S04]  /*16180*/  STL.64 [R1+0x170], R20 ;  /* 0x0001701401007387 */ /* 0x000fe80000100a00 */
[----:B------:R0:W-:Y:S04]  /*16190*/  STL.64 [R1+0x178], R22 ;  /* 0x0001781601007387 */ /* 0x0001e80000100a00 */
[----:B0-----:R-:W2:Y:S04]  /*161a0*/  LDL.LU.64 R22, [R1+0x1220] ;  /* 0x0012200001167983 */ /* 0x001ea80000300a00 */
[----:B------:R-:W2:Y:S04]  /*161b0*/  LDL.LU.64 R20, [R1+0x1218] ;  /* 0x0012180001147983 */ /* 0x000ea80000300a00 */
[----:B------:R-:W2:Y:S04]  /*161c0*/  LDL.LU.64 R12, [R1+0x160] ;  /* 0x00016000010c7983 */ /* 0x000ea80000300a00 */
[----:B------:R-:W2:Y:S04]  /*161d0*/  LDL.LU.64 R14, [R1+0x168] ;  /* 0x00016800010e7983 */ /* 0x000ea80000300a00 */
[----:B------:R-:W2:Y:S04]  /*161e0*/  LDL.LU R4, [R1+0x1214] ;  /* 0x0012140001047983 */ /* 0x000ea80000300800 */
[----:B------:R-:W2:Y:S02]  /*161f0*/  LDL.LU R5, [R1+0x1210] ;  /* 0x0012100001057983 */ /* 0x000ea40000300800 */
[----:B--2---:R-:W-:Y:S02]  /*16200*/  HMMA.16816.F32 R8, R8, R4, R20 ;  /* 0x000000040808723c */ /* 0x004fe40000001814 */
[----:B------:R-:W2:Y:S04]  /*16210*/  LDL.LU.64 R20, [R1+0x150] ;  /* 0x0001500001147983 */ /* 0x000ea80000300a00 */
[----:B------:R-:W2:-:S13]  /*16220*/  LDL.LU.64 R22, [R1+0x158] ;  /* 0x0001580001167983 */ /* 0x000e9a0000300a00 */
[----:B------:R0:W-:Y:S04]  /*16230*/  STL.64 [R1+0x80], R8 ;  /* 0x0000800801007387 */ /* 0x0001e80000100a00 */
[----:B------:R1:W-:Y:S01]  /*16240*/  STL.64 [R1+0x88], R10 ;  /* 0x0000880a01007387 */ /* 0x0003e20000100a00 */
[----:B0-----:R-:W-:Y:S02]  /*16250*/  F2FP.F16.E4M3.UNPACK_B R8, R17 ;  /* 0x00000011ff08723e */ /* 0x001fe400020006ff */
[----:B------:R-:W-:Y:S02]  /*16260*/  F2FP.F16.E4M3.UNPACK_B R9, R18 ;  /* 0x00000012ff09723e */ /* 0x000fe400020006ff */
[----:B-1----:R-:W-:Y:S02]  /*16270*/  F2FP.F16.E4M3.UNPACK_B R10, R19 ;  /* 0x00000013ff0a723e */ /* 0x002fe400020006ff */
[----:B------:R-:W-:-:S07]  /*16280*/  F2FP.F16.E4M3.UNPACK_B R11, R24 ;  /* 0x00000018ff0b723e */ /* 0x000fce00020006ff */
[----:B------:R-:W-:Y:S01]  /*16290*/  HMMA.16816.F32 R12, R8, R6, R12 ;  /* 0x00000006080c723c */ /* 0x000fe2000000180c */
[----:B--2---:R-:W-:Y:S04]  /*162a0*/  STL.64 [R1+0x11f8], R22 ;  /* 0x0011f81601007387 */ /* 0x004fe80000100a00 */
[----:B------:R0:W-:Y:S04]  /*162b0*/  STL.64 [R1+0x11f0], R20 ;  /* 0x0011f01401007387 */ /* 0x0001e80000100a00 */
[----:B0-----:R-:W2:Y:S04]  /*162c0*/  LDL.LU.64 R20, [R1+0x2d0] ;  /* 0x0002d00001147983 */ /* 0x001ea80000300a00 */
[----:B------:R-:W2:Y:S04]  /*162d0*/  LDL.LU.64 R22, [R1+0x2d8] ;  /* 0x0002d80001167983 */ /* 0x000ea80000300a00 */
[----:B------:R-:W2:Y:S04]  /*162e0*/  LDL.LU R18, [R1+0x338] ;  /* 0x0003380001127983 */ /* 0x000ea80000300800 */
[----:B------:R-:W3:Y:S04]  /*162f0*/  LDL.LU R19, [R1+0x340] ;  /* 0x0003400001137983 */ /* 0x000ee80000300800 */
[----:B------:R-:W3:Y:S04]  /*16300*/  LDL.LU R24, [R1+0x34c] ;  /* 0x00034c0001187983 */ /* 0x000ee80000300800 */
[----:B------:R-:W-:Y:S04]  /*16310*/  STL.64 [R1+0x160], R12 ;  /* 0x0001600c01007387 */ /* 0x000fe80000100a00 */
[----:B------:R0:W-:Y:S04]  /*16320*/  STL.64 [R1+0x168], R14 ;  /* 0x0001680e01007387 */ /* 0x0001e80000100a00 */
[----:B0-----:R-:W3:Y:S04]  /*16330*/  LDL.LU.64 R14, [R1+0x1208] ;  /* 0x00120800010e7983 */ /* 0x001ee80000300a00 */
[----:B------:R-:W4:Y:S01]  /*16340*/  LDL.LU.64 R12, [R1+0x2c0] ;  /* 0x0002c000010c7983 */ /* 0x000f220000300a00 */
[----:B--2---:R-:W-:-:S02]  /*16350*/  IMAD R18, R18, 0x100, R29 ;  /* 0x0000010012127824 */ /* 0x004fc400078e021d */
[----:B---3--:R-:W-:Y:S02]  /*16360*/  IMAD R17, R15, 0x100, R14 ;  /* 0x000001000f117824 */ /* 0x008fe400078e020e */
[----:B------:R-:W4:Y:S04]  /*16370*/  LDL.LU.64 R14, [R1+0x2c8] ;  /* 0x0002c800010e7983 */ /* 0x000f280000300a00 */
[----:B------:R-:W2:Y:S01]  /*16380*/  LDL.LU R29, [R1+0x1204] ;  /* 0x00120400011d7983 */ /* 0x000ea20000300800 */
[----:B------:R-:W-:Y:S01]  /*16390*/  HMMA.16816.F32 R8, R8, R4, R20 ;  /* 0x000000040808723c */ /* 0x000fe20000001814 */
[----:B--2---:R-:W-:Y:S02]  /*163a0*/  IMAD R19, R19, 0x100, R29 ;  /* 0x0000010013137824 */ /* 0x004fe400078e021d */
[----:B------:R-:W2:Y:S04]  /*163b0*/  LDL.LU R29, [R1+0x1200] ;  /* 0x00120000011d7983 */ /* 0x000ea80000300800 */
[----:B------:R-:W3:Y:S04]  /*163c0*/  LDL.LU.64 R22, [R1+0x11f8] ;  /* 0x0011f80001167983 */ /* 0x000ee80000300a00 */
[----:B------:R-:W3:Y:S08]  /*163d0*/  LDL.LU.64 R20, [R1+0x11f0] ;  /* 0x0011f00001147983 */ /* 0x000ef00000300a00 */
[----:B------:R0:W-:Y:S04]  /*163e0*/  STL.64 [R1+0x70], R8 ;  /* 0x0000700801007387 */ /* 0x0001e80000100a00 */
[----:B------:R1:W-:Y:S01]  /*163f0*/  STL.64 [R1+0x78], R10 ;  /* 0x0000780a01007387 */ /* 0x0003e20000100a00 */
[----:B0-----:R-:W-:-:S02]  /*16400*/  F2FP.F16.E4M3.UNPACK_B R8, R17 ;  /* 0x00000011ff08723e */ /* 0x001fc400020006ff */
[----:B------:R-:W-:Y:S02]  /*16410*/  F2FP.F16.E4M3.UNPACK_B R9, R18 ;  /* 0x00000012ff09723e */ /* 0x000fe400020006ff */
[----:B-1----:R-:W-:Y:S01]  /*16420*/  F2FP.F16.E4M3.UNPACK_B R10, R19 ;  /* 0x00000013ff0a723e */ /* 0x002fe200020006ff */
[----:B--2---:R-:W-:-:S05]  /*16430*/  IMAD R24, R29, 0x100, R24 ;  /* 0x000001001d187824 */ /* 0x004fca00078e0218 */
[----:B------:R-:W-:-:S07]  /*16440*/  F2FP.F16.E4M3.UNPACK_B R11, R24 ;  /* 0x00000018ff0b723e */ /* 0x000fce00020006ff */
[----:B---3--:R-:W-:-:S15]  /*16450*/  HMMA.16816.F32 R20, R8, R6, R20 ;  /* 0x000000060814723c */ /* 0x008fde0000001814 */
[----:B------:R-:W-:-:S04]  /*16460*/  NOP ;  /* 0x0000000000007918 */ /* 0x000fc80000000000 */
[----:B------:R-:W-:Y:S04]  /*16470*/  STL.64 [R1+0x150], R20 ;  /* 0x0001501401007387 */ /* 0x000fe80000100a00 */
[----:B------:R0:W-:Y:S04]  /*16480*/  STL.64 [R1+0x158], R22 ;  /* 0x0001581601007387 */ /* 0x0001e80000100a00 */
[----:B0-----:R-:W2:Y:S04]  /*16490*/  LDL.LU R22, [R1+0x374] ;  /* 0x0003740001167983 */ /* 0x001ea80000300800 */
[----:B------:R-:W2:Y:S01]  /*164a0*/  LDL.LU R23, [R1+0x370] ;  /* 0x0003700001177983 */ /* 0x000ea20000300800 */
[----:B----4-:R-:W-:Y:S01]  /*164b0*/  HMMA.16816.F32 R8, R8, R4, R12 ;  /* 0x000000040808723c */ /* 0x010fe2000000180c */
[----:B------:R-:W-:-:S02]  /*164c0*/  IMAD R24, R16, 0x100, R0 ;  /* 0x0000010010187824 */ /* 0x000fc400078e0200 */
[----:B------:R-:W-:Y:S02]  /*164d0*/  IMAD R17, R27, 0x100, R28 ;  /* 0x000001001b117824 */ /* 0x000fe400078e021c */
[----:B------:R-:W-:Y:S02]  /*164e0*/  IMAD R18, R26, 0x100, R25 ;  /* 0x000001001a127824 */ /* 0x000fe400078e0219 */
[----:B------:R-:W-:Y:S01]  /*164f0*/  IMAD R19, R2, 0x100, R3 ;  /* 0x0000010002137824 */ /* 0x000fe200078e0203 */
[----:B--2---:R0:W-:Y:S04]  /*16500*/  STL.64 [R1+0x11e8], R22 ;  /* 0x0011e81601007387 */ /* 0x0041e80000100a00 */
[----:B------:R-:W2:Y:S04]  /*16510*/  LDL.LU.64 R20, [R1+0x140] ;  /* 0x0001400001147983 */ /* 0x000ea80000300a00 */
[----:B0-----:R-:W2:Y:S04]  /*16520*/  LDL.LU.64 R22, [R1+0x148] ;  /* 0x0001480001167983 */ /* 0x001ea80000300a00 */
[----:B------:R-:W-:Y:S04]  /*16530*/  STL.64 [R1+0x60], R8 ;  /* 0x0000600801007387 */ /* 0x000fe80000100a00 */
[----:B------:R-:W-:Y:S04]  /*16540*/  STL.64 [R1+0x68], R10 ;  /* 0x0000680a01007387 */ /* 0x000fe80000100a00 */
[----:B------:R0:W-:Y:S04]  /*16550*/  STL [R1+0x11e0], R5 ;  /* 0x0011e00501007387 */ /* 0x0001e80000100800 */
[----:B0-----:R-:W3:Y:S04]  /*16560*/  LDL.LU R5, [R1+0x37c] ;  /* 0x00037c0001057983 */ /* 0x001ee80000300800 */
        /* <DEDUP_REMOVED lines=13> */
[----:B------:R-:W-:-:S02]  /*16640*/  F2FP.F16.E4M3.UNPACK_B R8, R17 ;  /* 0x00000011ff08723e */ /* 0x000fc400020006ff */
[----:B------:R-:W-:Y:S02]  /*16650*/  F2FP.F16.E4M3.UNPACK_B R9, R18 ;  /* 0x00000012ff09723e */ /* 0x000fe400020006ff */
[----:B------:R-:W-:Y:S02]  /*16660*/  F2FP.F16.E4M3.UNPACK_B R10, R19 ;  /* 0x00000013ff0a723e */ /* 0x000fe400020006ff */
[----:B------:R-:W-:-:S07]  /*16670*/  F2FP.F16.E4M3.UNPACK_B R11, R24 ;  /* 0x00000018ff0b723e */ /* 0x000fce00020006ff */
[----:B--2---:R-:W-:Y:S01]  /*16680*/  HMMA.16816.F32 R20, R8, R6, R20 ;  /* 0x000000060814723c */ /* 0x004fe20000001814 */
[----:B---3--:R-:W-:Y:S04]  /*16690*/  STL.64 [R1+0x11c0], R14 ;  /* 0x0011c00e01007387 */ /* 0x008fe80000100a00 */
[----:B------:R0:W-:Y:S04]  /*166a0*/  STL.64 [R1+0x11b8], R12 ;  /* 0x0011b80c01007387 */ /* 0x0001e80000100a00 */
[----:B0-----:R-:W2:Y:S04]  /*166b0*/  LDL.LU.64 R12, [R1+0x2b0] ;  /* 0x0002b000010c7983 */ /* 0x001ea80000300a00 */
[----:B------:R-:W2:Y:S04]  /*166c0*/  LDL.LU.64 R14, [R1+0x2b8] ;  /* 0x0002b800010e7983 */ /* 0x000ea80000300a00 */
[----:B------:R-:W3:Y:S04]  /*166d0*/  LDL.LU R18, [R1+0x378] ;  /* 0x0003780001127983 */ /* 0x000ee80000300800 */
[----:B------:R-:W4:Y:S04]  /*166e0*/  LDL.LU R19, [R1+0x380] ;  /* 0x0003800001137983 */ /* 0x000f280000300800 */
[----:B------:R-:W2:Y:S04]  /*166f0*/  LDL.LU R24, [R1+0x388] ;  /* 0x0003880001187983 */ /* 0x000ea80000300800 */
[----:B------:R-:W-:Y:S04]  /*16700*/  STL.64 [R1+0x140], R20 ;  /* 0x0001401401007387 */ /* 0x000fe80000100a00 */
[----:B------:R0:W-:Y:S04]  /*16710*/  STL.64 [R1+0x148], R22 ;  /* 0x0001481601007387 */ /* 0x0001e80000100a00 */
[----:B0-----:R-:W2:Y:S04]  /*16720*/  LDL.LU.64 R22, [R1+0x11e8] ;  /* 0x0011e80001167983 */ /* 0x001ea80000300a00 */
[----:B------:R-:W3:Y:S01]  /*16730*/  LDL.LU.64 R20, [R1+0x2a0] ;  /* 0x0002a00001147983 */ /* 0x000ee20000300a00 */
[----:B--2---:R-:W-:-:S03]  /*16740*/  IMAD R17, R23, 0x100, R22 ;  /* 0x0000010017117824 */ /* 0x004fc600078e0216 */
[----:B------:R-:W2:Y:S01]  /*16750*/  LDL.LU.64 R22, [R1+0x2a8] ;  /* 0x0002a80001167983 */ /* 0x000ea20000300a00 */
[----:B---3--:R-:W-:-:S03]  /*16760*/  IMAD R18, R18, 0x100, R5 ;  /* 0x0000010012127824 */ /* 0x008fc600078e0205 */
[----:B--2---:R-:W-:Y:S04]  /*16770*/  STL.64 [R1+0x11d0], R22 ;  /* 0x0011d01601007387 */ /* 0x004fe80000100a00 */
[----:B------:R0:W-:Y:S04]  /*16780*/  STL.64 [R1+0x11c8], R20 ;  /* 0x0011c81401007387 */ /* 0x0001e80000100a00 */
[----:B0-----:R-:W2:Y:S04]  /*16790*/  LDL.LU.64 R20, [R1+0x130] ;  /* 0x0001300001147983 */ /* 0x001ea80000300a00 */
[----:B------:R-:W2:Y:S04]  /*167a0*/  LDL.LU.64 R22, [R1+0x138] ;  /* 0x0001380001167983 */ /* 0x000ea80000300a00 */
[----:B------:R-:W3:Y:S01]  /*167b0*/  LDL.LU R5, [R1+0x11e0] ;  /* 0x0011e00001057983 */ /* 0x000ee20000300800 */
[----:B----4-:R-:W-:-:S02]  /*167c0*/  IMAD R19, R19, 0x100, R0 ;  /* 0x0000010013137824 */ /* 0x010fc400078e0200 */
[----:B------:R-:W-:Y:S01]  /*167d0*/  IMAD R24, R24, 0x100, R16 ;  /* 0x0000010018187824 */ /* 0x000fe200078e0210 */
[----:B------:R-:W4:Y:S04]  /*167e0*/  LDL.LU R0, [R1+0x11dc] ;  /* 0x0011dc0001007983 */ /* 0x000f280000300800 */
[----:B------:R-:W4:Y:S01]  /*167f0*/  LDL.LU R16, [R1+0x11d8] ;  /* 0x0011d80001107983 */ /* 0x000f220000300800 */
[----:B---3--:R-:W-:Y:S03]  /*16800*/  HMMA.16816.F32 R8, R8, R4, R12 ;  /* 0x000000040808723c */ /* 0x008fe6000000180c */
[----:B------:R-:W3:Y:S04]  /*16810*/  LDL.LU.64 R12, [R1+0x120] ;  /* 0x00012000010c7983 */ /* 0x000ee80000300a00 */
[----:B------:R-:W3:-:S12]  /*16820*/  LDL.LU.64 R14, [R1+0x128] ;  /* 0x00012800010e7983 */ /* 0x000ed80000300a00 */
[----:B------:R0:W-:Y:S04]  /*16830*/  STL.64 [R1+0x50], R8 ;  /* 0x0000500801007387 */ /* 0x0001e80000100a00 */
[----:B------:R1:W-:Y:S01]  /*16840*/  STL.64 [R1+0x58], R10 ;  /* 0x0000580a01007387 */ /* 0x0003e20000100a00 */
[----:B0-----:R-:W-:Y:S02]  /*16850*/  F2FP.F16.E4M3.UNPACK_B R8, R17 ;  /* 0x00000011ff08723e */ /* 0x001fe400020006ff */
[----:B------:R-:W-:Y:S02]  /*16860*/  F2FP.F16.E4M3.UNPACK_B R9, R18 ;  /* 0x00000012ff09723e */ /* 0x000fe400020006ff */
[----:B-1----:R-:W-:Y:S02]  /*16870*/  F2FP.F16.E4M3.UNPACK_B R10, R19 ;  /* 0x00000013ff0a723e */ /* 0x002fe400020006ff */
[----:B------:R-:W-:Y:S01]  /*16880*/  F2FP.F16.E4M3.UNPACK_B R11, R24 ;  /* 0x00000018ff0b723e */ /* 0x000fe200020006ff */
        /* <DEDUP_REMOVED lines=8> */
[----:B------:R-:W2:Y:S01]  /*16910*/  LDL.LU.64 R20, [R1+0x11c8] ;  /* 0x0011c80001147983 */ /* 0x000ea20000300a00 */
[----:B----4-:R-:W-:-:S02]  /*16920*/  IMAD R24, R0, 0x100, R16 ;  /* 0x0000010000187824 */ /* 0x010fc400078e0210 */
[----:B---3--:R-:W-:Y:S02]  /*16930*/  IMAD R17, R17, 0x100, R19 ;  /* 0x0000010011117824 */ /* 0x008fe400078e0213 */
[----:B------:R-:W-:Y:S02]  /*16940*/  IMAD R19, R27, 0x100, R28 ;  /* 0x000001001b137824 */ /* 0x000fe400078e021c */
[----:B------:R-:W-:Y:S01]  /*16950*/  IMAD R18, R29, 0x100, R18 ;  /* 0x000001001d127824 */ /* 0x000fe200078e0212 */
[----:B------:R-:W3:Y:S01]  /*16960*/  LDL.LU R27, [R1+0x3e8] ;  /* 0x0003e800011b7983 */ /* 0x000ee20000300800 */
[----:B--2---:R-:W-:Y:S03]  /*16970*/  HMMA.16816.F32 R8, R8, R4, R20 ;  /* 0x000000040808723c */ /* 0x004fe60000001814 */
[----:B------:R-:W2:Y:S04]  /*16980*/  LDL.LU.64 R20, [R1+0x290] ;  /* 0x0002900001147983 */ /* 0x000ea80000300a00 */
[----:B------:R-:W2:-:S12]  /*16990*/  LDL.LU.64 R22, [R1+0x298] ;  /* 0x0002980001167983 */ /* 0x000e980000300a00 */
[----:B------:R0:W-:Y:S04]  /*169a0*/  STL.64 [R1+0x40], R8 ;  /* 0x0000400801007387 */ /* 0x0001e80000100a00 */
[----:B------:R1:W-:Y:S04]  /*169b0*/  STL.64 [R1+0x48], R10 ;  /* 0x0000480a01007387 */ /* 0x0003e80000100a00 */
[----:B------:R-:W4:Y:S04]  /*169c0*/  LDL.LU R0, [R1+0x3d4] ;  /* 0x0003d40001007983 */ /* 0x000f280000300800 */
[----:B------:R-:W2:Y:S01]  /*169d0*/  LDL.LU R16, [R1+0x3dc] ;  /* 0x0003dc0001107983 */ /* 0x000ea20000300800 */
[----:B0-----:R-:W-:-:S02]  /*169e0*/  F2FP.F16.E4M3.UNPACK_B R8, R17 ;  /* 0x00000011ff08723e */ /* 0x001fc400020006ff */
[----:B------:R-:W-:Y:S02]  /*169f0*/  F2FP.F16.E4M3.UNPACK_B R9, R18 ;  /* 0x00000012ff09723e */ /* 0x000fe400020006ff */
[----:B-1----:R-:W-:Y:S02]  /*16a00*/  F2FP.F16.E4M3.UNPACK_B R10, R19 ;  /* 0x00000013ff0a723e */ /* 0x002fe400020006ff */
[----:B------:R-:W-:-:S07]  /*16a10*/  F2FP.F16.E4M3.UNPACK_B R11, R24 ;  /* 0x00000018ff0b723e */ /* 0x000fce00020006ff */
[----:B------:R-:W-:-:S15]  /*16a20*/  HMMA.16816.F32 R12, R8, R6, R12 ;  /* 0x00000006080c723c */ /* 0x000fde000000180c */
[----:B------:R-:W-:-:S04]  /*16a30*/  NOP ;  /* 0x0000000000007918 */ /* 0x000fc80000000000 */
[----:B------:R-:W-:Y:S04]  /*16a40*/  STL.64 [R1+0x120], R12 ;  /* 0x0001200c01007387 */ /* 0x000fe80000100a00 */
[----:B------:R0:W-:Y:S04]  /*16a50*/  STL.64 [R1+0x128], R14 ;  /* 0x0001280e01007387 */ /* 0x0001e80000100a00 */
[----:B0-----:R-:W2:Y:S04]  /*16a60*/  LDL.LU.64 R14, [R1+0x11c0] ;  /* 0x0011c000010e7983 */ /* 0x001ea80000300a00 */
[----:B------:R-:W3:Y:S01]  /*16a70*/  LDL.LU.64 R12, [R1+0x11b8] ;  /* 0x0011b800010c7983 */ /* 0x000ee20000300a00 */
[----:B--2---:R-:W-:-:S02]  /*16a80*/  IMAD R24, R15, 0x100, R14 ;  /* 0x000001000f187824 */ /* 0x004fc400078e020e */
[----:B---3--:R-:W-:Y:S02]  /*16a90*/  IMAD R19, R13, 0x100, R12 ;  /* 0x000001000d137824 */ /* 0x008fe400078e020c */
[----:B------:R-:W2:Y:S04]  /*16aa0*/  LDL.LU.64 R12, [R1+0x280] ;  /* 0x00028000010c7983 */ /* 0x000ea80000300a00 */
[----:B------:R-:W3:Y:S01]  /*16ab0*/  LDL.LU.64 R14, [R1+0x288] ;  /* 0x00028800010e7983 */ /* 0x000ee20000300a00 */
[----:B------:R-:W-:Y:S01]  /*16ac0*/  HMMA.16816.F32 R8, R8, R4, R20 ;  /* 0x000000040808723c */ /* 0x000fe20000001814 */
[----:B------:R-:W-:Y:S02]  /*16ad0*/  IMAD R17, R26, 0x100, R25 ;  /* 0x000001001a117824 */ /* 0x000fe400078e0219 */
[----:B------:R-:W-:Y:S01]  /*16ae0*/  IMAD R18, R2, 0x100, R3 ;  /* 0x0000010002127824 */ /* 0x000fe200078e0203 */
[----:B---3--:R-:W-:Y:S04]  /*16af0*/  STL.64 [R1+0x11b0], R14 ;  /* 0x0011b00e01007387 */ /* 0x008fe80000100a00 */
[----:B--2---:R0:W-:Y:S04]  /*16b00*/  STL.64 [R1+0x11a8], R12 ;  /* 0x0011a80c01007387 */ /* 0x0041e80000100a00 */
[----:B0-----:R-:W2:Y:S04]  /*16b10*/  LDL.LU.64 R12, [R1+0x110] ;  /* 0x00011000010c7983 */ /* 0x001ea80000300a00 */
[----:B------:R-:W2:Y:S04]  /*16b20*/  LDL.LU.64 R14, [R1+0x118] ;  /* 0x00011800010e7983 */ /* 0x000ea80000300a00 */
[----:B------:R-:W3:Y:S04]  /*16b30*/  LDL.LU R25, [R1+0x3f4] ;  /* 0x0003f40001197983 */ /* 0x000ee80000300800 */
[----:B------:R-:W3:Y:S04]  /*16b40*/  LDL.LU R26, [R1+0x3f0] ;  /* 0x0003f000011a7983 */ /* 0x000ee80000300800 */
[----:B------:R-:W3:Y:S04]  /*16b50*/  LDL.LU R29, [R1+0x3f8] ;  /* 0x0003f800011d7983 */ /* 0x000ee80000300800 */
[----:B------:R-:W3:Y:S04]  /*16b60*/  LDL.LU R28, [R1+0x404] ;  /* 0x00040400011c7983 */ /* 0x000ee80000300800 */
[----:B------:R-:W3:Y:S04]  /*16b70*/  LDL.LU R3, [R1+0x400] ;  /* 0x0004000001037983 */ /* 0x000ee80000300800 */
[----:B------:R-:W3:Y:S04]  /*16b80*/  LDL.LU.64 R20, [R1+0x100] ;  /* 0x0001000001147983 */ /* 0x000ee80000300a00 */
[----:B------:R-:W3:Y:S04]  /*16b90*/  LDL.LU.64 R22, [R1+0x108] ;  /* 0x0001080001167983 */ /* 0x000ee80000300a00 */
[----:B------:R0:W-:Y:S04]  /*16ba0*/  STL.64 [R1+0x30], R8 ;  /* 0x0000300801007387 */ /* 0x0001e80000100a00 */
[----:B------:R1:W-:Y:S01]  /*16bb0*/  STL.64 [R1+0x38], R10 ;  /* 0x0000380a01007387 */ /* 0x0003e20000100a00 */
[----:B0-----:R-:W-:-:S02]  /*16bc0*/  F2FP.F16.E4M3.UNPACK_B R8, R17 ;  /* 0x00000011ff08723e */ /* 0x001fc400020006ff */
[----:B------:R-:W-:Y:S02]  /*16bd0*/  F2FP.F16.E4M3.UNPACK_B R9, R18 ;  /* 0x00000012ff09723e */ /* 0x000fe400020006ff */
[----:B-1----:R-:W-:Y:S02]  /*16be0*/  F2FP.F16.E4M3.UNPACK_B R10, R19 ;  /* 0x00000013ff0a723e */ /* 0x002fe400020006ff */
[----:B------:R-:W-:Y:S01]  /*16bf0*/  F2FP.F16.E4M3.UNPACK_B R11, R24 ;  /* 0x00000018ff0b723e */ /* 0x000fe200020006ff */
[----:B------:R-:W4:Y:S04]  /*16c00*/  LDL.LU R17, [R1+0x3d0] ;  /* 0x0003d00001117983 */ /* 0x000f280000300800 */
[----:B------:R-:W3:Y:S04]  /*16c10*/  LDL.LU R18, [R1+0x3d8] ;  /* 0x0003d80001127983 */ /* 0x000ee80000300800 */
[----:B------:R-:W3:Y:S04]  /*16c20*/  LDL.LU R19, [R1+0x3e0] ;  /* 0x0003e00001137983 */ /* 0x000ee80000300800 */
[----:B------:R-:W3:Y:S01]  /*16c30*/  LDL.LU R24, [R1+0x3ec] ;  /* 0x0003ec0001187983 */ /* 0x000ee20000300800 */
[----:B--2---:R-:W-:-:S15]  /*16c40*/  HMMA.16816.F32 R12, R8, R6, R12 ;  /* 0x00000006080c723c */ /* 0x004fde000000180c */
[----:B------:R-:W-:-:S04]  /*16c50*/  NOP ;  /* 0x0000000000007918 */ /* 0x000fc80000000000 */
[----:B------:R-:W-:Y:S04]  /*16c60*/  STL.64 [R1+0x110], R12 ;  /* 0x0001100c01007387 */ /* 0x000fe80000100a00 */
[----:B------:R0:W-:Y:S01]  /*16c70*/  STL [R1+0x118], R14 ;  /* 0x0001180e01007387 */ /* 0x0001e20000100800 */
[----:B------:R-:W-:-:S03]  /*16c80*/  IMAD.MOV.U32 R2, RZ, RZ, R15 ;  /* 0x000000ffff027224 */ /* 0x000fc600078e000f */
[----:B0-----:R-:W2:Y:S04]  /*16c90*/  LDL.LU.64 R14, [R1+0x11b0] ;  /* 0x0011b000010e7983 */ /* 0x001ea80000300a00 */
[----:B------:R-:W2:Y:S04]  /*16ca0*/  LDL.LU.64 R12, [R1+0x11a8] ;  /* 0x0011a800010c7983 */ /* 0x000ea80000300a00 */
[----:B------:R0:W-:Y:S04]  /*16cb0*/  STL [R1+0xfe4], R2 ;  /* 0x000fe40201007387 */ /* 0x0001e80000100800 */
[----:B0-----:R-:W2:Y:S01]  /*16cc0*/  LDL.LU R2, [R1+0x3e4] ;  /* 0x0003e40001027983 */ /* 0x001ea20000300800 */
[----:B----4-:R-:W-:-:S03]  /*16cd0*/  IMAD R17, R17, 0x100, R0 ;  /* 0x0000010011117824 */ /* 0x010fc600078e0200 */
[----:B------:R-:W4:Y:S01]  /*16ce0*/  LDL.LU R0, [R1+0x11a4] ;  /* 0x0011a40001007983 */ /* 0x000f220000300800 */
[----:B---3--:R-:W-:-:S03]  /*16cf0*/  IMAD R18, R18, 0x100, R16 ;  /* 0x0000010012127824 */ /* 0x008fc600078e0210 */
[----:B------:R-:W4:Y:S01]  /*16d00*/  LDL.LU R16, [R1+0x11a0] ;  /* 0x0011a00001107983 */ /* 0x000f220000300800 */
[----:B------:R-:W-:Y:S01]  /*16d10*/  IMAD R24, R27, 0x100, R24 ;  /* 0x000001001b187824 */ /* 0x000fe200078e0218 */
[----:B--2---:R-:W-:Y:S02]  /*16d20*/  HMMA.16816.F32 R8, R8, R4, R12 ;  /* 0x000000040808723c */ /* 0x004fe4000000180c */
[----:B------:R-:W2:Y:S04]  /*16d30*/  LDL.LU.64 R12, [R1+0x270] ;  /* 0x00027000010c7983 */ /* 0x000ea80000300a00 */
[----:B------:R-:W2:Y:S01]  /*16d40*/  LDL.LU.64 R14, [R1+0x278] ;  /* 0x00027800010e7983 */ /* 0x000ea20000300a00 */
[----:B------:R-:W-:-:S12]  /*16d50*/  IMAD R19, R19, 0x100, R2 ;  /* 0x0000010013137824 */ /* 0x000fd800078e0202 */
[----:B------:R0:W-:Y:S04]  /*16d60*/  STL.64 [R1+0x20], R8 ;  /* 0x0000200801007387 */ /* 0x0001e80000100a00 */
[----:B------:R1:W-:Y:S04]  /*16d70*/  STL.64 [R1+0x28], R10 ;  /* 0x0000280a01007387 */ /* 0x0003e80000100a00 */
[----:B------:R-:W3:Y:S01]  /*16d80*/  LDL.LU R27, [R1+0x410] ;  /* 0x00041000011b7983 */ /* 0x000ee20000300800 */
[----:B0-----:R-:W-:Y:S02]  /*16d90*/  F2FP.F16.E4M3.UNPACK_B R8, R17 ;  /* 0x00000011ff08723e */ /* 0x001fe400020006ff */
[----:B------:R-:W-:-:S02]  /*16da0*/  F2FP.F16.E4M3.UNPACK_B R9, R18 ;  /* 0x00000012ff09723e */ /* 0x000fc400020006ff */
[----:B-1----:R-:W-:Y:S02]  /*16db0*/  F2FP.F16.E4M3.UNPACK_B R10, R19 ;  /* 0x00000013ff0a723e */ /* 0x002fe400020006ff */
[----:B------:R-:W-:Y:S01]  /*16dc0*/  F2FP.F16.E4M3.UNPACK_B R11, R24 ;  /* 0x00000018ff0b723e */ /* 0x000fe200020006ff */
[----:B------:R-:W3:Y:S06]  /*16dd0*/  LDL.LU R18, [R1+0x3fc] ;  /* 0x0003fc0001127983 */ /* 0x000eec0000300800 */
[----:B------:R-:W-:-:S15]  /*16de0*/  HMMA.16816.F32 R20, R8, R6, R20 ;  /* 0x000000060814723c */ /* 0x000fde0000001814 */
[----:B------:R-:W-:-:S04]  /*16df0*/  NOP ;  /* 0x0000000000007918 */ /* 0x000fc80000000000 */
[----:B------:R0:W-:Y:S04]  /*16e00*/  STL.64 [R1+0x100], R20 ;  /* 0x0001001401007387 */ /* 0x0001e80000100a00 */
[----:B------:R1:W-:Y:S01]  /*16e10*/  STL [R1+0x108], R22 ;  /* 0x0001081601007387 */ /* 0x0003e20000100800 */
[----:B------:R-:W-:-:S03]  /*16e20*/  IMAD.MOV.U32 R2, RZ, RZ, R23 ;  /* 0x000000ffff027224 */ /* 0x000fc600078e0017 */
[----:B0-----:R-:W3:Y:S04]  /*16e30*/  LDL.LU.64 R20, [R1+0xf0] ;  /* 0x0000f00001147983 */ /* 0x001ee80000300a00 */
[----:B-1----:R-:W3:Y:S04]  /*16e40*/  LDL.LU.64 R22, [R1+0xf8] ;  /* 0x0000f80001167983 */ /* 0x002ee80000300a00 */
[----:B------:R0:W-:Y:S01]  /*16e50*/  STL [R1+0xfe8], R2 ;  /* 0x000fe80201007387 */ /* 0x0001e20000100800 */
[----:B------:R-:W-:-:S03]  /*16e60*/  IMAD R17, R26, 0x100, R25 ;  /* 0x000001001a117824 */ /* 0x000fc600078e0219 */
[----:B0-----:R-:W3:Y:S04]  /*16e70*/  LDL.LU R2, [R1+0x414] ;  /* 0x0004140001027983 */ /* 0x001ee80000300800 */
[----:B------:R-:W3:Y:S04]  /*16e80*/  LDL.LU R25, [R1+0x42c] ;  /* 0x00042c0001197983 */ /* 0x000ee80000300800 */
[----:B------:R-:W3:Y:S01]  /*16e90*/  LDL.LU R26, [R1+0x428] ;  /* 0x00042800011a7983 */ /* 0x000ee20000300800 */
[----:B--2---:R-:W-:Y:S03]  /*16ea0*/  HMMA.16816.F32 R8, R8, R4, R12 ;  /* 0x000000040808723c */ /* 0x004fe6000000180c */
[----:B------:R-:W2:Y:S04]  /*16eb0*/  LDL.LU.64 R14, [R1+0x1198] ;  /* 0x00119800010e7983 */ /* 0x000ea80000300a00 */
[----:B------:R-:W2:Y:S01]  /*16ec0*/  LDL.LU.64 R12, [R1+0x1190] ;  /* 0x00119000010c7983 */ /* 0x000ea20000300a00 */
[----:B------:R-:W-:-:S02]  /*16ed0*/  IMAD R19, R3, 0x100, R28 ;  /* 0x0000010003137824 */ /* 0x000fc400078e021c */
[----:B----4-:R-:W-:-:S09]  /*16ee0*/  IMAD R24, R0, 0x100, R16 ;  /* 0x0000010000187824 */ /* 0x010fd200078e0210 */
[----:B------:R0:W-:Y:S04]  /*16ef0*/  STL.64 [R1+0x10], R8 ;  /* 0x0000100801007387 */ /* 0x0001e80000100a00 */
[----:B------:R1:W-:Y:S01]  /*16f00*/  STL [R1+0x18], R10 ;  /* 0x0000180a01007387 */ /* 0x0003e20000100800 */
[----:B------:R-:W-:Y:S01]  /*16f10*/  IMAD.MOV.U32 R0, RZ, RZ, R11 ;  /* 0x000000ffff007224 */ /* 0x000fe200078e000b */
[----:B------:R-:W-:Y:S01]  /*16f20*/  F2FP.F16.E4M3.UNPACK_B R11, R24 ;  /* 0x00000018ff0b723e */ /* 0x000fe200020006ff */
[----:B---3--:R-:W-:Y:S01]  /*16f30*/  IMAD R18, R29, 0x100, R18 ;  /* 0x000001001d127824 */ /* 0x008fe200078e0212 */
[----:B0-----:R-:W-:Y:S02]  /*16f40*/  F2FP.F16.E4M3.UNPACK_B R8, R17 ;  /* 0x00000011ff08723e */ /* 0x001fe400020006ff */
[----:B-1----:R-:W-:-:S02]  /*16f50*/  F2FP.F16.E4M3.UNPACK_B R10, R19 ;  /* 0x00000013ff0a723e */ /* 0x002fc400020006ff */
[----:B------:R-:W-:Y:S01]  /*16f60*/  F2FP.F16.E4M3.UNPACK_B R9, R18 ;  /* 0x00000012ff09723e */ /* 0x000fe200020006ff */
[----:B------:R-:W-:Y:S06]  /*16f70*/  STL [R1+0xfec], R0 ;  /* 0x000fec0001007387 */ /* 0x000fec0000100800 */
[----:B------:R-:W-:-:S15]  /*16f80*/  HMMA.16816.F32 R20, R8, R6, R20 ;  /* 0x000000060814723c */ /* 0x000fde0000001814 */
[----:B------:R-:W-:-:S04]  /*16f90*/  NOP ;  /* 0x0000000000007918 */ /* 0x000fc80000000000 */
[----:B------:R-:W-:Y:S02]  /*16fa0*/  IMAD.MOV.U32 R16, RZ, RZ, R20 ;  /* 0x000000ffff107224 */ /* 0x000fe400078e0014 */
[----:B------:R-:W-:Y:S02]  /*16fb0*/  IMAD.MOV.U32 R29, RZ, RZ, R21 ;  /* 0x000000ffff1d7224 */ /* 0x000fe400078e0015 */
[----:B------:R-:W-:Y:S02]  /*16fc0*/  IMAD.MOV.U32 R28, RZ, RZ, R22 ;  /* 0x000000ffff1c7224 */ /* 0x000fe400078e0016 */
[----:B------:R-:W-:Y:S01]  /*16fd0*/  IMAD.MOV.U32 R3, RZ, RZ, R23 ;  /* 0x000000ffff037224 */ /* 0x000fe200078e0017 */
[----:B------:R-:W3:Y:S04]  /*16fe0*/  LDL.LU.64 R20, [R1+0x1e0] ;  /* 0x0001e00001147983 */ /* 0x000ee80000300a00 */
[----:B------:R-:W3:Y:S04]  /*16ff0*/  LDL.LU.64 R22, [R1+0x1e8] ;  /* 0x0001e80001167983 */ /* 0x000ee80000300a00 */
[----:B------:R0:W-:Y:S04]  /*17000*/  STL [R1+0x101c], R3 ;  /* 0x00101c0301007387 */ /* 0x0001e80000100800 */
[----:B0-----:R-:W4:Y:S04]  /*17010*/  LDL.LU R3, [R1+0x448] ;  /* 0x0004480001037983 */ /* 0x001f280000300800 */
[----:B------:R0:W-:Y:S04]  /*17020*/  STL [R1+0x1018], R28 ;  /* 0x0010181c01007387 */ /* 0x0001e80000100800 */
[----:B0-----:R-:W4:Y:S04]  /*17030*/  LDL.LU R28, [R1+0x44c] ;  /* 0x00044c00011c7983 */ /* 0x001f280000300800 */
[----:B------:R0:W-:Y:S04]  /*17040*/  STL [R1+0x1014], R29 ;  /* 0x0010141d01007387 */ /* 0x0001e80000100800 */
[----:B0-----:R-:W4:Y:S04]  /*17050*/  LDL.LU R29, [R1+0x440] ;  /* 0x00044000011d7983 */ /* 0x001f280000300800 */
[----:B------:R0:W-:Y:S04]  /*17060*/  STL [R1+0x1010], R16 ;  /* 0x0010101001007387 */ /* 0x0001e80000100800 */
[----:B0-----:R-:W4:Y:S01]  /*17070*/  LDL.LU R16, [R1+0x444] ;  /* 0x0004440001107983 */ /* 0x001f220000300800 */
[----:B--2---:R-:W-:-:S02]  /*17080*/  IMAD R18, R14, 0x100, R15 ;  /* 0x000001000e127824 */ /* 0x004fc400078e020f */
[----:B------:R-:W-:Y:S02]  /*17090*/  IMAD R19, R12, 0x100, R13 ;  /* 0x000001000c137824 */ /* 0x000fe400078e020d */
[----:B------:R-:W2:Y:S04]  /*170a0*/  LDL.LU.64 R12, [R1+0x1f0] ;  /* 0x0001f000010c7983 */ /* 0x000ea80000300a00 */
[----:B------:R-:W2:Y:S01]  /*170b0*/  LDL.LU.64 R14, [R1+0x1f8] ;  /* 0x0001f800010e7983 */ /* 0x000ea20000300a00 */
[----:B------:R-:W-:Y:S02]  /*170c0*/  IMAD R17, R27, 0x100, R2 ;  /* 0x000001001b117824 */ /* 0x000fe400078e0202 */
[----:B------:R-:W-:Y:S01]  /*170d0*/  IMAD R24, R26, 0x100, R25 ;  /* 0x000001001a187824 */ /* 0x000fe200078e0219 */
[----:B---3--:R-:W-:Y:S01]  /*170e0*/  HMMA.16816.F32 R8, R8, R4, R20 ;  /* 0x000000040808723c */ /* 0x008fe20000001814 */
[----:B------:R-:W3:Y:S04]  /*170f0*/  LDL.LU.64 R22, [R1+0x1188] ;  /* 0x0011880001167983 */ /* 0x000ee80000300a00 */
[----:B------:R-:W3:-:S14]  /*17100*/  LDL.LU.64 R20, [R1+0x1180] ;  /* 0x0011800001147983 */ /* 0x000edc0000300a00 */
[----:B------:R-:W-:Y:S01]  /*17110*/  IMAD.MOV.U32 R0, RZ, RZ, R10 ;  /* 0x000000ffff007224 */ /* 0x000fe200078e000a */
[----:B------:R0:W-:Y:S01]  /*17120*/  STL.64 [R1+0x1e0], R8 ;  /* 0x0001e00801007387 */ /* 0x0001e20000100a00 */
[----:B------:R-:W-:Y:S01]  /*17130*/  IMAD.MOV.U32 R2, RZ, RZ, R11 ;  /* 0x000000ffff027224 */ /* 0x000fe200078e000b */
[----:B------:R-:W-:Y:S02]  /*17140*/  F2FP.F16.E4M3.UNPACK_B R10, R19 ;  /* 0x00000013ff0a723e */ /* 0x000fe400020006ff */
[----:B------:R-:W-:Y:S02]  /*17150*/  F2FP.F16.E4M3.UNPACK_B R11, R24 ;  /* 0x00000018ff0b723e */ /* 0x000fe400020006ff */
[----:B0-----:R-:W-:Y:S02]  /*17160*/  F2FP.F16.E4M3.UNPACK_B R8, R17 ;  /* 0x00000011ff08723e */ /* 0x001fe400020006ff */
[----:B------:R-:W-:Y:S01]  /*17170*/  F2FP.F16.E4M3.UNPACK_B R9, R18 ;  /* 0x00000012ff09723e */ /* 0x000fe200020006ff */
[----:B------:R0:W-:Y:S04]  /*17180*/  STL [R1+0x1044], R2 ;  /* 0x0010440201007387 */ /* 0x0001e80000100800 */
[----:B0-----:R-:W3:Y:S04]  /*17190*/  LDL.LU R2, [R1+0x438] ;  /* 0x0004380001027983 */ /* 0x001ee80000300800 */
[----:B------:R0:W-:Y:S04]  /*171a0*/  STL [R1+0x1040], R0 ;  /* 0x0010400001007387 */ /* 0x0001e80000100800 */
[----:B0-----:R-:W3:Y:S04]  /*171b0*/  LDL.LU R0, [R1+0x43c] ;  /* 0x00043c0001007983 */ /* 0x001ee80000300800 */
[----:B------:R-:W3:Y:S04]  /*171c0*/  LDL.LU R17, [R1+0x430] ;  /* 0x0004300001117983 */ /* 0x000ee80000300800 */
[----:B------:R-:W3:Y:S04]  /*171d0*/  LDL.LU R18, [R1+0x434] ;  /* 0x0004340001127983 */ /* 0x000ee80000300800 */
[----:B------:R-:W3:Y:S04]  /*171e0*/  LDL.LU.64 R24, [R1+0x260] ;  /* 0x0002600001187983 */ /* 0x000ee80000300a00 */
[----:B------:R-:W3:Y:S01]  /*171f0*/  LDL.LU.64 R26, [R1+0x268] ;  /* 0x00026800011a7983 */ /* 0x000ee20000300a00 */
[----:B--2---:R-:W-:-:S15]  /*17200*/  HMMA.16816.F32 R12, R8, R6, R12 ;  /* 0x00000006080c723c */ /* 0x004fde000000180c */
[----:B------:R-:W-:-:S04]  /*17210*/  NOP ;  /* 0x0000000000007918 */ /* 0x000fc80000000000 */
[----:B------:R-:W-:Y:S04]  /*17220*/  STL.64 [R1+0xf70], R14 ;  /* 0x000f700e01007387 */ /* 0x000fe80000100a00 */
[----:B------:R0:W-:Y:S04]  /*17230*/  STL.64 [R1+0xf68], R12 ;  /* 0x000f680c01007387 */ /* 0x0001e80000100a00 */
[----:B0-----:R-:W2:Y:S04]  /*17240*/  LDL.LU R12, [R1+0x1b0] ;  /* 0x0001b000010c7983 */ /* 0x001ea80000300800 */
[----:B--2---:R0:W-:Y:S04]  /*17250*/  STL [R1+0x112c], R12 ;  /* 0x00112c0c01007387 */ /* 0x0041e80000100800 */
[----:B------:R-:W2:Y:S04]  /*17260*/  LDL.LU R13, [R1+0x1b4] ;  /* 0x0001b400010d7983 */ /* 0x000ea80000300800 */
[----:B------:R-:W2:Y:S04]  /*17270*/  LDL.LU R14, [R1+0x1b8] ;  /* 0x0001b800010e7983 */ /* 0x000ea80000300800 */
[----:B------:R-:W2:Y:S04]  /*17280*/  LDL.LU R15, [R1+0x1bc] ;  /* 0x0001bc00010f7983 */ /* 0x000ea80000300800 */
[----:B0-----:R-:W3:Y:S04]  /*17290*/  LDL.LU R12, [R1+0x474] ;  /* 0x00047400010c7983 */ /* 0x001ee80000300800 */
[----:B--2---:R-:W-:Y:S04]  /*172a0*/  STL.64 [R1+0x1138], R14 ;  /* 0x0011380e01007387 */ /* 0x004fe80000100a00 */
[----:B---3--:R0:W-:Y:S04]  /*172b0*/  STL.64 [R1+0x1130], R12 ;  /* 0x0011300c01007387 */ /* 0x0081e80000100a00 */
[----:B0-----:R-:W2:Y:S04]  /*172c0*/  LDL.LU R12, [R1+0x1c0] ;  /* 0x0001c000010c7983 */ /* 0x001ea80000300800 */
[----:B------:R-:W2:Y:S04]  /*172d0*/  LDL.LU R13, [R1+0x1c4] ;  /* 0x0001c400010d7983 */ /* 0x000ea80000300800 */
[----:B------:R-:W3:Y:S04]  /*172e0*/  LDL.LU R14, [R1+0x1c8] ;  /* 0x0001c800010e7983 */ /* 0x000ee80000300800 */
[----:B------:R-:W3:Y:S04]  /*172f0*/  LDL.LU R15, [R1+0x1cc] ;  /* 0x0001cc00010f7983 */ /* 0x000ee80000300800 */
[----:B------:R-:W2:Y:S04]  /*17300*/  LDL.LU R19, [R1+0x460] ;  /* 0x0004600001137983 */ /* 0x000ea80000300800 */
[----:B--2---:R0:W-:Y:S04]  /*17310*/  STL [R1+0x1158], R19 ;  /* 0x0011581301007387 */ /* 0x0041e80000100800 */
[----:B0-----:R-:W2:Y:S04]  /*17320*/  LDL.LU R19, [R1+0x45c] ;  /* 0x00045c0001137983 */ /* 0x001ea80000300800 */
[----:B--2---:R0:W-:Y:S04]  /*17330*/  STL [R1+0x115c], R19 ;  /* 0x00115c1301007387 */ /* 0x0041e80000100800 */
[----:B0-----:R-:W2:Y:S04]  /*17340*/  LDL.LU R19, [R1+0x454] ;  /* 0x0004540001137983 */ /* 0x001ea80000300800 */
[----:B---3--:R-:W-:Y:S04]  /*17350*/  STL.64 [R1+0x1148], R14 ;  /* 0x0011480e01007387 */ /* 0x008fe80000100a00 */
[----:B------:R0:W-:Y:S04]  /*17360*/  STL.64 [R1+0x1140], R12 ;  /* 0x0011400c01007387 */ /* 0x0001e80000100a00 */
[----:B0-----:R-:W3:Y:S04]  /*17370*/  LDL.LU R12, [R1+0xe0] ;  /* 0x0000e000010c7983 */ /* 0x001ee80000300800 */
[----:B---3--:R0:W-:Y:S04]  /*17380*/  STL [R1+0x1150], R12 ;  /* 0x0011500c01007387 */ /* 0x0081e80000100800 */
[----:B0-----:R-:W3:Y:S01]  /*17390*/  LDL.LU R12, [R1+0x46c] ;  /* 0x00046c00010c7983 */ /* 0x001ee20000300800 */
[----:B------:R-:W-:Y:S03]  /*173a0*/  HMMA.16816.F32 R24, R8, R4, R24 ;  /* 0x000000040818723c */ /* 0x000fe60000001818 */
[----:B---3--:R0:W-:Y:S04]  /*173b0*/  STL [R1+0x1154], R12 ;  /* 0x0011540c01007387 */ /* 0x0081e80000100800 */
[----:B0-----:R-:W3:Y:S04]  /*173c0*/  LDL.LU R12, [R1+0x464] ;  /* 0x00046400010c7983 */ /* 0x001ee80000300800 */
[----:B------:R-:W3:Y:S04]  /*173d0*/  LDL.LU R13, [R1+0xe4] ;  /* 0x0000e400010d7983 */ /* 0x000ee80000300800 */
[----:B------:R-:W2:Y:S04]  /*173e0*/  LDL.LU R14, [R1+0xe8] ;  /* 0x0000e800010e7983 */ /* 0x000ea80000300800 */
[----:B------:R-:W2:Y:S01]  /*173f0*/  LDL.LU R15, [R1+0xec] ;  /* 0x0000ec00010f7983 */ /* 0x000ea20000300800 */
[----:B------:R-:W-:-:S02]  /*17400*/  IMAD R7, R2, 0x100, R0 ;  /* 0x0000010002077824 */ /* 0x000fc400078e0200 */
[----:B------:R-:W-:Y:S02]  /*17410*/  IMAD R6, R17, 0x100, R18 ;  /* 0x0000010011067824 */ /* 0x000fe400078e0212 */
[----:B----4-:R-:W-:Y:S02]  /*17420*/  IMAD R17, R29, 0x100, R16 ;  /* 0x000001001d117824 */ /* 0x010fe400078e0210 */
[----:B------:R-:W-:-:S03]  /*17430*/  IMAD R18, R3, 0x100, R28 ;  /* 0x0000010003127824 */ /* 0x000fc600078e021c */
[----:B------:R-:W-:Y:S01]  /*17440*/  F2FP.F16.E4M3.UNPACK_B R10, R17 ;  /* 0x00000011ff0a723e */ /* 0x000fe200020006ff */
[----:B--2---:R-:W-:Y:S04]  /*17450*/  STL.64 [R1+0x1168], R14 ;  /* 0x0011680e01007387 */ /* 0x004fe80000100a00 */
[----:B---3--:R0:W-:Y:S04]  /*17460*/  STL.64 [R1+0x1160], R12 ;  /* 0x0011600c01007387 */ /* 0x0081e80000100a00 */
[----:B0-----:R-:W2:Y:S04]  /*17470*/  LDL.LU R12, [R1+0x1d0] ;  /* 0x0001d000010c7983 */ /* 0x001ea80000300800 */
[----:B------:R-:W2:Y:S04]  /*17480*/  LDL.LU R13, [R1+0x1d4] ;  /* 0x0001d400010d7983 */ /* 0x000ea80000300800 */
[----:B------:R-:W2:Y:S04]  /*17490*/  LDL.LU R14, [R1+0x1d8] ;  /* 0x0001d800010e7983 */ /* 0x000ea80000300800 */
[----:B------:R-:W2:Y:S04]  /*174a0*/  LDL.LU R15, [R1+0x1dc] ;  /* 0x0001dc00010f7983 */ /* 0x000ea80000300800 */
[----:B------:R-:W3:Y:S04]  /*174b0*/  LDL.LU R0, [R1+0x494] ;  /* 0x0004940001007983 */ /* 0x000ee80000300800 */
[----:B------:R-:W3:Y:S04]  /*174c0*/  LDL.LU R2, [R1+0x490] ;  /* 0x0004900001027983 */ /* 0x000ee80000300800 */
[----:B------:R-:W4:Y:S04]  /*174d0*/  LDL.LU R16, [R1+0x49c] ;  /* 0x00049c0001107983 */ /* 0x000f280000300800 */
[----:B------:R-:W4:Y:S04]  /*174e0*/  LDL.LU R29, [R1+0x498] ;  /* 0x00049800011d7983 */ /* 0x000f280000300800 */
[----:B------:R-:W2:Y:S04]  /*174f0*/  LDL.LU R28, [R1+0x4a4] ;  /* 0x0004a400011c7983 */ /* 0x000ea80000300800 */
[----:B------:R-:W2:Y:S04]  /*17500*/  LDL.LU R3, [R1+0x4a0] ;  /* 0x0004a00001037983 */ /* 0x000ea80000300800 */
[----:B------:R-:W-:Y:S04]  /*17510*/  STL.64 [R1+0xf80], R26 ;  /* 0x000f801a01007387 */ /* 0x000fe80000100a00 */
[----:B------:R0:W-:Y:S02]  /*17520*/  STL.64 [R1+0xf78], R24 ;  /* 0x000f781801007387 */ /* 0x0001e40000100a00 */
[----:B0-----:R-:W-:-:S02]  /*17530*/  IMAD.MOV.U32 R24, RZ, RZ, R23 ;  /* 0x000000ffff187224 */ /* 0x001fc400078e0017 */
[----:B------:R-:W-:Y:S01]  /*17540*/  IMAD.MOV.U32 R25, RZ, RZ, R20 ;  /* 0x000000ffff197224 */ /* 0x000fe200078e0014 */
[----:B------:R-:W2:Y:S04]  /*17550*/  LDL.LU R23, [R1+0x117c] ;  /* 0x00117c0001177983 */ /* 0x000ea80000300800 */
[----:B------:R-:W2:Y:S01]  /*17560*/  LDL.LU R20, [R1+0x1178] ;  /* 0x0011780001147983 */ /* 0x000ea20000300800 */
[----:B------:R-:W-:-:S03]  /*17570*/  IMAD.MOV.U32 R26, RZ, RZ, R21 ;  /* 0x000000ffff1a7224 */ /* 0x000fc600078e0015 */
[----:B------:R-:W3:Y:S01]  /*17580*/  LDL.LU R21, [R1+0x1174] ;  /* 0x0011740001157983 */ /* 0x000ee20000300800 */
[----:B------:R-:W-:-:S03]  /*17590*/  IMAD.MOV.U32 R27, RZ, RZ, R22 ;  /* 0x000000ffff1b7224 */ /* 0x000fc600078e0016 */
[----:B------:R-:W4:Y:S04]  /*175a0*/  LDL.LU R22, [R1+0x1170] ;  /* 0x0011700001167983 */ /* 0x000f280000300800 */
[----:B------:R-:W4:Y:S01]  /*175b0*/  LDL.LU R17, [R1+0x450] ;  /* 0x0004500001117983 */ /* 0x000f220000300800 */
[----:B------:R-:W-:Y:S02]  /*175c0*/  F2FP.F16.E4M3.UNPACK_B R8, R6 ;  /* 0x00000006ff08723e */ /* 0x000fe400020006ff */
[----:B------:R-:W-:Y:S02]  /*175d0*/  F2FP.F16.E4M3.UNPACK_B R9, R7 ;  /* 0x00000007ff09723e */ /* 0x000fe400020006ff */
[----:B------:R-:W-:Y:S02]  /*175e0*/  F2FP.F16.E4M3.UNPACK_B R11, R18 ;  /* 0x00000012ff0b723e */ /* 0x000fe400020006ff */
[----:B------:R-:W4:Y:S01]  /*175f0*/  LDL.LU R18, [R1+0x458] ;  /* 0x0004580001127983 */ /* 0x000f220000300800 */
[----:B--2---:R-:W-:-:S03]  /*17600*/  F2FP.F16.E4M3.UNPACK_B R6, R20.H1 ;  /* 0x00000014ff06723e */ /* 0x004fc600030006ff */
[----:B------:R-:W2:Y:S01]  /*17610*/  LDL.LU R20, [R1+0x468] ;  /* 0x0004680001147983 */ /* 0x000ea20000300800 */
[----:B---3--:R-:W-:-:S03]  /*17620*/  F2FP.F16.E4M3.UNPACK_B R7, R21.H1 ;  /* 0x00000015ff07723e */ /* 0x008fc600030006ff */
[----:B------:R-:W3:Y:S04]  /*17630*/  LDL.LU R21, [R1+0x488] ;  /* 0x0004880001157983 */ /* 0x000ee80000300800 */
[----:B------:R-:W-:Y:S01]  /*17640*/  HMMA.16816.F32 R12, R8, R6, R12 ;  /* 0x00000006080c723c */ /* 0x000fe2000000180c */
[----:B----4-:R-:W-:Y:S02]  /*17650*/  F2FP.F16.E4M3.UNPACK_B R4, R22.H1 ;  /* 0x00000016ff04723e */ /* 0x010fe400030006ff */
[----:B------:R-:W3:Y:S01]  /*17660*/  LDL.LU R22, [R1+0x48c] ;  /* 0x00048c0001167983 */ /* 0x000ee20000300800 */
[----:B------:R-:W-:Y:S01]  /*17670*/  F2FP.F16.E4M3.UNPACK_B R5, R23.H1 ;  /* 0x00000017ff05723e */ /* 0x000fe200030006ff */
[----:B------:R-:W-:-:S14]  /*17680*/  IMAD R17, R17, 0x100, R19 ;  /* 0x0000010011117824 */ /* 0x000fdc00078e0213 */
[----:B------:R-:W-:Y:S04]  /*17690*/  STL.64 [R1+0x1d0], R12 ;  /* 0x0001d00c01007387 */ /* 0x000fe80000100a00 */
[----:B------:R0:W-:Y:S04]  /*176a0*/  STL.64 [R1+0x1d8], R14 ;  /* 0x0001d80e01007387 */ /* 0x0001e80000100a00 */
[----:B0-----:R-:W4:Y:S04]  /*176b0*/  LDL.LU.64 R14, [R1+0x1168] ;  /* 0x00116800010e7983 */ /* 0x001f280000300a00 */
[----:B------:R-:W2:Y:S04]  /*176c0*/  LDL.LU.64 R12, [R1+0x1160] ;  /* 0x00116000010c7983 */ /* 0x000ea80000300a00 */
[----:B------:R-:W2:Y:S04]  /*176d0*/  LDL.LU R23, [R1+0x480] ;  /* 0x0004800001177983 */ /* 0x000ea80000300800 */
[----:B------:R-:W2:Y:S02]  /*176e0*/  LDL.LU R19, [R1+0x115c] ;  /* 0x00115c0001137983 */ /* 0x000ea40000300800 */
[----:B--2---:R-:W-:-:S02]  /*176f0*/  IMAD R18, R18, 0x100, R19 ;  /* 0x0000010012127824 */ /* 0x004fc400078e0213 */
[----:B------:R-:W2:Y:S02]  /*17700*/  LDL.LU R19, [R1+0x1158] ;  /* 0x0011580001137983 */ /* 0x000ea40000300800 */
[----:B--2---:R-:W-:Y:S02]  /*17710*/  IMAD R19, R19, 0x100, R12 ;  /* 0x0000010013137824 */ /* 0x004fe400078e020c */
[----:B------:R-:W2:Y:S02]  /*17720*/  LDL.LU R12, [R1+0x1154] ;  /* 0x00115400010c7983 */ /* 0x000ea40000300800 */
[----:B--2---:R-:W-:Y:S02]  /*17730*/  IMAD R20, R20, 0x100, R12 ;  /* 0x0000010014147824 */ /* 0x004fe400078e020c */
[----:B------:R-:W4:Y:S02]  /*17740*/  LDL.LU R12, [R1+0x1150] ;  /* 0x00115000010c7983 */ /* 0x000f240000300800 */
[----:B----4-:R-:W-:Y:S02]  /*17750*/  HMMA.16816.F32 R8, R8, R4, R12 ;  /* 0x000000040808723c */ /* 0x010fe4000000180c */
[----:B------:R-:W2:Y:S04]  /*17760*/  LDL.LU.64 R14, [R1+0x1148] ;  /* 0x00114800010e7983 */ /* 0x000ea80000300a00 */
[----:B------:R-:W2:-:S13]  /*17770*/  LDL.LU.64 R12, [R1+0x1140] ;  /* 0x00114000010c7983 */ /* 0x000e9a0000300a00 */
[----:B------:R0:W-:Y:S04]  /*17780*/  STL.64 [R1+0x250], R8 ;  /* 0x0002500801007387 */ /* 0x0001e80000100a00 */
[----:B------:R1:W-:Y:S01]  /*17790*/  STL.64 [R1+0x258], R10 ;  /* 0x0002580a01007387 */ /* 0x0003e20000100a00 */
[----:B0-----:R-:W-:Y:S02]  /*177a0*/  F2FP.F16.E4M3.UNPACK_B R8, R17 ;  /* 0x00000011ff08723e */ /* 0x001fe400020006ff */
        /* <DEDUP_REMOVED lines=12> */
[----:B------:R-:W4:Y:S01]  /*17870*/  LDL.LU.64 R12, [R1+0x1130] ;  /* 0x00113000010c7983 */ /* 0x000f220000300a00 */
[----:B---3--:R-:W-:-:S02]  /*17880*/  IMAD R18, R18, 0x100, R20 ;  /* 0x0000010012127824 */ /* 0x008fc400078e0214 */
[----:B------:R-:W-:Y:S02]  /*17890*/  IMAD R19, R23, 0x100, R19 ;  /* 0x0000010017137824 */ /* 0x000fe400078e0213 */
[----:B------:R-:W-:Y:S01]  /*178a0*/  IMAD R20, R21, 0x100, R22 ;  /* 0x0000010015147824 */ /* 0x000fe200078e0216 */
[----:B------:R-:W-:Y:S01]  /*178b0*/  HMMA.16816.F32 R24, R8, R4, R24 ;  /* 0x000000040818723c */ /* 0x000fe20000001818 */
[----:B------:R-:W-:Y:S01]  /*178c0*/  F2FP.F16.E4M3.UNPACK_B R9, R18 ;  /* 0x00000012ff09723e */ /* 0x000fe200020006ff */
[----:B----4-:R-:W-:Y:S02]  /*178d0*/  IMAD R17, R17, 0x100, R12 ;  /* 0x0000010011117824 */ /* 0x010fe400078e020c */
[----:B------:R-:W2:Y:S01]  /*178e0*/  LDL.LU R12, [R1+0x112c] ;  /* 0x00112c00010c7983 */ /* 0x000ea20000300800 */
[----:B------:R-:W-:Y:S02]  /*178f0*/  F2FP.F16.E4M3.UNPACK_B R10, R19 ;  /* 0x00000013ff0a723e */ /* 0x000fe400020006ff */
[----:B------:R-:W-:-:S02]  /*17900*/  F2FP.F16.E4M3.UNPACK_B R11, R20 ;  /* 0x00000014ff0b723e */ /* 0x000fc400020006ff */
[----:B------:R-:W-:Y:S01]  /*17910*/  F2FP.F16.E4M3.UNPACK_B R8, R17 ;  /* 0x00000011ff08723e */ /* 0x000fe200020006ff */
[----:B------:R-:W-:Y:S09]  /*17920*/  STL [R1+0x1128], R5 ;  /* 0x0011280501007387 */ /* 0x000ff20000100800 */
[----:B------:R0:W-:Y:S04]  /*17930*/  STL.64 [R1+0x240], R24 ;  /* 0x0002401801007387 */ /* 0x0001e80000100a00 */
[----:B------:R1:W-:Y:S01]  /*17940*/  STL.64 [R1+0x248], R26 ;  /* 0x0002481a01007387 */ /* 0x0003e20000100a00 */
[----:B--2---:R-:W-:-:S15]  /*17950*/  HMMA.16816.F32 R12, R8, R6, R12 ;  /* 0x00000006080c723c */ /* 0x004fde000000180c */
[----:B------:R-:W-:-:S04]  /*17960*/  NOP ;  /* 0x0000000000007918 */ /* 0x000fc80000000000 */
[----:B------:R-:W-:Y:S04]  /*17970*/  STL.64 [R1+0x1b0], R12 ;  /* 0x0001b00c01007387 */ /* 0x000fe80000100a00 */
[----:B------:R-:W-:Y:S04]  /*17980*/  STL.64 [R1+0x1b8], R14 ;  /* 0x0001b80e01007387 */ /* 0x000fe80000100a00 */
[----:B0-----:R-:W2:Y:S04]  /*17990*/  LDL.LU R24, [R1+0xa0] ;  /* 0x0000a00001187983 */ /* 0x001ea80000300800 */
[----:B--2---:R0:W-:Y:S04]  /*179a0*/  STL [R1+0x10d4], R24 ;  /* 0x0010d41801007387 */ /* 0x0041e80000100800 */
[----:B------:R-:W2:Y:S04]  /*179b0*/  LDL.LU R25, [R1+0xa4] ;  /* 0x0000a40001197983 */ /* 0x000ea80000300800 */
[----:B-1----:R-:W3:Y:S04]  /*179c0*/  LDL.LU R26, [R1+0xa8] ;  /* 0x0000a800011a7983 */ /* 0x002ee80000300800 */
[----:B------:R-:W3:Y:S04]  /*179d0*/  LDL.LU R27, [R1+0xac] ;  /* 0x0000ac00011b7983 */ /* 0x000ee80000300800 */
[----:B0-----:R-:W2:Y:S04]  /*179e0*/  LDL.LU R24, [R1+0x4d4] ;  /* 0x0004d40001187983 */ /* 0x001ea80000300800 */
[----:B---3--:R-:W-:Y:S04]  /*179f0*/  STL.64 [R1+0x10e0], R26 ;  /* 0x0010e01a01007387 */ /* 0x008fe80000100a00 */
[----:B--2---:R0:W-:Y:S04]  /*17a00*/  STL.64 [R1+0x10d8], R24 ;  /* 0x0010d81801007387 */ /* 0x0041e80000100a00 */
[----:B0-----:R-:W2:Y:S04]  /*17a10*/  LDL.LU R24, [R1+0x190] ;  /* 0x0001900001187983 */ /* 0x001ea80000300800 */
[----:B------:R-:W2:Y:S04]  /*17a20*/  LDL.LU R25, [R1+0x194] ;  /* 0x0001940001197983 */ /* 0x000ea80000300800 */
[----:B------:R-:W3:Y:S04]  /*17a30*/  LDL.LU R26, [R1+0x198] ;  /* 0x00019800011a7983 */ /* 0x000ee80000300800 */
[----:B------:R-:W3:Y:S04]  /*17a40*/  LDL.LU R27, [R1+0x19c] ;  /* 0x00019c00011b7983 */ /* 0x000ee80000300800 */
[----:B------:R-:W4:Y:S04]  /*17a50*/  LDL.LU R5, [R1+0x4ac] ;  /* 0x0004ac0001057983 */ /* 0x000f280000300800 */
[----:B------:R-:W4:Y:S04]  /*17a60*/  LDL.LU R20, [R1+0x4a8] ;  /* 0x0004a80001147983 */ /* 0x000f280000300800 */
[----:B---3--:R-:W-:Y:S04]  /*17a70*/  STL.64 [R1+0x10f0], R26 ;  /* 0x0010f01a01007387 */ /* 0x008fe80000100a00 */
[----:B--2---:R0:W-:Y:S04]  /*17a80*/  STL.64 [R1+0x10e8], R24 ;  /* 0x0010e81801007387 */ /* 0x0041e80000100a00 */
[----:B0-----:R-:W2:Y:S04]  /*17a90*/  LDL.LU R24, [R1+0xb0] ;  /* 0x0000b00001187983 */ /* 0x001ea80000300800 */
[----:B--2---:R0:W-:Y:S04]  /*17aa0*/  STL [R1+0x10f8], R24 ;  /* 0x0010f81801007387 */ /* 0x0041e80000100800 */
[----:B0-----:R-:W2:Y:S04]  /*17ab0*/  LDL.LU R24, [R1+0x4cc] ;  /* 0x0004cc0001187983 */ /* 0x001ea80000300800 */
[----:B--2---:R0:W-:Y:S04]  /*17ac0*/  STL [R1+0x10fc], R24 ;  /* 0x0010fc1801007387 */ /* 0x0041e80000100800 */
[----:B0-----:R-:W2:Y:S04]  /*17ad0*/  LDL.LU R24, [R1+0x4c4] ;  /* 0x0004c40001187983 */ /* 0x001ea80000300800 */
[----:B--2---:R0:W-:Y:S04]  /*17ae0*/  STL [R1+0x1100], R24 ;  /* 0x0011001801007387 */ /* 0x0041e80000100800 */
[----:B0-----:R-:W2:Y:S04]  /*17af0*/  LDL.LU R24, [R1+0x4bc] ;  /* 0x0004bc0001187983 */ /* 0x001ea80000300800 */
[----:B--2---:R0:W-:Y:S04]  /*17b00*/  STL [R1+0x1104], R24 ;  /* 0x0011041801007387 */ /* 0x0041e80000100800 */
[----:B0-----:R-:W2:Y:S04]  /*17b10*/  LDL.LU R24, [R1+0x4b4] ;  /* 0x0004b40001187983 */ /* 0x001ea80000300800 */
[----:B------:R-:W2:Y:S04]  /*17b20*/  LDL.LU R25, [R1+0xb4] ;  /* 0x0000b40001197983 */ /* 0x000ea80000300800 */
[----:B------:R-:W3:Y:S04]  /*17b30*/  LDL.LU R26, [R1+0xb8] ;  /* 0x0000b800011a7983 */ /* 0x000ee80000300800 */
[----:B------:R-:W3:Y:S04]  /*17b40*/  LDL.LU R27, [R1+0xbc] ;  /* 0x0000bc00011b7983 */ /* 0x000ee80000300800 */
[----:B---3--:R-:W-:Y:S04]  /*17b50*/  STL.64 [R1+0x1110], R26 ;  /* 0x0011101a01007387 */ /* 0x008fe80000100a00 */
[----:B--2---:R0:W-:Y:S04]  /*17b60*/  STL.64 [R1+0x1108], R24 ;  /* 0x0011081801007387 */ /* 0x0041e80000100a00 */
[----:B0-----:R-:W2:Y:S04]  /*17b70*/  LDL.LU R24, [R1+0x1a0] ;  /* 0x0001a00001187983 */ /* 0x001ea80000300800 */
[----:B------:R-:W2:Y:S04]  /*17b80*/  LDL.LU R25, [R1+0x1a4] ;  /* 0x0001a40001197983 */ /* 0x000ea80000300800 */
[----:B------:R-:W3:Y:S04]  /*17b90*/  LDL.LU R26, [R1+0x1a8] ;  /* 0x0001a800011a7983 */ /* 0x000ee80000300800 */
[----:B------:R-:W3:Y:S01]  /*17ba0*/  LDL.LU R27, [R1+0x1ac] ;  /* 0x0001ac00011b7983 */ /* 0x000ee20000300800 */
[----:B------:R-:W-:-:S02]  /*17bb0*/  IMAD R17, R2, 0x100, R0 ;  /* 0x0000010002117824 */ /* 0x000fc400078e0200 */
[----:B------:R-:W-:Y:S02]  /*17bc0*/  IMAD R18, R29, 0x100, R16 ;  /* 0x000001001d127824 */ /* 0x000fe400078e0210 */
[----:B------:R-:W-:Y:S02]  /*17bd0*/  IMAD R19, R3, 0x100, R28 ;  /* 0x0000010003137824 */ /* 0x000fe400078e021c */
[----:B----4-:R-:W-:Y:S01]  /*17be0*/  IMAD R20, R20, 0x100, R5 ;  /* 0x0000010014147824 */ /* 0x010fe200078e0205 */
[----:B---3--:R-:W-:Y:S04]  /*17bf0*/  STL.64 [R1+0x1120], R26 ;  /* 0x0011201a01007387 */ /* 0x008fe80000100a00 */
[----:B--2---:R0:W-:Y:S04]  /*17c00*/  STL.64 [R1+0x1118], R24 ;  /* 0x0011181801007387 */ /* 0x0041e80000100a00 */
[----:B0-----:R-:W2:Y:S04]  /*17c10*/  LDL.LU R24, [R1+0xc0] ;  /* 0x0000c00001187983 */ /* 0x001ea80000300800 */
[----:B------:R-:W2:Y:S04]  /*17c20*/  LDL.LU R25, [R1+0xc4] ;  /* 0x0000c40001197983 */ /* 0x000ea80000300800 */
[----:B------:R-:W2:Y:S04]  /*17c30*/  LDL.LU R26, [R1+0xc8] ;  /* 0x0000c800011a7983 */ /* 0x000ea80000300800 */
[----:B------:R-:W2:Y:S04]  /*17c40*/  LDL.LU R27, [R1+0xcc] ;  /* 0x0000cc00011b7983 */ /* 0x000ea80000300800 */
[----:B------:R-:W3:Y:S04]  /*17c50*/  LDL.LU R23, [R1+0x4e0] ;  /* 0x0004e00001177983 */ /* 0x000ee80000300800 */
        /* <DEDUP_REMOVED lines=31> */
[----:B------:R-:W3:Y:S02]  /*17e50*/  LDL.LU.64 R24, [R1+0x1108] ;  /* 0x0011080001187983 */ /* 0x000ee40000300a00 */
[----:B---3--:R-:W-:-:S02]  /*17e60*/  IMAD R17, R17, 0x100, R24 ;  /* 0x0000010011117824 */ /* 0x008fc400078e0218 */
[----:B------:R-:W3:Y:S02]  /*17e70*/  LDL.LU R24, [R1+0x1104] ;  /* 0x0011040001187983 */ /* 0x000ee40000300800 */
[----:B---3--:R-:W-:Y:S02]  /*17e80*/  IMAD R18, R18, 0x100, R24 ;  /* 0x0000010012127824 */ /* 0x008fe400078e0218 */
[----:B------:R-:W3:Y:S02]  /*17e90*/  LDL.LU R24, [R1+0x1100] ;  /* 0x0011000001187983 */ /* 0x000ee40000300800 */
[----:B---3--:R-:W-:Y:S02]  /*17ea0*/  IMAD R19, R19, 0x100, R24 ;  /* 0x0000010013137824 */ /* 0x008fe400078e0218 */
[----:B------:R-:W3:Y:S02]  /*17eb0*/  LDL.LU R24, [R1+0x10fc] ;  /* 0x0010fc0001187983 */ /* 0x000ee40000300800 */
[----:B---3--:R-:W-:-:S02]  /*17ec0*/  IMAD R20, R20, 0x100, R24 ;  /* 0x0000010014147824 */ /* 0x008fc400078e0218 */
        /* <DEDUP_REMOVED lines=20> */
[----:B---3--:R-:W-:-:S02]  /*18010*/  IMAD R18, R18, 0x100, R20 ;  /* 0x0000010012127824 */ /* 0x008fc400078e0214 */
[----:B------:R-:W-:Y:S02]  /*18020*/  IMAD R19, R23, 0x100, R19 ;  /* 0x0000010017137824 */ /* 0x000fe400078e0213 */
[----:B----4-:R-:W-:Y:S02]  /*18030*/  IMAD R20, R21, 0x100, R22 ;  /* 0x0000010015147824 */ /* 0x010fe400078e0216 */
[----:B--2---:R-:W-:Y:S02]  /*18040*/  IMAD R17, R17, 0x100, R24 ;  /* 0x0000010011117824 */ /* 0x004fe400078e0218 */
[----:B------:R-:W2:Y:S04]  /*18050*/  LDL.LU R24, [R1+0x10d4] ;  /* 0x0010d40001187983 */ /* 0x000ea80000300800 */
[----:B------:R-:W-:Y:S01]  /*18060*/  STL [R1+0x10d0], R5 ;  /* 0x0010d00501007387 */ /* 0x000fe20000100800 */
[----:B--2---:R-:W-:Y:S01]  /*18070*/  HMMA.16816.F32 R24, R8, R4, R24 ;  /* 0x000000040818723c */ /* 0x004fe20000001818 */
[----:B------:R-:W-:-:S02]  /*18080*/  F2FP.F16.E4M3.UNPACK_B R8, R17 ;  /* 0x00000011ff08723e */ /* 0x000fc400020006ff */
[----:B------:R-:W-:Y:S02]  /*18090*/  F2FP.F16.E4M3.UNPACK_B R9, R18 ;  /* 0x00000012ff09723e */ /* 0x000fe400020006ff */
[----:B------:R-:W-:Y:S02]  /*180a0*/  F2FP.F16.E4M3.UNPACK_B R10, R19 ;  /* 0x00000013ff0a723e */ /* 0x000fe400020006ff */
[----:B------:R-:W-:-:S07]  /*180b0*/  F2FP.F16.E4M3.UNPACK_B R11, R20 ;  /* 0x00000014ff0b723e */ /* 0x000fce00020006ff */
[----:B------:R-:W-:Y:S05]  /*180c0*/  HMMA.16816.F32 R12, R8, R6, R12 ;  /* 0x00000006080c723c */ /* 0x000fea000000180c */
[----:B------:R0:W-:Y:S04]  /*180d0*/  STL.64 [R1+0x210], R24 ;  /* 0x0002101801007387 */ /* 0x0001e80000100a00 */
[----:B------:R1:W-:Y:S10]  /*180e0*/  STL.64 [R1+0x218], R26 ;  /* 0x0002181a01007387 */ /* 0x0003f40000100a00 */
[----:B------:R2:W-:Y:S04]  /*180f0*/  STL.64 [R1+0x180], R12 ;  /* 0x0001800c01007387 */ /* 0x0005e80000100a00 */
[----:B------:R-:W-:Y:S04]  /*18100*/  STL.64 [R1+0x188], R14 ;  /* 0x0001880e01007387 */ /* 0x000fe80000100a00 */
[----:B0-----:R-:W3:Y:S04]  /*18110*/  LDL.LU R24, [R1+0x150] ;  /* 0x0001500001187983 */ /* 0x001ee80000300800 */
[----:B------:R-:W3:Y:S04]  /*18120*/  LDL.LU R25, [R1+0x154] ;  /* 0x0001540001197983 */ /* 0x000ee80000300800 */
[----:B-1----:R-:W4:Y:S04]  /*18130*/  LDL.LU R26, [R1+0x158] ;  /* 0x00015800011a7983 */ /* 0x002f280000300800 */
[----:B------:R-:W4:Y:S04]  /*18140*/  LDL.LU R27, [R1+0x15c] ;  /* 0x00015c00011b7983 */ /* 0x000f280000300800 */
[----:B------:R-:W2:Y:S04]  /*18150*/  LDL.LU R23, [R1+0x538] ;  /* 0x0005380001177983 */ /* 0x000ea80000300800 */
[----:B--2---:R-:W-:Y:S04]  /*18160*/  STL [R1+0x10a0], R23 ;  /* 0x0010a01701007387 */ /* 0x004fe80000100800 */
[----:B------:R-:W2:Y:S04]  /*18170*/  LDL.LU R22, [R1+0x544] ;  /* 0x0005440001167983 */ /* 0x000ea80000300800 */
[----:B--2---:R-:W-:Y:S04]  /*18180*/  STL [R1+0x10a4], R22 ;  /* 0x0010a41601007387 */ /* 0x004fe80000100800 */
[----:B------:R-:W2:Y:S04]  /*18190*/  LDL.LU R21, [R1+0x540] ;  /* 0x0005400001157983 */ /* 0x000ea80000300800 */
[----:B--2---:R-:W-:Y:S04]  /*181a0*/  STL [R1+0x10a8], R21 ;  /* 0x0010a81501007387 */ /* 0x004fe80000100800 */
[----:B------:R-:W2:Y:S04]  /*181b0*/  LDL.LU R12, [R1+0x54c] ;  /* 0x00054c00010c7983 */ /* 0x000ea80000300800 */
[----:B--2---:R-:W-:Y:S04]  /*181c0*/  STL [R1+0x10ac], R12 ;  /* 0x0010ac0c01007387 */ /* 0x004fe80000100800 */
[----:B------:R-:W2:Y:S04]  /*181d0*/  LDL.LU R13, [R1+0x548] ;  /* 0x00054800010d7983 */ /* 0x000ea80000300800 */
[----:B----4-:R-:W-:Y:S04]  /*181e0*/  STL.64 [R1+0x1078], R26 ;  /* 0x0010781a01007387 */ /* 0x010fe80000100a00 */
[----:B---3--:R0:W-:Y:S04]  /*181f0*/  STL.64 [R1+0x1070], R24 ;  /* 0x0010701801007387 */ /* 0x0081e80000100a00 */
[----:B0-----:R-:W3:Y:S04]  /*18200*/  LDL.LU R24, [R1+0x70] ;  /* 0x0000700001187983 */ /* 0x001ee80000300800 */
        /* <DEDUP_REMOVED lines=9> */
[----:B----4-:R-:W-:Y:S04]  /*182a0*/  STL.64 [R1+0x1088], R26 ;  /* 0x0010881a01007387 */ /* 0x010fe80000100a00 */
[----:B---3--:R0:W-:Y:S04]  /*182b0*/  STL.64 [R1+0x1080], R24 ;  /* 0x0010801801007387 */ /* 0x0081e80000100a00 */
[----:B0-----:R-:W3:Y:S04]  /*182c0*/  LDL.LU R24, [R1+0x160] ;  /* 0x0001600001187983 */ /* 0x001ee80000300800 */
[----:B------:R-:W3:Y:S04]  /*182d0*/  LDL.LU R25, [R1+0x164] ;  /* 0x0001640001197983 */ /* 0x000ee80000300800 */
[----:B------:R-:W4:Y:S04]  /*182e0*/  LDL.LU R26, [R1+0x168] ;  /* 0x00016800011a7983 */ /* 0x000f280000300800 */
[----:B------:R-:W4:Y:S04]  /*182f0*/  LDL.LU R27, [R1+0x16c] ;  /* 0x00016c00011b7983 */ /* 0x000f280000300800 */
        /* <DEDUP_REMOVED lines=11> */
[----:B------:R-:W4:Y:S01]  /*183b0*/  LDL.LU R27, [R1+0x17c] ;  /* 0x00017c00011b7983 */ /* 0x000f220000300800 */
[----:B------:R-:W-:-:S02]  /*183c0*/  IMAD R17, R2, 0x100, R0 ;  /* 0x0000010002117824 */ /* 0x000fc400078e0200 */
[----:B------:R-:W-:Y:S02]  /*183d0*/  IMAD R18, R29, 0x100, R16 ;  /* 0x000001001d127824 */ /* 0x000fe400078e0210 */
[----:B------:R-:W-:Y:S02]  /*183e0*/  IMAD R19, R3, 0x100, R28 ;  /* 0x0000010003137824 */ /* 0x000fe400078e021c */
[----:B--2---:R-:W-:Y:S01]  /*183f0*/  IMAD R20, R20, 0x100, R5 ;  /* 0x0000010014147824 */ /* 0x004fe200078e0205 */
[----:B----4-:R-:W-:Y:S04]  /*18400*/  STL.64 [R1+0x10c8], R26 ;  /* 0x0010c81a01007387 */ /* 0x010fe80000100a00 */
        /* <DEDUP_REMOVED lines=26> */
[----:B------:R-:W4:Y:S01]  /*185b0*/  LDL.LU R20, [R1+0x528] ;  /* 0x0005280001147983 */ /* 0x000f220000300800 */
[----:B--2---:R-:W-:-:S15]  /*185c0*/  HMMA.16816.F32 R24, R8, R6, R24 ;  /* 0x000000060818723c */ /* 0x004fde0000001818 */
[----:B------:R-:W-:-:S04]  /*185d0*/  NOP ;  /* 0x0000000000007918 */ /* 0x000fc80000000000 */
[----:B------:R-:W-:Y:S04]  /*185e0*/  STL.64 [R1+0x170], R24 ;  /* 0x0001701801007387 */ /* 0x000fe80000100a00 */
[----:B------:R0:W-:Y:S04]  /*185f0*/  STL.64 [R1+0x178], R26 ;  /* 0x0001781a01007387 */ /* 0x0001e80000100a00 */
[----:B0-----:R-:W2:Y:S04]  /*18600*/  LDL.LU.64 R26, [R1+0x10b8] ;  /* 0x0010b800011a7983 */ /* 0x001ea80000300a00 */
[----:B------:R-:W2:Y:S01]  /*18610*/  LDL.LU.64 R24, [R1+0x10b0] ;  /* 0x0010b00001187983 */ /* 0x000ea20000300a00 */
[----:B---3--:R-:W-:-:S02]  /*18620*/  IMAD R17, R17, 0x100, R12 ;  /* 0x0000010011117824 */ /* 0x008fc400078e020c */
[----:B------:R-:W-:Y:S01]  /*18630*/  IMAD R18, R18, 0x100, R21 ;  /* 0x0000010012127824 */ /* 0x000fe200078e0215 */
[----:B------:R-:W3:Y:S04]  /*18640*/  LDL.LU R12, [R1+0x10ac] ;  /* 0x0010ac00010c7983 */ /* 0x000ee80000300800 */
[----:B------:R-:W3:Y:S01]  /*18650*/  LDL.LU R21, [R1+0x10a8] ;  /* 0x0010a80001157983 */ /* 0x000ee20000300800 */
[----:B------:R-:W-:Y:S02]  /*18660*/  IMAD R19, R19, 0x100, R22 ;  /* 0x0000010013137824 */ /* 0x000fe400078e0216 */
[----:B----4-:R-:W-:Y:S01]  /*18670*/  IMAD R20, R20, 0x100, R23 ;  /* 0x0000010014147824 */ /* 0x010fe200078e0217 */
[----:B------:R-:W3:Y:S04]  /*18680*/  LDL.LU R22, [R1+0x10a4] ;  /* 0x0010a40001167983 */ /* 0x000ee80000300800 */
[----:B------:R-:W4:Y:S01]  /*18690*/  LDL.LU R23, [R1+0x10a0] ;  /* 0x0010a00001177983 */ /* 0x000f220000300800 */
[----:B--2---:R-:W-:Y:S03]  /*186a0*/  HMMA.16816.F32 R8, R8, R4, R24 ;  /* 0x000000040808723c */ /* 0x004fe60000001818 */
[----:B------:R-:W2:Y:S04]  /*186b0*/  LDL.LU.64 R26, [R1+0x1098] ;  /* 0x00109800011a7983 */ /* 0x000ea80000300a00 */
[----:B------:R-:W2:-:S12]  /*186c0*/  LDL.LU.64 R24, [R1+0x1090] ;  /* 0x0010900001187983 */ /* 0x000e980000300a00 */
[----:B------:R0:W-:Y:S04]  /*186d0*/  STL.64 [R1+0x2e0], R8 ;  /* 0x0002e00801007387 */ /* 0x0001e80000100a00 */
[----:B------:R1:W-:Y:S01]  /*186e0*/  STL.64 [R1+0x2e8], R10 ;  /* 0x0002e80a01007387 */ /* 0x0003e20000100a00 */
[----:B0-----:R-:W-:Y:S02]  /*186f0*/  F2FP.F16.E4M3.UNPACK_B R8, R17 ;  /* 0x00000011ff08723e */ /* 0x001fe400020006ff */
[----:B------:R-:W-:Y:S02]  /*18700*/  F2FP.F16.E4M3.UNPACK_B R9, R18 ;  /* 0x00000012ff09723e */ /* 0x000fe400020006ff */
[----:B-1----:R-:W-:Y:S02]  /*18710*/  F2FP.F16.E4M3.UNPACK_B R10, R19 ;  /* 0x00000013ff0a723e */ /* 0x002fe400020006ff */
[----:B------:R-:W-:Y:S01]  /*18720*/  F2FP.F16.E4M3.UNPACK_B R11, R20 ;  /* 0x00000014ff0b723e */ /* 0x000fe200020006ff */
[----:B------:R-:W3:Y:S04]  /*18730*/  LDL.LU R17, [R1+0x530] ;  /* 0x0005300001117983 */ /* 0x000ee80000300800 */
[----:B------:R-:W4:Y:S04]  /*18740*/  LDL.LU R18, [R1+0x53c] ;  /* 0x00053c0001127983 */ /* 0x000f280000300800 */
        /* <DEDUP_REMOVED lines=11> */
[----:B--2---:R-:W-:Y:S01]  /*18800*/  HMMA.16816.F32 R8, R8, R4, R24 ;  /* 0x000000040808723c */ /* 0x004fe20000001818 */
[----:B------:R-:W2:Y:S04]  /*18810*/  LDL.LU.64 R26, [R1+0x1078] ;  /* 0x00107800011a7983 */ /* 0x000ea80000300a00 */
[----:B------:R-:W2:-:S14]  /*18820*/  LDL.LU.64 R24, [R1+0x1070] ;  /* 0x0010700001187983 */ /* 0x000e9c0000300a00 */
[----:B------:R0:W-:Y:S04]  /*18830*/  STL.64 [R1+0x2d0], R8 ;  /* 0x0002d00801007387 */ /* 0x0001e80000100a00 */
[----:B------:R1:W-:Y:S01]  /*18840*/  STL.64 [R1+0x2d8], R10 ;  /* 0x0002d80a01007387 */ /* 0x0003e20000100a00 */
[----:B0-----:R-:W-:Y:S02]  /*18850*/  F2FP.F16.E4M3.UNPACK_B R8, R17 ;  /* 0x00000011ff08723e */ /* 0x001fe400020006ff */
[----:B------:R-:W-:Y:S02]  /*18860*/  F2FP.F16.E4M3.UNPACK_B R9, R18 ;  /* 0x00000012ff09723e */ /* 0x000fe400020006ff */
[----:B-1----:R-:W-:Y:S02]  /*18870*/  F2FP.F16.E4M3.UNPACK_B R10, R19 ;  /* 0x00000013ff0a723e */ /* 0x002fe400020006ff */
[----:B------:R-:W-:-:S07]  /*18880*/  F2FP.F16.E4M3.UNPACK_B R11, R20 ;  /* 0x00000014ff0b723e */ /* 0x000fce00020006ff */
[----:B--2---:R-:W-:-:S15]  /*18890*/  HMMA.16816.F32 R20, R8, R6, R24 ;  /* 0x000000060814723c */ /* 0x004fde0000001818 */
[----:B------:R-:W-:-:S04]  /*188a0*/  NOP ;  /* 0x0000000000007918 */ /* 0x000fc80000000000 */
[----:B------:R-:W-:Y:S04]  /*188b0*/  STL.64 [R1+0x150], R20 ;  /* 0x0001501401007387 */ /* 0x000fe80000100a00 */
[----:B------:R0:W-:Y:S04]  /*188c0*/  STL.64 [R1+0x158], R22 ;  /* 0x0001581601007387 */ /* 0x0001e80000100a00 */
[----:B0-----:R-:W2:Y:S04]  /*188d0*/  LDL.LU R23, [R1+0x5f0] ;  /* 0x0005f00001177983 */ /* 0x001ea80000300800 */
[----:B--2---:R-:W-:Y:S04]  /*188e0*/  STL [R1+0x1048], R23 ;  /* 0x0010481701007387 */ /* 0x004fe80000100800 */
[----:B------:R-:W2:Y:S04]  /*188f0*/  LDL.LU R22, [R1+0x5fc] ;  /* 0x0005fc0001167983 */ /* 0x000ea80000300800 */
[----:B--2---:R-:W-:Y:S04]  /*18900*/  STL [R1+0x104c], R22 ;  /* 0x00104c1601007387 */ /* 0x004fe80000100800 */
[----:B------:R-:W2:Y:S04]  /*18910*/  LDL.LU R21, [R1+0x5f8] ;  /* 0x0005f80001157983 */ /* 0x000ea80000300800 */
[----:B------:R-:W3:Y:S04]  /*18920*/  LDL.LU R24, [R1+0x604] ;  /* 0x0006040001187983 */ /* 0x000ee80000300800 */
        /* <DEDUP_REMOVED lines=9> */
[----:B------:R-:W2:Y:S04]  /*189c0*/  LDL.LU R22, [R1+0x574] ;  /* 0x0005740001167983 */ /* 0x000ea80000300800 */
[----:B------:R-:W2:Y:S01]  /*189d0*/  LDL.LU R23, [R1+0x57c] ;  /* 0x00057c0001177983 */ /* 0x000ea20000300800 */
[----:B------:R-:W-:-:S02]  /*189e0*/  IMAD R20, R3, 0x100, R28 ;  /* 0x0000010003147824 */ /* 0x000fc400078e021c */
[----:B------:R-:W-:Y:S02]  /*189f0*/  IMAD R18, R2, 0x100, R0 ;  /* 0x0000010002127824 */ /* 0x000fe400078e0200 */
[----:B------:R-:W-:Y:S01]  /*18a00*/  IMAD R19, R29, 0x100, R16 ;  /* 0x000001001d137824 */ /* 0x000fe200078e0210 */
[----:B--2---:R-:W-:Y:S04]  /*18a10*/  STL.64 [R1+0x1068], R22 ;  /* 0x0010681601007387 */ /* 0x004fe80000100a00 */
[----:B------:R0:W-:Y:S04]  /*18a20*/  STL.64 [R1+0x1060], R20 ;  /* 0x0010601401007387 */ /* 0x0001e80000100a00 */
[----:B0-----:R-:W2:Y:S04]  /*18a30*/  LDL.LU R20, [R1+0x60] ;  /* 0x0000600001147983 */ /* 0x001ea80000300800 */
        /* <DEDUP_REMOVED lines=27> */
[----:B------:R-:W-:Y:S01]  /*18bf0*/  IMAD R17, R15, 0x100, R14 ;  /* 0x000001000f117824 */ /* 0x000fe200078e020e */
[----:B--2---:R-:W-:Y:S02]  /*18c00*/  HMMA.16816.F32 R8, R8, R4, R20 ;  /* 0x000000040808723c */ /* 0x004fe40000001814 */
        /* <DEDUP_REMOVED lines=8> */
[----:B------:R-:W3:Y:S04]  /*18c90*/  LDL.LU R14, [R1+0x38] ;  /* 0x00003800010e7983 */ /* 0x000ee80000300800 */
[----:B------:R-:W3:Y:S04]  /*18ca0*/  LDL.LU R15, [R1+0x3c] ;  /* 0x00003c00010f7983 */ /* 0x000ee80000300800 */
[----:B------:R-:W4:Y:S04]  /*18cb0*/  LDL.LU.64 R22, [R1+0x1068] ;  /* 0x0010680001167983 */ /* 0x000f280000300a00 */
[----:B------:R-:W2:Y:S04]  /*18cc0*/  LDL.LU.64 R20, [R1+0x1060] ;  /* 0x0010600001147983 */ /* 0x000ea80000300a00 */
[----:B------:R0:W-:Y:S04]  /*18cd0*/  STL.64 [R1+0x2c0], R8 ;  /* 0x0002c00801007387 */ /* 0x0001e80000100a00 */
[----:B------:R1:W-:Y:S01]  /*18ce0*/  STL.64 [R1+0x2c8], R10 ;  /* 0x0002c80a01007387 */ /* 0x0003e20000100a00 */
[----:B0-----:R-:W-:-:S02]  /*18cf0*/  F2FP.F16.E4M3.UNPACK_B R8, R17 ;  /* 0x00000011ff08723e */ /* 0x001fc400020006ff */
[----:B------:R-:W-:Y:S02]  /*18d00*/  F2FP.F16.E4M3.UNPACK_B R9, R18 ;  /* 0x00000012ff09723e */ /* 0x000fe400020006ff */
[----:B-1----:R-:W-:Y:S01]  /*18d10*/  F2FP.F16.E4M3.UNPACK_B R10, R19 ;  /* 0x00000013ff0a723e */ /* 0x002fe200020006ff */
[----:B------:R-:W4:Y:S04]  /*18d20*/  LDL.LU R17, [R1+0x570] ;  /* 0x0005700001117983 */ /* 0x000f280000300800 */
[----:B------:R-:W3:Y:S04]  /*18d30*/  LDL.LU R18, [R1+0x578] ;  /* 0x0005780001127983 */ /* 0x000ee80000300800 */
[----:B------:R-:W3:Y:S01]  /*18d40*/  LDL.LU R19, [R1+0x5c0] ;  /* 0x0005c00001137983 */ /* 0x000ee20000300800 */
[----:B--2---:R-:W-:-:S03]  /*18d50*/  F2FP.F16.E4M3.UNPACK_B R11, R20 ;  /* 0x00000014ff0b723e */ /* 0x004fc600020006ff */
[----:B------:R-:W2:Y:S04]  /*18d60*/  LDL.LU R20, [R1+0x5c8] ;  /* 0x0005c80001147983 */ /* 0x000ea80000300800 */
[----:B------:R-:W-:-:S15]  /*18d70*/  HMMA.16816.F32 R24, R8, R6, R24 ;  /* 0x000000060818723c */ /* 0x000fde0000001818 */
[----:B------:R-:W-:-:S04]  /*18d80*/  NOP ;  /* 0x0000000000007918 */ /* 0x000fc80000000000 */
[----:B------:R-:W-:Y:S04]  /*18d90*/  STL.64 [R1+0x140], R24 ;  /* 0x0001401801007387 */ /* 0x000fe80000100a00 */
[----:B------:R0:W-:Y:S04]  /*18da0*/  STL.64 [R1+0x148], R26 ;  /* 0x0001481a01007387 */ /* 0x0001e80000100a00 */
[----:B0-----:R-:W2:Y:S04]  /*18db0*/  LDL.LU.64 R26, [R1+0x1058] ;  /* 0x00105800011a7983 */ /* 0x001ea80000300a00 */
[----:B------:R-:W2:Y:S01]  /*18dc0*/  LDL.LU.64 R24, [R1+0x1050] ;  /* 0x0010500001187983 */ /* 0x000ea20000300a00 */
[----:B----4-:R-:W-:-:S02]  /*18dd0*/  IMAD R17, R17, 0x100, R22 ;  /* 0x0000010011117824 */ /* 0x010fc400078e0216 */
[----:B---3--:R-:W-:Y:S01]  /*18de0*/  IMAD R18, R18, 0x100, R23 ;  /* 0x0000010012127824 */ /* 0x008fe200078e0217 */
[----:B------:R-:W3:Y:S04]  /*18df0*/  LDL.LU R22, [R1+0x104c] ;  /* 0x00104c0001167983 */ /* 0x000ee80000300800 */
[----:B------:R-:W4:Y:S01]  /*18e00*/  LDL.LU R23, [R1+0x1048] ;  /* 0x0010480001177983 */ /* 0x000f220000300800 */
[----:B------:R-:W-:-:S03]  /*18e10*/  IMAD R19, R19, 0x100, R2 ;  /* 0x0000010013137824 */ /* 0x000fc600078e0202 */
[----:B------:R-:W3:Y:S01]  /*18e20*/  LDL.LU R2, [R1+0x1044] ;  /* 0x0010440001027983 */ /* 0x000ee20000300800 */
[----:B--2---:R-:W-:-:S03]  /*18e30*/  IMAD R20, R20, 0x100, R0 ;  /* 0x0000010014147824 */ /* 0x004fc600078e0200 */
[----:B------:R-:W2:Y:S01]  /*18e40*/  LDL.LU R0, [R1+0x1040] ;  /* 0x0010400001007983 */ /* 0x000ea20000300800 */
[----:B------:R-:W-:Y:S03]  /*18e50*/  HMMA.16816.F32 R8, R8, R4, R24 ;  /* 0x000000040808723c */ /* 0x000fe60000001818 */
        /* <DEDUP_REMOVED lines=24> */
[----:B------:R-:W4:Y:S04]  /*18fe0*/  LDL.LU R29, [R1+0x1014] ;  /* 0x00101400011d7983 */ /* 0x000f280000300800 */
[----:B------:R-:W3:Y:S01]  /*18ff0*/  LDL.LU R16, [R1+0x1010] ;  /* 0x0010100001107983 */ /* 0x000ee20000300800 */
        /* <DEDUP_REMOVED lines=9> */
[----:B------:R-:W3:Y:S06]  /*19090*/  LDL.LU R17, [R1+0x5f4] ;  /* 0x0005f40001117983 */ /* 0x000eec0000300800 */
[C---:B--2---:R-:W-:Y:S08]  /*190a0*/  HMMA.16816.F32 R24, R8.reuse, R6, R24 ;  /* 0x000000060818723c */ /* 0x044ff00000001818 */
[----:B------:R-:W-:Y:S11]  /*190b0*/  HMMA.16816.F32 R8, R8, R4, R12 ;  /* 0x000000040808723c */ /* 0x000ff6000000180c */
[----:B------:R-:W-:Y:S04]  /*190c0*/  STL.64 [R1+0x120], R24 ;  /* 0x0001201801007387 */ /* 0x000fe80000100a00 */
[----:B------:R0:W-:Y:S04]  /*190d0*/  STL.64 [R1+0x128], R26 ;  /* 0x0001281a01007387 */ /* 0x0001e80000100a00 */
[----:B0-----:R-:W2:Y:S04]  /*190e0*/  LDL.LU.64 R26, [R1+0xff8] ;  /* 0x000ff800011a7983 */ /* 0x001ea80000300a00 */
[----:B------:R-:W2:Y:S04]  /*190f0*/  LDL.LU.64 R24, [R1+0xff0] ;  /* 0x000ff00001187983 */ /* 0x000ea80000300a00 */
[----:B------:R-:W-:Y:S04]  /*19100*/  STL [R1+0xfc8], R5 ;  /* 0x000fc80501007387 */ /* 0x000fe80000100800 */
[----:B------:R-:W2:Y:S04]  /*19110*/  LDL.LU R12, [R1+0x1e0] ;  /* 0x0001e000010c7983 */ /* 0x000ea80000300800 */
[----:B------:R-:W-:Y:S04]  /*19120*/  STL.64 [R1+0x290], R8 ;  /* 0x0002900801007387 */ /* 0x000fe80000100a00 */
[----:B------:R-:W-:Y:S04]  /*19130*/  STL.64 [R1+0x298], R10 ;  /* 0x0002980a01007387 */ /* 0x000fe80000100a00 */
[----:B------:R-:W2:Y:S01]  /*19140*/  LDL.LU R13, [R1+0x1e4] ;  /* 0x0001e400010d7983 */ /* 0x000ea20000300800 */
[----:B------:R-:W-:-:S02]  /*19150*/  IMAD.MOV.U32 R14, RZ, RZ, R0 ;  /* 0x000000ffff0e7224 */ /* 0x000fc400078e0000 */
[----:B------:R-:W-:Y:S01]  /*19160*/  IMAD.MOV.U32 R15, RZ, RZ, R2 ;  /* 0x000000ffff0f7224 */ /* 0x000fe200078e0002 */
[----:B------:R-:W3:Y:S04]  /*19170*/  LDL.LU R0, [R1+0xfec] ;  /* 0x000fec0001007983 */ /* 0x000ee80000300800 */
[----:B------:R-:W3:Y:S04]  /*19180*/  LDL.LU R2, [R1+0xfe8] ;  /* 0x000fe80001027983 */ /* 0x000ee80000300800 */
[----:B------:R-:W-:Y:S04]  /*19190*/  STL.64 [R1+0xf90], R14 ;  /* 0x000f900e01007387 */ /* 0x000fe80000100a00 */
[----:B--2---:R0:W-:Y:S04]  /*191a0*/  STL.64 [R1+0xf88], R12 ;  /* 0x000f880c01007387 */ /* 0x0041e80000100a00 */
[----:B0-----:R-:W2:Y:S04]  /*191b0*/  LDL.LU R12, [R1+0x10] ;  /* 0x00001000010c7983 */ /* 0x001ea80000300800 */
[----:B--2---:R-:W-:Y:S04]  /*191c0*/  STL [R1+0xf9c], R12 ;  /* 0x000f9c0c01007387 */ /* 0x004fe80000100800 */
[----:B------:R-:W2:Y:S04]  /*191d0*/  LDL.LU R13, [R1+0x14] ;  /* 0x00001400010d7983 */ /* 0x000ea80000300800 */
[----:B--2---:R-:W-:Y:S04]  /*191e0*/  STL [R1+0xfa0], R13 ;  /* 0x000fa00d01007387 */ /* 0x004fe80000100800 */
[----:B------:R-:W2:Y:S01]  /*191f0*/  LDL.LU R14, [R1+0x18] ;  /* 0x00001800010e7983 */ /* 0x000ea20000300800 */
[----:B---3--:R-:W-:-:S03]  /*19200*/  IMAD.MOV.U32 R15, RZ, RZ, R0 ;  /* 0x000000ffff0f7224 */ /* 0x008fc600078e0000 */
[----:B--2---:R0:W-:Y:S04]  /*19210*/  STL [R1+0xfa4], R14 ;  /* 0x000fa40e01007387 */ /* 0x0041e80000100800 */
[----:B------:R-:W2:Y:S04]  /*19220*/  LDL.LU R0, [R1+0x620] ;  /* 0x0006200001007983 */ /* 0x000ea80000300800 */
[----:B------:R-:W3:Y:S04]  /*19230*/  LDL.LU R5, [R1+0x630] ;  /* 0x0006300001057983 */ /* 0x000ee80000300800 */
[----:B0-----:R-:W2:Y:S04]  /*19240*/  LDL.LU R14, [R1+0x638] ;  /* 0x00063800010e7983 */ /* 0x001ea80000300800 */
[----:B------:R-:W3:Y:S04]  /*19250*/  LDL.LU R13, [R1+0x640] ;  /* 0x00064000010d7983 */ /* 0x000ee80000300800 */
[----:B------:R-:W3:Y:S04]  /*19260*/  LDL.LU R12, [R1+0x648] ;  /* 0x00064800010c7983 */ /* 0x000ee80000300800 */
[----:B--2---:R-:W-:Y:S04]  /*19270*/  STL.64 [R1+0xfb0], R14 ;  /* 0x000fb00e01007387 */ /* 0x004fe80000100a00 */
[----:B---3--:R0:W-:Y:S04]  /*19280*/  STL.64 [R1+0xfa8], R12 ;  /* 0x000fa80c01007387 */ /* 0x0081e80000100a00 */
[----:B0-----:R-:W2:Y:S04]  /*19290*/  LDL.LU R12, [R1+0x100] ;  /* 0x00010000010c7983 */ /* 0x001ea80000300800 */
[----:B------:R-:W2:Y:S04]  /*192a0*/  LDL.LU R13, [R1+0x104] ;  /* 0x00010400010d7983 */ /* 0x000ea80000300800 */
[----:B------:R-:W3:Y:S01]  /*192b0*/  LDL.LU R14, [R1+0x108] ;  /* 0x00010800010e7983 */ /* 0x000ee20000300800 */
[----:B------:R-:W-:-:S03]  /*192c0*/  IMAD.MOV.U32 R15, RZ, RZ, R2 ;  /* 0x000000ffff0f7224 */ /* 0x000fc600078e0002 */
[----:B------:R-:W2:Y:S04]  /*192d0*/  LDL.LU R2, [R1+0xfe4] ;  /* 0x000fe40001027983 */ /* 0x000ea80000300800 */
[----:B---3--:R-:W-:Y:S04]  /*192e0*/  STL.64 [R1+0xfc0], R14 ;  /* 0x000fc00e01007387 */ /* 0x008fe80000100a00 */
[----:B--2---:R0:W-:Y:S04]  /*192f0*/  STL.64 [R1+0xfb8], R12 ;  /* 0x000fb80c01007387 */ /* 0x0041e80000100a00 */
[----:B0-----:R-:W2:Y:S04]  /*19300*/  LDL.LU R12, [R1+0x20] ;  /* 0x00002000010c7983 */ /* 0x001ea80000300800 */
[----:B------:R-:W2:Y:S04]  /*19310*/  LDL.LU R13, [R1+0x24] ;  /* 0x00002400010d7983 */ /* 0x000ea80000300800 */
[----:B------:R-:W3:Y:S04]  /*19320*/  LDL.LU R14, [R1+0x28] ;  /* 0x00002800010e7983 */ /* 0x000ee80000300800 */
[----:B------:R-:W3:Y:S01]  /*19330*/  LDL.LU R15, [R1+0x2c] ;  /* 0x00002c00010f7983 */ /* 0x000ee20000300800 */
[----:B------:R-:W-:-:S02]  /*19340*/  IMAD R19, R25, 0x100, R24 ;  /* 0x0000010019137824 */ /* 0x000fc400078e0218 */
[----:B------:R-:W-:Y:S02]  /*19350*/  IMAD.MOV.U32 R24, RZ, RZ, R16 ;  /* 0x000000ffff187224 */ /* 0x000fe400078e0010 */
[----:B------:R-:W-:Y:S02]  /*19360*/  IMAD R17, R23, 0x100, R17 ;  /* 0x0000010017117824 */ /* 0x000fe400078e0211 */
[----:B------:R-:W-:Y:S02]  /*19370*/  IMAD R18, R21, 0x100, R22 ;  /* 0x0000010015127824 */ /* 0x000fe400078e0216 */
[----:B------:R-:W-:Y:S02]  /*19380*/  IMAD R20, R27, 0x100, R26 ;  /* 0x000001001b147824 */ /* 0x000fe400078e021a */
[----:B----4-:R-:W-:Y:S02]  /*19390*/  IMAD.MOV.U32 R25, RZ, RZ, R29 ;  /* 0x000000ffff197224 */ /* 0x010fe400078e001d */
[----:B------:R-:W-:-:S02]  /*193a0*/  IMAD.MOV.U32 R26, RZ, RZ, R28 ;  /* 0x000000ffff1a7224 */ /* 0x000fc400078e001c */
[----:B------:R-:W-:Y:S01]  /*193b0*/  IMAD.MOV.U32 R27, RZ, RZ, R3 ;  /* 0x000000ffff1b7224 */ /* 0x000fe200078e0003 */
[----:B------:R-:W-:Y:S02]  /*193c0*/  F2FP.F16.E4M3.UNPACK_B R8, R17 ;  /* 0x00000011ff08723e */ /* 0x000fe400020006ff */
[----:B------:R-:W-:Y:S01]  /*193d0*/  F2FP.F16.E4M3.UNPACK_B R9, R18 ;  /* 0x00000012ff09723e */ /* 0x000fe200020006ff */
[----:B---3--:R-:W-:Y:S04]  /*193e0*/  STL.64 [R1+0xfd8], R14 ;  /* 0x000fd80e01007387 */ /* 0x008fe80000100a00 */
[----:B--2---:R0:W-:Y:S04]  /*193f0*/  STL.64 [R1+0xfd0], R12 ;  /* 0x000fd00c01007387 */ /* 0x0041e80000100a00 */
[----:B0-----:R-:W2:Y:S04]  /*19400*/  LDL.LU R12, [R1+0x110] ;  /* 0x00011000010c7983 */ /* 0x001ea80000300800 */
[----:B------:R-:W2:Y:S04]  /*19410*/  LDL.LU R13, [R1+0x114] ;  /* 0x00011400010d7983 */ /* 0x000ea80000300800 */
[----:B------:R-:W2:Y:S01]  /*19420*/  LDL.LU R14, [R1+0x118] ;  /* 0x00011800010e7983 */ /* 0x000ea20000300800 */
[----:B------:R-:W-:-:S03]  /*19430*/  IMAD.MOV.U32 R15, RZ, RZ, R2 ;  /* 0x000000ffff0f7224 */ /* 0x000fc600078e0002 */
        /* <DEDUP_REMOVED lines=8> */
[----:B------:R-:W4:Y:S04]  /*194c0*/  LDL.LU R17, [R1+0x618] ;  /* 0x0006180001117983 */ /* 0x000f280000300800 */
[----:B------:R-:W3:Y:S01]  /*194d0*/  LDL.LU R18, [R1+0x61c] ;  /* 0x00061c0001127983 */ /* 0x000ee20000300800 */
[----:B------:R-:W-:-:S02]  /*194e0*/  F2FP.F16.E4M3.UNPACK_B R10, R19 ;  /* 0x00000013ff0a723e */ /* 0x000fc400020006ff */
[----:B------:R-:W-:Y:S01]  /*194f0*/  F2FP.F16.E4M3.UNPACK_B R11, R20 ;  /* 0x00000014ff0b723e */ /* 0x000fe200020006ff */
[----:B------:R-:W3:Y:S04]  /*19500*/  LDL.LU R19, [R1+0x628] ;  /* 0x0006280001137983 */ /* 0x000ee80000300800 */
[----:B------:R-:W3:Y:S02]  /*19510*/  LDL.LU R20, [R1+0x62c] ;  /* 0x00062c0001147983 */ /* 0x000ee40000300800 */
[----:B--2---:R-:W-:Y:S01]  /*19520*/  HMMA.16816.F32 R12, R8, R6, R12 ;  /* 0x00000006080c723c */ /* 0x004fe2000000180c */
[----:B----4-:R-:W-:Y:S02]  /*19530*/  IMAD R17, R16, 0x100, R17 ;  /* 0x0000010010117824 */ /* 0x010fe400078e0211 */
[----:B---3--:R-:W-:-:S15]  /*19540*/  IMAD R18, R18, 0x100, R0 ;  /* 0x0000010012127824 */ /* 0x008fde00078e0200 */
[----:B------:R-:W-:Y:S01]  /*19550*/  NOP ;  /* 0x0000000000007918 */ /* 0x000fe20000000000 */
[----:B------:R-:W-:Y:S04]  /*19560*/  STL.64 [R1+0x110], R12 ;  /* 0x0001100c01007387 */ /* 0x000fe80000100a00 */
[----:B------:R0:W-:Y:S04]  /*19570*/  STL.64 [R1+0x118], R14 ;  /* 0x0001180e01007387 */ /* 0x0001e80000100a00 */
[----:B0-----:R-:W2:Y:S04]  /*19580*/  LDL.LU.64 R14, [R1+0xfd8] ;  /* 0x000fd800010e7983 */ /* 0x001ea80000300a00 */
[----:B------:R-:W2:Y:S04]  /*19590*/  LDL.LU.64 R12, [R1+0xfd0] ;  /* 0x000fd000010c7983 */ /* 0x000ea80000300a00 */
[----:B------:R-:W3:Y:S04]  /*195a0*/  LDL.LU R16, [R1+0x610] ;  /* 0x0006100001107983 */ /* 0x000ee80000300800 */
[----:B------:R-:W4:Y:S01]  /*195b0*/  LDL.LU R0, [R1+0xfcc] ;  /* 0x000fcc0001007983 */ /* 0x000f220000300800 */
[----:B------:R-:W-:-:S02]  /*195c0*/  IMAD R20, R20, 0x100, R5 ;  /* 0x0000010014147824 */ /* 0x000fc400078e0205 */
[----:B----4-:R-:W-:Y:S02]  /*195d0*/  IMAD R19, R0, 0x100, R19 ;  /* 0x0000010000137824 */ /* 0x010fe400078e0213 */
[----:B------:R-:W4:Y:S04]  /*195e0*/  LDL.LU R0, [R1+0x5bc] ;  /* 0x0005bc0001007983 */ /* 0x000f280000300800 */
        /* <DEDUP_REMOVED lines=18> */
[----:B0-----:R-:W3:Y:S04]  /*19710*/  LDL.LU.64 R14, [R1+0xfb0] ;  /* 0x000fb000010e7983 */ /* 0x001ee80000300a00 */
[----:B------:R-:W2:Y:S01]  /*19720*/  LDL.LU.64 R12, [R1+0xfa8] ;  /* 0x000fa800010c7983 */ /* 0x000ea20000300a00 */
[----:B---3--:R-:W-:-:S02]  /*19730*/  IMAD R17, R17, 0x100, R14 ;  /* 0x0000010011117824 */ /* 0x008fc400078e020e */
[----:B--2---:R-:W-:Y:S01]  /*19740*/  IMAD R18, R18, 0x100, R13 ;  /* 0x0000010012127824 */ /* 0x004fe200078e020d */
[----:B------:R-:W2:Y:S04]  /*19750*/  LDL.LU R14, [R1+0xfa4] ;  /* 0x000fa400010e7983 */ /* 0x000ea80000300800 */
[----:B------:R-:W2:Y:S01]  /*19760*/  LDL.LU R13, [R1+0xfa0] ;  /* 0x000fa000010d7983 */ /* 0x000ea20000300800 */
[----:B------:R-:W-:-:S03]  /*19770*/  IMAD R19, R19, 0x100, R12 ;  /* 0x0000010013137824 */ /* 0x000fc600078e020c */
[----:B------:R-:W2:Y:S01]  /*19780*/  LDL.LU R12, [R1+0xf9c] ;  /* 0x000f9c00010c7983 */ /* 0x000ea20000300800 */
[----:B------:R-:W-:-:S03]  /*19790*/  IMAD R20, R20, 0x100, R2 ;  /* 0x0000010014147824 */ /* 0x000fc600078e0202 */
        /* <DEDUP_REMOVED lines=10> */
[----:B------:R-:W4:Y:S06]  /*19840*/  LDL.LU R17, [R1+0x658] ;  /* 0x0006580001117983 */ /* 0x000f2c0000300800 */
[----:B------:R-:W-:-:S15]  /*19850*/  HMMA.16816.F32 R24, R8, R6, R24 ;  /* 0x000000060818723c */ /* 0x000fde0000001818 */
[----:B------:R-:W-:-:S04]  /*19860*/  NOP ;  /* 0x0000000000007918 */ /* 0x000fc80000000000 */
[----:B------:R-:W-:Y:S04]  /*19870*/  STL.64 [R1+0xf0], R24 ;  /* 0x0000f01801007387 */ /* 0x000fe80000100a00 */
[----:B------:R0:W-:Y:S04]  /*19880*/  STL.64 [R1+0xf8], R26 ;  /* 0x0000f81a01007387 */ /* 0x0001e80000100a00 */
[----:B0-----:R-:W4:Y:S04]  /*19890*/  LDL.LU.64 R26, [R1+0xf80] ;  /* 0x000f8000011a7983 */ /* 0x001f280000300a00 */
[----:B------:R-:W4:Y:S01]  /*198a0*/  LDL.LU.64 R24, [R1+0xf78] ;  /* 0x000f780001187983 */ /* 0x000f220000300a00 */
[----:B--2---:R-:W-:Y:S03]  /*198b0*/  HMMA.16816.F32 R8, R8, R4, R12 ;  /* 0x000000040808723c */ /* 0x004fe6000000180c */
[----:B------:R-:W2:Y:S04]  /*198c0*/  LDL.LU.64 R14, [R1+0xf70] ;  /* 0x000f7000010e7983 */ /* 0x000ea80000300a00 */
[----:B------:R-:W2:Y:S01]  /*198d0*/  LDL.LU.64 R12, [R1+0xf68] ;  /* 0x000f6800010c7983 */ /* 0x000ea20000300a00 */
[----:B------:R-:W-:-:S02]  /*198e0*/  IMAD R19, R28, 0x100, R29 ;  /* 0x000001001c137824 */ /* 0x000fc400078e021d */
[----:B---3--:R-:W-:-:S09]  /*198f0*/  IMAD R20, R2, 0x100, R3 ;  /* 0x0000010002147824 */ /* 0x008fd200078e0203 */
[----:B------:R-:W-:Y:S04]  /*19900*/  STL.64 [R1+0x1e0], R8 ;  /* 0x0001e00801007387 */ /* 0x000fe80000100a00 */
[----:B------:R0:W-:Y:S01]  /*19910*/  STL.64 [R1+0x1e8], R10 ;  /* 0x0001e80a01007387 */ /* 0x0001e20000100a00 */
[----:B----4-:R-:W-:Y:S02]  /*19920*/  IMAD R18, R23, 0x100, R17 ;  /* 0x0000010017127824 */ /* 0x010fe400078e0211 */
[----:B------:R-:W-:Y:S01]  /*19930*/  IMAD R17, R21, 0x100, R22 ;  /* 0x0000010015117824 */ /* 0x000fe200078e0216 */
[----:B0-----:R-:W-:Y:S02]  /*19940*/  F2FP.F16.E4M3.UNPACK_B R10, R19 ;  /* 0x00000013ff0a723e */ /* 0x001fe400020006ff */
[----:B------:R-:W-:-:S02]  /*19950*/  F2FP.F16.E4M3.UNPACK_B R11, R20 ;  /* 0x00000014ff0b723e */ /* 0x000fc400020006ff */
[----:B------:R-:W-:Y:S02]  /*19960*/  F2FP.F16.E4M3.UNPACK_B R8, R18 ;  /* 0x00000012ff08723e */ /* 0x000fe400020006ff */
[----:B------:R-:W-:Y:S01]  /*19970*/  F2FP.F16.E4M3.UNPACK_B R9, R17 ;  /* 0x00000011ff09723e */ /* 0x000fe200020006ff */
[----:B------:R-:W-:-:S06]  /*19980*/  VIADD R16, R16, 0x1 ;  /* 0x0000000110107836 */ /* 0x000fcc0000000000 */
[C---:B--2---:R-:W-:Y:S08]  /*19990*/  HMMA.16816.F32 R12, R8.reuse, R6, R12 ;  /* 0x00000006080c723c */ /* 0x044ff0000000180c */
[----:B------:R-:W-:Y:S11]  /*199a0*/  HMMA.16816.F32 R4, R8, R4, R24 ;  /* 0x000000040804723c */ /* 0x000ff60000001818 */
[----:B------:R-:W-:Y:S04]  /*199b0*/  STL.64 [R1+0x1f0], R12 ;  /* 0x0001f00c01007387 */ /* 0x000fe80000100a00 */
[----:B------:R-:W-:Y:S04]  /*199c0*/  STL.64 [R1+0x1f8], R14 ;  /* 0x0001f80e01007387 */ /* 0x000fe80000100a00 */
[----:B------:R-:W-:Y:S04]  /*199d0*/  STL [R1+0x610], R16 ;  /* 0x0006101001007387 */ /* 0x000fe80000100800 */
[----:B------:R-:W-:Y:S04]  /*199e0*/  STL.64 [R1+0x260], R4 ;  /* 0x0002600401007387 */ /* 0x000fe80000100a00 */
[----:B------:R-:W-:Y:S04]  /*199f0*/  STL.64 [R1+0x268], R6 ;  /* 0x0002680601007387 */ /* 0x000fe80000100a00 */
[----:B------:R-:W2:Y:S01]  /*19a00*/  LDL.LU R8, [R1+0x5a4] ;  /* 0x0005a40001087983 */ /* 0x000ea20000300800 */
[----:B------:R-:W-:-:S03]  /*19a10*/  IADD3 R0, P4, PT, R0, UR21, RZ ;  /* 0x0000001500007c10 */ /* 0x000fc6000ff9e0ff */
[----:B--2---:R0:W-:Y:S04]  /*19a20*/  STL [R1+0xf60], R8 ;  /* 0x000f600801007387 */ /* 0x0041e80000100800 */
[----:B0-----:R-:W2:Y:S04]  /*19a30*/  LDL.LU R8, [R1+0x5ac] ;  /* 0x0005ac0001087983 */ /* 0x001ea80000300800 */
[----:B------:R-:W-:Y:S04]  /*19a40*/  STL [R1+0x5bc], R0 ;  /* 0x0005bc0001007387 */ /* 0x000fe80000100800 */
[----:B--2---:R0:W-:Y:S04]  /*19a50*/  STL [R1+0xf64], R8 ;  /* 0x000f640801007387 */ /* 0x0041e80000100800 */
[----:B0-----:R-:W2:Y:S04]  /*19a60*/  LDL.LU R8, [R1+0x5b4] ;  /* 0x0005b40001087983 */ /* 0x001ea80000300800 */
        /* <DEDUP_REMOVED lines=25> */
[----:B------:R-:W-:-:S03]  /*19c00*/  ISETP.NE.U32.AND P0, PT, R16, UR20, PT ;  /* 0x0000001410007c0c */ /* 0x000fc6000bf05070 */
[----:B------:R-:W3:Y:S04]  /*19c10*/  LDL.LU R15, [R1+0xe34] ;  /* 0x000e3400010f7983 */ /* 0x000ee80000300800 */
[----:B------:R-:W3:Y:S04]  /*19c20*/  LDL.LU R16, [R1+0xe58] ;  /* 0x000e580001107983 */ /* 0x000ee80000300800 */
[----:B------:R-:W3:Y:S01]  /*19c30*/  LDL.LU R0, [R1+0xe2c] ;  /* 0x000e2c0001007983 */ /* 0x000ee20000300800 */
[----:B--2---:R-:W-:-:S05]  /*19c40*/  IADD3 R8, P5, PT, R8, UR21, RZ ;  /* 0x0000001508087c10 */ /* 0x004fca000ffbe0ff */
[----:B------:R0:W-:Y:S04]  /*19c50*/  STL [R1+0x5b4], R8 ;  /* 0x0005b40801007387 */ /* 0x0001e80000100800 */
[----:B0-----:R-:W2:Y:S02]  /*19c60*/  LDL.LU R8, [R1+0xf64] ;  /* 0x000f640001087983 */ /* 0x001ea40000300800 */
[----:B--2---:R-:W-:-:S05]  /*19c70*/  IADD3 R8, P6, PT, R8, UR21, RZ ;  /* 0x0000001508087c10 */ /* 0x004fca000ffde0ff */
[----:B------:R0:W-:Y:S04]  /*19c80*/  STL [R1+0x5ac], R8 ;  /* 0x0005ac0801007387 */ /* 0x0001e80000100800 */
[----:B0-----:R-:W2:Y:S01]  /*19c90*/  LDL.LU R8, [R1+0xf60] ;  /* 0x000f600001087983 */ /* 0x001ea20000300800 */
[----:B---3--:R-:W-:Y:S02]  /*19ca0*/  IADD3 R9, P2, PT, R9, UR21, RZ ;  /* 0x0000001509097c10 */ /* 0x008fe4000ff5e0ff */
[----:B----4-:R-:W-:Y:S02]  /*19cb0*/  IADD3 R10, P3, PT, R10, UR21, RZ ;  /* 0x000000150a0a7c10 */ /* 0x010fe4000ff7e0ff */
[----:B------:R-:W-:Y:S02]  /*19cc0*/  IADD3.X R11, PT, PT, R11, UR48, RZ, P4, !PT ;  /* 0x000000300b0b7c10 */ /* 0x000fe4000a7fe4ff */
[----:B------:R-:W-:-:S02]  /*19cd0*/  IADD3 R4, P4, PT, R4, UR21, RZ ;  /* 0x0000001504047c10 */ /* 0x000fc4000ff9e0ff */
[----:B------:R-:W-:Y:S02]  /*19ce0*/  IADD3.X R5, PT, PT, R5, UR48, RZ, P5, !PT ;  /* 0x0000003005057c10 */ /* 0x000fe4000affe4ff */
[----:B------:R-:W-:Y:S02]  /*19cf0*/  IADD3 R24, P5, PT, R24, UR21, RZ ;  /* 0x0000001518187c10 */ /* 0x000fe4000ffbe0ff */
[----:B------:R-:W-:Y:S02]  /*19d00*/  IADD3.X R25, PT, PT, R25, UR48, RZ, P6, !PT ;  /* 0x0000003019197c10 */ /* 0x000fe4000b7fe4ff */
[----:B------:R-:W-:Y:S02]  /*19d10*/  IADD3 R26, P6, PT, R26, UR21, RZ ;  /* 0x000000151a1a7c10 */ /* 0x000fe4000ffde0ff */
        /* <DEDUP_REMOVED lines=13> */
[----:B--2---:R-:W-:-:S05]  /*19df0*/  IADD3 R8, P1, PT, R8, UR21, RZ ;  /* 0x0000001508087c10 */ /* 0x004fca000ff3e0ff */
[----:B------:R0:W-:Y:S04]  /*19e00*/  STL [R1+0x5a4], R8 ;  /* 0x0005a40801007387 */ /* 0x0001e80000100800 */
[----:B------:R-:W-:Y:S04]  /*19e10*/  STL [R1+0x59c], R9 ;  /* 0x00059c0901007387 */ /* 0x000fe80000100800 */
[----:B------:R-:W-:Y:S04]  /*19e20*/  STL [R1+0x594], R10 ;  /* 0x0005940a01007387 */ /* 0x000fe80000100800 */
[----:B------:R-:W-:Y:S04]  /*19e30*/  STL [R1+0x5b8], R11 ;  /* 0x0005b80b01007387 */ /* 0x000fe80000100800 */
[----:B------:R-:W-:Y:S01]  /*19e40*/  STL [R1+0x58c], R4 ;  /* 0x00058c0401007387 */ /* 0x000fe20000100800 */
[----:B------:R-:W-:-:S03]  /*19e50*/  IADD3.X R27, PT, PT, R27, UR48, RZ, P1, !PT ;  /* 0x000000301b1b7c10 */ /* 0x000fc60008ffe4ff */
[----:B------:R-:W-:Y:S01]  /*19e60*/  STL [R1+0x5b0], R5 ;  /* 0x0005b00501007387 */ /* 0x000fe20000100800 */
[----:B------:R-:W-:-:S03]  /*19e70*/  IADD3 R6, P1, PT, R6, UR21, RZ ;  /* 0x0000001506067c10 */ /* 0x000fc6000ff3e0ff */
        /* <DEDUP_REMOVED lines=22> */
[----:B0-----:R-:W2:Y:S01]  /*19fe0*/  LDL.LU R8, [R1+0xe48] ;  /* 0x000e480001087983 */ /* 0x001ea20000300800 */
[----:B------:R-:W-:-:S02]  /*19ff0*/  IADD3 R15, P3, PT, R15, UR21, RZ ;  /* 0x000000150f0f7c10 */ /* 0x000fc4000ff7e0ff */
[----:B------:R-:W-:-:S03]  /*1a000*/  IADD3.X R16, PT, PT, R16, UR48, RZ, P4, !PT ;  /* 0x0000003010107c10 */ /* 0x000fc6000a7fe4ff */
[----:B------:R-:W-:Y:S04]  /*1a010*/  STL [R1+0xe34], R15 ;  /* 0x000e340f01007387 */ /* 0x000fe80000100800 */
[----:B--2---:R0:W-:Y:S04]  /*1a020*/  STL [R1+0xf58], R8 ;  /* 0x000f580801007387 */ /* 0x0041e80000100800 */
[----:B------:R-:W-:Y:S04]  /*1a030*/  STL [R1+0xe58], R16 ;  /* 0x000e581001007387 */ /* 0x000fe80000100800 */
[----:B0-----:R-:W2:Y:S01]  /*1a040*/  LDL.LU R8, [R1+0xe24] ;  /* 0x000e240001087983 */ /* 0x001ea20000300800 */
[----:B------:R-:W-:-:S05]  /*1a050*/  IADD3 R0, P4, PT, R0, UR21, RZ ;  /* 0x0000001500007c10 */ /* 0x000fca000ff9e0ff */
        /* <DEDUP_REMOVED lines=31> */
[----:B--2---:R-:W-:-:S05]  /*1a250*/  IADD3.X R8, PT, PT, R8, UR48, RZ, P5, !PT ;  /* 0x0000003008087c10 */ /* 0x004fca000affe4ff */
[----:B------:R0:W-:Y:S04]  /*1a260*/  STL [R1+0xe50], R8 ;  /* 0x000e500801007387 */ /* 0x0001e80000100800 */
[----:B0-----:R-:W2:Y:S02]  /*1a270*/  LDL.LU R8, [R1+0xf5c] ;  /* 0x000f5c0001087983 */ /* 0x001ea40000300800 */
[----:B--2---:R-:W-:-:S05]  /*1a280*/  IADD3 R8, P5, PT, R8, UR21, RZ ;  /* 0x0000001508087c10 */ /* 0x004fca000ffbe0ff */
[----:B------:R0:W-:Y:S04]  /*1a290*/  STL [R1+0xe24], R8 ;  /* 0x000e240801007387 */ /* 0x0001e80000100800 */
[----:B0-----:R-:W2:Y:S01]  /*1a2a0*/  LDL.LU R8, [R1+0xf58] ;  /* 0x000f580001087983 */ /* 0x001ea20000300800 */
[----:B----4-:R-:W-:Y:S02]  /*1a2b0*/  IADD3.X R10, PT, PT, R10, UR48, RZ, P1, !PT ;  /* 0x000000300a0a7c10 */ /* 0x010fe40008ffe4ff */
[----:B---3--:R-:W-:Y:S02]  /*1a2c0*/  IADD3 R11, P1, PT, R11, UR21, RZ ;  /* 0x000000150b0b7c10 */ /* 0x008fe4000ff3e0ff */
        /* <DEDUP_REMOVED lines=18> */
[----:B--2---:R-:W-:Y:S02]  /*1a3f0*/  IADD3.X R8, PT, PT, R8, UR48, RZ, P6, !PT ;  /* 0x0000003008087c10 */ /* 0x004fe4000b7fe4ff */
[----:B------:R-:W-:-:S03]  /*1a400*/  IADD3 R9, P6, PT, R9, UR21, RZ ;  /* 0x0000001509097c10 */ /* 0x000fc6000ffde0ff */
[----:B------:R0:W-:Y:S04]  /*1a410*/  STL [R1+0xe48], R8 ;  /* 0x000e480801007387 */ /* 0x0001e80000100800 */
        /* <DEDUP_REMOVED lines=29> */
[----:B0-----:R-:W2:Y:S01]  /*1a5f0*/  LDL.LU R8, [R1+0xda4] ;  /* 0x000da40001087983 */ /* 0x001ea20000300800 */
[----:B------:R-:W-:-:S02]  /*1a600*/  IADD3.X R15, PT, PT, R15, UR48, RZ, P1, !PT ;  /* 0x000000300f0f7c10 */ /* 0x000fc40008ffe4ff */
[----:B------:R-:W-:-:S03]  /*1a610*/  IADD3 R16, P1, PT, R16, UR21, RZ ;  /* 0x0000001510107c10 */ /* 0x000fc6000ff3e0ff */
[----:B------:R-:W-:Y:S04]  /*1a620*/  STL [R1+0xde0], R15 ;  /* 0x000de00f01007387 */ /* 0x000fe80000100800 */
[----:B--2---:R0:W-:Y:S04]  /*1a630*/  STL [R1+0xf50], R8 ;  /* 0x000f500801007387 */ /* 0x0041e80000100800 */
[----:B------:R-:W-:Y:S04]  /*1a640*/  STL [R1+0xdb4], R16 ;  /* 0x000db41001007387 */ /* 0x000fe80000100800 */
[----:B0-----:R-:W2:Y:S01]  /*1a650*/  LDL.LU R8, [R1+0xdd0] ;  /* 0x000dd00001087983 */ /* 0x001ea20000300800 */
[----:B------:R-:W-:-:S05]  /*1a660*/  IADD3.X R0, PT, PT, R0, UR48, RZ, P2, !PT ;  /* 0x0000003000007c10 */ /* 0x000fca00097fe4ff */
        /* <DEDUP_REMOVED lines=31> */
[----:B--2---:R-:W-:-:S05]  /*1a860*/  IADD3 R8, P2, PT, R8, UR21, RZ ;  /* 0x0000001508087c10 */ /* 0x004fca000ff5e0ff */
[----:B------:R0:W-:Y:S04]  /*1a870*/  STL [R1+0xdac], R8 ;  /* 0x000dac0801007387 */ /* 0x0001e80000100800 */
[----:B0-----:R-:W2:Y:S02]  /*1a880*/  LDL.LU R8, [R1+0xf54] ;  /* 0x000f540001087983 */ /* 0x001ea40000300800 */
[----:B--2---:R-:W-:-:S05]  /*1a890*/  IADD3.X R8, PT, PT, R8, UR48, RZ, P3, !PT ;  /* 0x0000003008087c10 */ /* 0x004fca0009ffe4ff */
[----:B------:R0:W-:Y:S04]  /*1a8a0*/  STL [R1+0xdd0], R8 ;  /* 0x000dd00801007387 */ /* 0x0001e80000100800 */
[----:B0-----:R-:W2:Y:S01]  /*1a8b0*/  LDL.LU R8, [R1+0xf50] ;  /* 0x000f500001087983 */ /* 0x001ea20000300800 */
[----:B---3--:R-:W-:Y:S02]  /*1a8c0*/  IADD3.X R9, PT, PT, R9, UR48, RZ, P4, !PT ;  /* 0x0000003009097c10 */ /* 0x008fe4000a7fe4ff */
        /* <DEDUP_REMOVED lines=1307> */
[----:B------:R0:W-:Y:S04]  /*1fa80*/  STL [R1+0x704], R3 ;  /* 0x0007040301007387 */ /* 0x0001e80000100800 */
        /* <DEDUP_REMOVED lines=70> */
[----:B------:R-:W-:-:S02]  /*1fef0*/  IADD3.X R22, PT, PT, R22, UR32, RZ, P6, !PT ;  /* 0x0000002016167c10 */ /* 0x000fc4000b7fe4ff */
[----:B------:R-:W-:Y:S02]  /*1ff00*/  IADD3.X R21, PT, PT, R21, UR32, RZ, P1, !PT ;  /* 0x0000002015157c10 */ /* 0x000fe40008ffe4ff */
[----:B------:R-:W-:Y:S02]  /*1ff10*/  IADD3.X R28, PT, PT, R28, UR32, RZ, P3, !PT ;  /* 0x000000201c1c7c10 */ /* 0x000fe40009ffe4ff */
[----:B------:R-:W-:Y:S02]  /*1ff20*/  IADD3.X R29, PT, PT, R29, UR32, RZ, P2, !PT ;  /* 0x000000201d1d7c10 */ /* 0x000fe400097fe4ff */
[----:B--2---:R-:W-:-:S05]  /*1ff30*/  IADD3 R3, P4, PT, R3, UR21, RZ ;  /* 0x0000001503037c10 */ /* 0x004fca000ff9e0ff */
[----:B------:R0:W-:Y:S04]  /*1ff40*/  STL [R1+0x6dc], R3 ;  /* 0x0006dc0301007387 */ /* 0x0001e80000100800 */
[----:B0-----:R0:W5:Y:S04]  /*1ff50*/  LDL.LU R3, [R1+0xedc] ;  /* 0x000edc0001037983 */ /* 0x0011680000300800 */
[----:B------:R1:W-:Y:S04]  /*1ff60*/  STL [R1+0x700], R2 ;  /* 0x0007000201007387 */ /* 0x0003e80000100800 */
[----:B-1----:R0:W5:Y:S04]  /*1ff70*/  LDL.LU R2, [R1+0xed8] ;  /* 0x000ed80001027983 */ /* 0x0021680000300800 */
[----:B------:R1:W-:Y:S01]  /*1ff80*/  STL [R1+0x6d4], R12 ;  /* 0x0006d40c01007387 */ /* 0x0003e20000100800 */
[----:B------:R-:W-:-:S03]  /*1ff90*/  IADD3.X R11, PT, PT, R11, UR48, RZ, P4, !PT ;  /* 0x000000300b0b7c10 */ /* 0x000fc6000a7fe4ff */
[----:B-1----:R0:W5:Y:S04]  /*1ffa0*/  LDL.LU R12, [R1+0xed4] ;  /* 0x000ed400010c7983 */ /* 0x0021680000300800 */
[----:B------:R1:W-:Y:S01]  /*1ffb0*/  STL [R1+0x6f8], R13 ;  /* 0x0006f80d01007387 */ /* 0x0003e20000100800 */
[----:B------:R-:W-:-:S03]  /*1ffc0*/  IADD3 R4, P4, PT, R4, UR4, RZ ;  /* 0x0000000404047c10 */ /* 0x000fc6000ff9e0ff */
[----:B-1----:R0:W5:Y:S04]  /*1ffd0*/  LDL.LU R13, [R1+0xed0] ;  /* 0x000ed000010d7983 */ /* 0x0021680000300800 */
[----:B------:R1:W-:Y:S04]  /*1ffe0*/  STL [R1+0x6cc], R14 ;  /* 0x0006cc0e01007387 */ /* 0x0003e80000100800 */
        /* <DEDUP_REMOVED lines=17> */
[----:B------:R0:W-:Y:S01]  /*20100*/  STL [R1+0x6a4], R6 ;  /* 0x0006a40601007387 */ /* 0x0001e20000100800 */
[----:B------:R-:W-:-:S03]  /*20110*/  IADD3.X R18, PT, PT, R18, UR32, RZ, P4, !PT ;  /* 0x0000002012127c10 */ /* 0x000fc6000a7fe4ff */
        /* <DEDUP_REMOVED lines=10> */
[----:B------:R-:W-:Y:S05]  /*201c0*/  @P0 BRA `(.L_x_2) ;  /* 0xfffffe6c00740947 */ /* 0x000fea000383ffff */
.L_x_1:
[----:B-1---5:R-:W2:Y:S01]  /*201d0*/  LDL.LU R0, [R1+0x1cc] ;  /* 0x0001cc0001007983 */ /* 0x022ea20000300800 */
[----:B------:R-:W1:Y:S01]  /*201e0*/  S2UR UR5, SR_CgaCtaId ;  /* 0x00000000000579c3 */ /* 0x000e620000008800 */
[----:B------:R-:W3:Y:S01]  /*201f0*/  LDCU.64 UR6, c[0x0][0x398] ;  /* 0x00007300ff0677ac */ /* 0x000ee20008000a00 */
[----:B------:R-:W-:Y:S01]  /*20200*/  UMOV UR4, 0x400 ;  /* 0x0000040000047882 */ /* 0x000fe20000000000 */
[----:B------:R-:W4:Y:S01]  /*20210*/  LDCU UR26, c[0x0][0x3b8] ;  /* 0x00007700ff1a77ac */ /* 0x000f220008000800 */
[----:B------:R-:W0:Y:S01]  /*20220*/  LDCU.128 UR28, c[0x0][0x390] ;  /* 0x00007200ff1c77ac */ /* 0x000e220008000c00 */
[----:B------:R-:W0:Y:S01]  /*20230*/  LDCU.64 UR32, c[0x0][0x398] ;  /* 0x00007300ff2077ac */ /* 0x000e220008000a00 */
[----:B------:R-:W0:Y:S01]  /*20240*/  LDCU.64 UR16, c[0x0][0x398] ;  /* 0x00007300ff1077ac */ /* 0x000e220008000a00 */
[----:B------:R-:W0:Y:S01]  /*20250*/  LDCU.64 UR12, c[0x0][0x398] ;  /* 0x00007300ff0c77ac */ /* 0x000e220008000a00 */
[----:B------:R-:W0:Y:S01]  /*20260*/  LDCU.64 UR14, c[0x0][0x398] ;  /* 0x00007300ff0e77ac */ /* 0x000e220008000a00 */
[----:B------:R-:W0:Y:S01]  /*20270*/  LDCU UR18, c[0x0][0x39c] ;  /* 0x00007380ff1277ac */ /* 0x000e220008000800 */
[----:B------:R-:W0:Y:S01]  /*20280*/  LDCU.64 UR10, c[0x0][0x398] ;  /* 0x00007300ff0a77ac */ /* 0x000e220008000a00 */
[----:B------:R-:W0:Y:S01]  /*20290*/  LDCU UR27, c[0x0][0x39c] ;  /* 0x00007380ff1b77ac */ /* 0x000e220008000800 */
[----:B------:R-:W0:Y:S01]  /*202a0*/  LDCU.64 UR8, c[0x0][0x398] ;  /* 0x00007300ff0877ac */ /* 0x000e220008000a00 */
[----:B------:R-:W0:Y:S01]  /*202b0*/  LDCU.64 UR20, c[0x0][0x398] ;  /* 0x00007300ff1477ac */ /* 0x000e220008000a00 */
[----:B------:R-:W0:Y:S01]  /*202c0*/  LDCU.64 UR24, c[0x0][0x398] ;  /* 0x00007300ff1877ac */ /* 0x000e220008000a00 */
[----:B------:R-:W-:Y:S06]  /*202d0*/  BAR.SYNC.DEFER_BLOCKING 0x0 ;  /* 0x0000000000007b1d */ /* 0x000fec0000010000 */
[----:B--2---:R2:W-:Y:S04]  /*202e0*/  STL [R1+0xff0], R0 ;  /* 0x000ff00001007387 */ /* 0x0045e80000100800 */
[----:B--2---:R-:W2:Y:S04]  /*202f0*/  LDL.LU R0, [R1+0x1c4] ;  /* 0x0001c40001007983 */ /* 0x004ea80000300800 */
        /* <DEDUP_REMOVED lines=8> */
[----:B------:R-:W2:Y:S04]  /*20380*/  LDL.LU R16, [R1+0x240] ;  /* 0x0002400001107983 */ /* 0x000ea80000300800 */
        /* <DEDUP_REMOVED lines=12> */
[----:B------:R-:W3:Y:S04]  /*20450*/  LDL.LU R15, [R1+0x244] ;  /* 0x00024400010f7983 */ /* 0x000ee80000300800 */
[----:B------:R-:W3:Y:S04]  /*20460*/  LDL.LU R14, [R1+0x248] ;  /* 0x00024800010e7983 */ /* 0x000ee80000300800 */
[----:B------:R-:W3:Y:S04]  /*20470*/  LDL.LU R13, [R1+0x24c] ;  /* 0x00024c00010d7983 */ /* 0x000ee80000300800 */
[----:B------:R-:W3:Y:S04]  /*20480*/  LDL.LU R12, [R1+0x1b0] ;  /* 0x0001b000010c7983 */ /* 0x000ee80000300800 */
[----:B0-----:R-:W3:Y:S04]  /*20490*/  LDL.LU R21, [R1+0x1b4] ;  /* 0x0001b40001157983 */ /* 0x001ee80000300800 */
        /* <DEDUP_REMOVED lines=22> */
[----:B--2---:R-:W-:-:S03]  /*20600*/  F2FP.SATFINITE.E4M3.F32.PACK_AB_MERGE_C R0, R0, R16, RZ ;  /* 0x000000100000723e */ /* 0x004fc600048070ff */
[----:B------:R-:W2:Y:S04]  /*20610*/  LDL.LU R16, [R1+0x1014] ;  /* 0x0010140001107983 */ /* 0x000ea80000300800 */
[----:B------:R0:W-:Y:S04]  /*20620*/  STL [R1+0x1c], R0 ;  /* 0x00001c0001007387 */ /* 0x0001e80000100800 */
[----:B0-----:R-:W2:Y:S02]  /*20630*/  LDL.LU R0, [R1+0x1010] ;  /* 0x0010100001007983 */ /* 0x001ea40000300800 */
[----:B--2---:R-:W-:-:S02]  /*20640*/  F2FP.SATFINITE.E4M3.F32.PACK_AB_MERGE_C R0, R0, R16, RZ ;  /* 0x000000100000723e */ /* 0x004fc400048070ff */
        /* <DEDUP_REMOVED lines=16> */
[----:B------:R-:W2:Y:S01]  /*20750*/  LDL.LU R16, [R1+0xfec] ;  /* 0x000fec0001107983 */ /* 0x000ea20000300800 */
[----:B---3--:R-:W-:Y:S02]  /*20760*/  F2FP.SATFINITE.E4M3.F32.PACK_AB_MERGE_C R21, R21, R12, RZ ;  /* 0x0000000c1515723e */ /* 0x008fe400048070ff */
[----:B------:R-:W-:Y:S01]  /*20770*/  F2FP.SATFINITE.E4M3.F32.PACK_AB_MERGE_C R20, R20, R2, RZ ;  /* 0x000000021414723e */ /* 0x000fe200048070ff */
[----:B------:R0:W-:Y:S01]  /*20780*/  STL [R1+0x3c], R0 ;  /* 0x00003c0001007387 */ /* 0x0001e20000100800 */
[----:B------:R-:W-:Y:S02]  /*20790*/  F2FP.SATFINITE.E4M3.F32.PACK_AB_MERGE_C R2, R29, R3, RZ ;  /* 0x000000031d02723e */ /* 0x000fe400048070ff */
[----:B------:R-:W-:Y:S02]  /*207a0*/  F2FP.SATFINITE.E4M3.F32.PACK_AB_MERGE_C R19, R19, R26, RZ ;  /* 0x0000001a1313723e */ /* 0x000fe400048070ff */
[----:B------:R-:W-:Y:S02]  /*207b0*/  F2FP.SATFINITE.E4M3.F32.PACK_AB_MERGE_C R29, R4, R5, RZ ;  /* 0x00000005041d723e */ /* 0x000fe400048070ff */
[----:B0-----:R-:W-:-:S02]  /*207c0*/  F2FP.SATFINITE.E4M3.F32.PACK_AB_MERGE_C R0, R13, R14, RZ ;  /* 0x0000000e0d00723e */ /* 0x001fc400048070ff */
[----:B--2---:R-:W-:-:S05]  /*207d0*/  F2FP.SATFINITE.E4M3.F32.PACK_AB_MERGE_C R15, R15, R16, RZ ;  /* 0x000000100f0f723e */ /* 0x004fca00048070ff */
[----:B------:R-:W-:Y:S04]  /*207e0*/  STL [R1+0x68], R15 ;  /* 0x0000680f01007387 */ /* 0x000fe80000100800 */
[----:B------:R-:W-:Y:S04]  /*207f0*/  STL [R1+0xf50], R21 ;  /* 0x000f501501007387 */ /* 0x000fe80000100800 */
[----:B------:R0:W-:Y:S04]  /*20800*/  STL [R1+0x60], R0 ;  /* 0x0000600001007387 */ /* 0x0001e80000100800 */
[----:B------:R-:W-:Y:S04]  /*20810*/  STL [R1+0xf54], R20 ;  /* 0x000f541401007387 */ /* 0x000fe80000100800 */
[----:B------:R2:W-:Y:S01]  /*20820*/  STL [R1+0x48], R2 ;  /* 0x0000480201007387 */ /* 0x0005e20000100800 */
[----:B0-----:R-:W-:-:S03]  /*20830*/  F2FP.SATFINITE.E4M3.F32.PACK_AB_MERGE_C R0, R27, R28, RZ ;  /* 0x0000001c1b00723e */ /* 0x001fc600048070ff */
[----:B------:R-:W-:Y:S01]  /*20840*/  STL [R1+0xf58], R19 ;  /* 0x000f581301007387 */ /* 0x000fe20000100800 */
[----:B------:R-:W-:-:S03]  /*20850*/  F2FP.SATFINITE.E4M3.F32.PACK_AB_MERGE_C R28, R24, R25, RZ ;  /* 0x00000019181c723e */ /* 0x000fc600048070ff */
[----:B------:R0:W-:Y:S01]  /*20860*/  STL [R1+0x40], R0 ;  /* 0x0000400001007387 */ /* 0x0001e20000100800 */
[----:B--2---:R-:W-:-:S03]  /*20870*/  F2FP.SATFINITE.E4M3.F32.PACK_AB_MERGE_C R2, R22, R23, RZ ;  /* 0x000000171602723e */ /* 0x004fc600048070ff */
[----:B------:R-:W-:Y:S04]  /*20880*/  STL [R1+0xf5c], R28 ;  /* 0x000f5c1c01007387 */ /* 0x000fe80000100800 */
[----:B------:R-:W-:Y:S01]  /*20890*/  STL [R1+0x50], R2 ;  /* 0x0000500201007387 */ /* 0x000fe20000100800 */
[----:B0-----:R-:W-:Y:S02]  /*208a0*/  F2FP.SATFINITE.E4M3.F32.PACK_AB_MERGE_C R0, R17, R18, RZ ;  /* 0x000000121100723e */ /* 0x001fe400048070ff */
[----:B------:R-:W-:Y:S02]  /*208b0*/  F2FP.SATFINITE.E4M3.F32.PACK_AB_MERGE_C R18, R10, R11, RZ ;  /* 0x0000000b0a12723e */ /* 0x000fe400048070ff */
[----:B------:R-:W-:-:S03]  /*208c0*/  F2FP.SATFINITE.E4M3.F32.PACK_AB_MERGE_C R17, R8, R9, RZ ;  /* 0x000000090811723e */ /* 0x000fc600048070ff */
[----:B------:R-:W-:Y:S04]  /*208d0*/  STL [R1+0xf60], R18 ;  /* 0x000f601201007387 */ /* 0x000fe80000100800 */
[----:B------:R0:W-:Y:S04]  /*208e0*/  STL [R1+0x4c], R0 ;  /* 0x00004c0001007387 */ /* 0x0001e80000100800 */
[----:B------:R-:W-:Y:S04]  /*208f0*/  STL [R1+0xf64], R17 ;  /* 0x000f641101007387 */ /* 0x000fe80000100800 */
[----:B------:R-:W2:Y:S01]  /*20900*/  LDL.LU R15, [R1+0x184] ;  /* 0x00018400010f7983 */ /* 0x000ea20000300800 */
[----:B0-----:R-:W-:-:S05]  /*20910*/  F2FP.SATFINITE.E4M3.F32.PACK_AB_MERGE_C R0, R6, R7, RZ ;  /* 0x000000070600723e */ /* 0x001fca00048070ff */
[----:B------:R-:W-:Y:S04]  /*20920*/  STL [R1+0x28], R0 ;  /* 0x0000280001007387 */ /* 0x000fe80000100800 */
[----:B------:R-:W3:Y:S04]  /*20930*/  LDL.LU R22, [R1+0x18c] ;  /* 0x00018c0001167983 */ /* 0x000ee80000300800 */
[----:B---3--:R0:W-:Y:S04]  /*20940*/  STL [R1+0xfe8], R22 ;  /* 0x000fe81601007387 */ /* 0x0081e80000100800 */
[----:B0-----:R-:W2:Y:S04]  /*20950*/  LDL.LU R22, [R1+0x180] ;  /* 0x0001800001167983 */ /* 0x001ea80000300800 */
[----:B------:R-:W3:Y:S04]  /*20960*/  LDL.LU R17, [R1+0x2d8] ;  /* 0x0002d80001117983 */ /* 0x000ee80000300800 */
[----:B---3--:R0:W-:Y:S04]  /*20970*/  STL [R1+0xfa8], R17 ;  /* 0x000fa81101007387 */ /* 0x0081e80000100800 */
[----:B0-----:R-:W3:Y:S04]  /*20980*/  LDL.LU R17, [R1+0x168] ;  /* 0x0001680001117983 */ /* 0x001ee80000300800 */
        /* <DEDUP_REMOVED lines=16> */
[----:B------:R-:W2:Y:S04]  /*20a90*/  LDL.LU R18, [R1+0x2dc] ;  /* 0x0002dc0001127983 */ /* 0x000ea80000300800 */
        /* <DEDUP_REMOVED lines=11> */
[----:B0-----:R-:W2:Y:S01]  /*20b50*/  LDL.LU R18, [R1+0x208] ;  /* 0x0002080001127983 */ /* 0x001ea20000300800 */
[----:B------:R-:W-:-:S03]  /*20b60*/  F2FP.SATFINITE.E4M3.F32.PACK_AB_MERGE_C R15, R15, R22, RZ ;  /* 0x000000160f0f723e */ /* 0x000fc600048070ff */
[----:B--2---:R0:W-:Y:S04]  /*20b70*/  STL [R1+0xfe0], R18 ;  /* 0x000fe01201007387 */ /* 0x0041e80000100800 */
        /* <DEDUP_REMOVED lines=27> */
[----:B------:R-:W3:Y:S04]  /*20d30*/  LDL.LU R22, [R1+0xfe8] ;  /* 0x000fe80001167983 */ /* 0x000ee80000300800 */
[----:B------:R0:W-:Y:S04]  /*20d40*/  STL [R1+0xf6c], R15 ;  /* 0x000f6c0f01007387 */ /* 0x0001e80000100800 */
[----:B0-----:R-:W2:Y:S01]  /*20d50*/  LDL.LU R15, [R1+0x2d0] ;  /* 0x0002d000010f7983 */ /* 0x001ea20000300800 */
[----:B---3--:R-:W-:-:S03]  /*20d60*/  F2FP.SATFINITE.E4M3.F32.PACK_AB_MERGE_C R22, R22, R17, RZ ;  /* 0x000000111616723e */ /* 0x008fc600048070ff */
[----:B------:R-:W2:Y:S04]  /*20d70*/  LDL.LU R17, [R1+0xfe4] ;  /* 0x000fe40001117983 */ /* 0x000ea80000300800 */
[----:B------:R0:W-:Y:S04]  /*20d80*/  STL [R1+0xf70], R22 ;  /* 0x000f701601007387 */ /* 0x0001e80000100800 */
[----:B0-----:R-:W3:Y:S01]  /*20d90*/  LDL.LU R22, [R1+0x16c] ;  /* 0x00016c0001167983 */ /* 0x001ee20000300800 */
        /* <DEDUP_REMOVED lines=27> */
[----:B0-----:R-:W3:Y:S02]  /*20f50*/  LDL.LU R17, [R1+0xfac] ;  /* 0x000fac0001117983 */ /* 0x001ee40000300800 */
[----:B---3--:R-:W-:-:S02]  /*20f60*/  F2FP.SATFINITE.E4M3.F32.PACK_AB_MERGE_C R22, R22, R17, RZ ;  /* 0x000000111616723e */ /* 0x008fc400048070ff */
[----:B------:R-:W2:Y:S01]  /*20f70*/  LDL.LU R17, [R1+0xfa8] ;  /* 0x000fa80001117983 */ /* 0x000ea20000300800 */
[----:B------:R-:W-:-:S03]  /*20f80*/  F2FP.SATFINITE.E4M3.F32.PACK_AB_MERGE_C R25, R25, R28, RZ ;  /* 0x0000001c1919723e */ /* 0x000fc600048070ff */
[----:B------:R0:W-:Y:S01]  /*20f90*/  STL [R1+0xcc], R22 ;  /* 0x0000cc1601007387 */ /* 0x0001e20000100800 */
[----:B------:R-:W-:Y:S02]  /*20fa0*/  F2FP.SATFINITE.E4M3.F32.PACK_AB_MERGE_C R23, R23, R19, RZ ;  /* 0x000000131717723e */ /* 0x000fe400048070ff */
[----:B0-----:R-:W-:-:S05]  /*20fb0*/  F2FP.SATFINITE.E4M3.F32.PACK_AB_MERGE_C R22, R29, R15, RZ ;  /* 0x0000000f1d16723e */ /* 0x001fca00048070ff */
[----:B------:R-:W-:Y:S01]  /*20fc0*/  STL [R1+0x164], R22 ;  /* 0x0001641601007387 */ /* 0x000fe20000100800 */
[----:B------:R-:W-:-:S03]  /*20fd0*/  F2FP.SATFINITE.E4M3.F32.PACK_AB_MERGE_C R27, R27, R14, RZ ;  /* 0x0000000e1b1b723e */ /* 0x000fc600048070ff */
[----:B------:R-:W-:Y:S01]  /*20fe0*/  STL [R1+0xf74], R25 ;  /* 0x000f741901007387 */ /* 0x000fe20000100800 */
[----:B------:R-:W-:Y:S02]  /*20ff0*/  F2FP.SATFINITE.E4M3.F32.PACK_AB_MERGE_C R0, R16, R0, RZ ;  /* 0x000000001000723e */ /* 0x000fe400048070ff */
[----:B------:R-:W-:Y:S02]  /*21000*/  F2FP.SATFINITE.E4M3.F32.PACK_AB_MERGE_C R26, R26, R13, RZ ;  /* 0x0000000d1a1a723e */ /* 0x000fe400048070ff */
[----:B------:R-:W-:Y:S02]  /*21010*/  F2FP.SATFINITE.E4M3.F32.PACK_AB_MERGE_C R2, R2, R12, RZ ;  /* 0x0000000c0202723e */ /* 0x000fe400048070ff */
[----:B------:R-:W-:Y:S02]  /*21020*/  F2FP.SATFINITE.E4M3.F32.PACK_AB_MERGE_C R16, R10, R11, RZ ;  /* 0x0000000b0a10723e */ /* 0x000fe400048070ff */
[----:B------:R-:W-:Y:S02]  /*21030*/  F2FP.SATFINITE.E4M3.F32.PACK_AB_MERGE_C R13, R8, R9, RZ ;  /* 0x00000009080d723e */ /* 0x000fe400048070ff */
[----:B--2---:R-:W-:-:S05]  /*21040*/  F2FP.SATFINITE.E4M3.F32.PACK_AB_MERGE_C R15, R18, R17, RZ ;  /* 0x00000011120f723e */ /* 0x004fca00048070ff */
[----:B------:R0:W-:Y:S04]  /*21050*/  STL [R1+0x160], R15 ;  /* 0x0001600f01007387 */ /* 0x0001e80000100800 */
[----:B------:R-:W-:Y:S01]  /*21060*/  STL [R1+0xf78], R23 ;  /* 0x000f781701007387 */ /* 0x000fe20000100800 */
[----:B0-----:R-:W-:-:S05]  /*21070*/  F2FP.SATFINITE.E4M3.F32.PACK_AB_MERGE_C R15, R21, R20, RZ ;  /* 0x00000014150f723e */ /* 0x001fca00048070ff */
[----:B------:R-:W-:Y:S04]  /*21080*/  STL [R1+0x10], R15 ;  /* 0x0000100f01007387 */ /* 0x000fe80000100800 */
[----:B------:R-:W-:Y:S04]  /*21090*/  STL [R1+0xf7c], R27 ;  /* 0x000f7c1b01007387 */ /* 0x000fe80000100800 */
[----:B------:R0:W-:Y:S04]  /*210a0*/  STL [R1+0x4], R0 ;  /* 0x0000040001007387 */ /* 0x0001e80000100800 */
[----:B------:R-:W-:Y:S01]  /*210b0*/  STL [R1+0xf80], R26 ;  /* 0x000f801a01007387 */ /* 0x000fe20000100800 */
[----:B0-----:R-:W-:-:S03]  /*210c0*/  F2FP.SATFINITE.E4M3.F32.PACK_AB_MERGE_C R0, R24, R3, RZ ;  /* 0x000000031800723e */ /* 0x001fc600048070ff */
[----:B------:R-:W-:Y:S04]  /*210d0*/  STL [R1+0xc], R2 ;  /* 0x00000c0201007387 */ /* 0x000fe80000100800 */
[----:B------:R-:W-:Y:S04]  /*210e0*/  STL [R1+0xf84], R16 ;  /* 0x000f841001007387 */ /* 0x000fe80000100800 */
[----:B------:R0:W-:Y:S04]  /*210f0*/  STL [R1+0x8], R0 ;  /* 0x0000080001007387 */ /* 0x0001e80000100800 */
[----:B------:R-:W-:Y:S04]  /*21100*/  STL [R1+0xf88], R13 ;  /* 0x000f880d01007387 */ /* 0x000fe80000100800 */
[----:B------:R-:W2:Y:S01]  /*21110*/  LDL.LU R10, [R1+0x124] ;  /* 0x00012400010a7983 */ /* 0x000ea20000300800 */
[----:B0-----:R-:W-:-:S05]  /*21120*/  F2FP.SATFINITE.E4M3.F32.PACK_AB_MERGE_C R0, R6, R7, RZ ;  /* 0x000000070600723e */ /* 0x001fca00048070ff */
[----:B------:R-:W-:Y:S04]  /*21130*/  STL [R1], R0 ;  /* 0x0000000001007387 */ /* 0x000fe80000100800 */
[----:B------:R-:W3:Y:S01]  /*21140*/  LDL.LU R8, [R1+0x12c] ;  /* 0x00012c0001087983 */ /* 0x000ee20000300800 */
[----:B------:R-:W-:-:S03]  /*21150*/  F2FP.SATFINITE.E4M3.F32.PACK_AB_MERGE_C R24, R4, R5, RZ ;  /* 0x000000050418723e */ /* 0x000fc600048070ff */
[----:B---3--:R0:W-:Y:S04]  /*21160*/  STL [R1+0xfa4], R8 ;  /* 0x000fa40801007387 */ /* 0x0081e80000100800 */
[----:B0-----:R-:W2:Y:S04]  /*21170*/  LDL.LU R8, [R1+0x120] ;  /* 0x0001200001087983 */ /* 0x001ea80000300800 */
[----:B------:R-:W3:Y:S04]  /*21180*/  LDL.LU R6, [R1+0x294] ;  /* 0x0002940001067983 */ /* 0x000ee80000300800 */
[----:B------:R-:W2:Y:S04]  /*21190*/  LDL.LU R4, [R1+0x29c] ;  /* 0x00029c0001047983 */ /* 0x000ea80000300800 */
[----:B--2---:R0:W-:Y:S04]  /*211a0*/  STL [R1+0xfa0], R4 ;  /* 0x000fa00401007387 */ /* 0x0041e80000100800 */
[----:B0-----:R-:W3:Y:S04]  /*211b0*/  LDL.LU R4, [R1+0x290] ;  /* 0x0002900001047983 */ /* 0x001ee80000300800 */
[----:B------:R-:W2:Y:S04]  /*211c0*/  LDL.LU R2, [R1+0x114] ;  /* 0x0001140001027983 */ /* 0x000ea80000300800 */
[----:B--2---:R0:W-:Y:S04]  /*211d0*/  STL [R1+0xf9c], R2 ;  /* 0x000f9c0201007387 */ /* 0x0041e80000100800 */
[----:B0-----:R-:W2:Y:S04]  /*211e0*/  LDL.LU R2, [R1+0x298] ;  /* 0x0002980001027983 */ /* 0x001ea80000300800 */
        /* <DEDUP_REMOVED lines=9> */
[----:B------:R-:W2:Y:S01]  /*21280*/  LDL.LU R13, [R1+0x100] ;  /* 0x00010000010d7983 */ /* 0x000ea20000300800 */
        /* <DEDUP_REMOVED lines=24> */
[----:B------:R-:W2:Y:S01]  /*21410*/  LDL.LU R8, [R1+0xfa4] ;  /* 0x000fa40001087983 */ /* 0x000ea20000300800 */
[----:B---3--:R-:W-:-:S02]  /*21420*/  F2FP.SATFINITE.E4M3.F32.PACK_AB_MERGE_C R6, R6, R4, RZ ;  /* 0x000000040606723e */ /* 0x008fc400048070ff */
[----:B--2---:R-:W-:Y:S02]  /*21430*/  F2FP.SATFINITE.E4M3.F32.PACK_AB_MERGE_C R8, R8, R24, RZ ;  /* 0x000000180808723e */ /* 0x004fe400048070ff */
[----:B------:R-:W2:Y:S04]  /*21440*/  LDL.LU R24, [R1+0x1c] ;  /* 0x00001c0001187983 */ /* 0x000ea80000300800 */
[----:B------:R-:W3:Y:S04]  /*21450*/  LDL.LU R4, [R1+0xfa0] ;  /* 0x000fa00001047983 */ /* 0x000ee80000300800 */
[----:B------:R0:W-:Y:S04]  /*21460*/  STL [R1+0xf34], R6 ;  /* 0x000f340601007387 */ /* 0x0001e80000100800 */
[----:B0-----:R-:W2:Y:S01]  /*21470*/  LDL.LU R6, [R1+0x1fc] ;  /* 0x0001fc0001067983 */ /* 0x001ea20000300800 */
[----:B---3--:R-:W-:-:S03]  /*21480*/  F2FP.SATFINITE.E4M3.F32.PACK_AB_MERGE_C R4, R4, R2, RZ ;  /* 0x000000020404723e */ /* 0x008fc600048070ff */
[----:B------:R-:W3:Y:S04]  /*21490*/  LDL.LU R2, [R1+0xf9c] ;  /* 0x000f9c0001027983 */ /* 0x000ee80000300800 */
[----:B------:R0:W-:Y:S04]  /*214a0*/  STL [R1+0xf38], R4 ;  /* 0x000f380401007387 */ /* 0x0001e80000100800 */
[----:B0-----:R-:W2:Y:S01]  /*214b0*/  LDL.LU R4, [R1+0x14] ;  /* 0x0000140001047983 */ /* 0x001ea20000300800 */
[----:B---3--:R-:W-:-:S03]  /*214c0*/  F2FP.SATFINITE.E4M3.F32.PACK_AB_MERGE_C R2, R2, R0, RZ ;  /* 0x000000000202723e */ /* 0x008fc600048070ff */
[----:B------:R-:W3:Y:S02]  /*214d0*/  LDL.LU R0, [R1+0xf98] ;  /* 0x000f980001007983 */ /* 0x000ee40000300800 */
[----:B---3--:R-:W-:Y:S02]  /*214e0*/  F2FP.SATFINITE.E4M3.F32.PACK_AB_MERGE_C R0, R0, R3, RZ ;  /* 0x000000030000723e */ /* 0x008fe400048070ff */
[----:B------:R-:W3:Y:S02]  /*214f0*/  LDL.LU R3, [R1+0xf94] ;  /* 0x000f940001037983 */ /* 0x000ee40000300800 */
[----:B---3--:R-:W-:Y:S02]  /*21500*/  F2FP.SATFINITE.E4M3.F32.PACK_AB_MERGE_C R3, R3, R5, RZ ;  /* 0x000000050303723e */ /* 0x008fe400048070ff */
[----:B------:R-:W3:Y:S04]  /*21510*/  LDL.LU R5, [R1+0xf90] ;  /* 0x000f900001057983 */ /* 0x000ee80000300800 */
[----:B------:R0:W-:Y:S04]  /*21520*/  STL [R1+0xf48], R3 ;  /* 0x000f480301007387 */ /* 0x0001e80000100800 */
[----:B0-----:R-:W2:Y:S01]  /*21530*/  LDL.LU R3, [R1+0x18] ;  /* 0x0000180001037983 */ /* 0x001ea20000300800 */
[----:B---3--:R-:W-:-:S03]  /*21540*/  F2FP.SATFINITE.E4M3.F32.PACK_AB_MERGE_C R5, R5, R13, RZ ;  /* 0x0000000d0505723e */ /* 0x008fc600048070ff */
[----:B------:R-:W3:Y:S04]  /*21550*/  LDL.LU R13, [R1+0xf8c] ;  /* 0x000f8c00010d7983 */ /* 0x000ee80000300800 */
[----:B------:R0:W-:Y:S04]  /*21560*/  STL [R1+0xf4c], R5 ;  /* 0x000f4c0501007387 */ /* 0x0001e80000100800 */
[----:B0-----:R-:W2:Y:S01]  /*21570*/  LDL.LU R5, [R1+0x108] ;  /* 0x0001080001057983 */ /* 0x001ea20000300800 */
[----:B------:R-:W-:Y:S02]  /*21580*/  F2FP.SATFINITE.E4M3.F32.PACK_AB_MERGE_C R11, R11, R16, RZ ;  /* 0x000000100b0b723e */ /* 0x000fe400048070ff */
[----:B------:R-:W-:-:S02]  /*21590*/  F2FP.SATFINITE.E4M3.F32.PACK_AB_MERGE_C R12, R12, R26, RZ ;  /* 0x0000001a0c0c723e */ /* 0x000fc400048070ff */
[----:B---3--:R-:W-:Y:S02]  /*215a0*/  F2FP.SATFINITE.E4M3.F32.PACK_AB_MERGE_C R7, R7, R13, RZ ;  /* 0x0000000d0707723e */ /* 0x008fe400048070ff */
[----:B------:R-:W3:Y:S01]  /*215b0*/  LDL.LU R13, [R1+0xf88] ;  /* 0x000f8800010d7983 */ /* 0x000ee20000300800 */
[----:B--2---:R-:W-:-:S03]  /*215c0*/  F2FP.SATFINITE.E4M3.F32.PACK_AB_MERGE_C R9, R9, R5, RZ ;  /* 0x000000050909723e */ /* 0x004fc600048070ff */
[----:B------:R-:W2:Y:S04]  /*215d0*/  LDL R5, [R1+0xe9c] ;  /* 0x000e9c0001057983 */ /* 0x000ea80000100800 */
[----:B------:R-:W2:Y:S04]  /*215e0*/  LDL.LU R16, [R1+0xf84] ;  /* 0x000f840001107983 */ /* 0x000ea80000300800 */
[----:B------:R0:W-:Y:S04]  /*215f0*/  STL [R1+0xf3c], R11 ;  /* 0x000f3c0b01007387 */ /* 0x0001e80000100800 */
[----:B0-----:R-:W2:Y:S04]  /*21600*/  LDL.LU R11, [R1+0x268] ;  /* 0x00026800010b7983 */ /* 0x001ea80000300800 */
[----:B------:R-:W3:Y:S04]  /*21610*/  LDL.LU R26, [R1+0xf80] ;  /* 0x000f8000011a7983 */ /* 0x000ee80000300800 */
[----:B------:R0:W-:Y:S04]  /*21620*/  STL [R1+0xf40], R12 ;  /* 0x000f400c01007387 */ /* 0x0001e80000100800 */
[----:B0-----:R-:W3:Y:S01]  /*21630*/  LDL.LU R12, [R1+0x264] ;  /* 0x00026400010c7983 */ /* 0x001ee20000300800 */
[----:B------:R-:W-:-:S02]  /*21640*/  F2FP.SATFINITE.E4M3.F32.PACK_AB_MERGE_C R23, R23, R27, RZ ;  /* 0x0000001b1717723e */ /* 0x000fc400048070ff */
[----:B------:R-:W-:Y:S01]  /*21650*/  F2FP.SATFINITE.E4M3.F32.PACK_AB_MERGE_C R22, R22, R25, RZ ;  /* 0x000000191616723e */ /* 0x000fe200048070ff */
[----:B------:R-:W4:Y:S01]  /*21660*/  LDL.LU R27, [R1+0xf7c] ;  /* 0x000f7c00011b7983 */ /* 0x000f220000300800 */
[----:B------:R-:W-:-:S03]  /*21670*/  F2FP.SATFINITE.E4M3.F32.PACK_AB_MERGE_C R29, R29, R15, RZ ;  /* 0x0000000f1d1d723e */ /* 0x000fc600048070ff */
[----:B------:R0:W-:Y:S01]  /*21680*/  STL [R1+0xa8], R23 ;  /* 0x0000a81701007387 */ /* 0x0001e20000100800 */
[----:B------:R-:W-:Y:S02]  /*21690*/  F2FP.SATFINITE.E4M3.F32.PACK_AB_MERGE_C R18, R18, R17, RZ ;  /* 0x000000111212723e */ /* 0x000fe400048070ff */
[----:B------:R-:W-:Y:S01]  /*216a0*/  F2FP.SATFINITE.E4M3.F32.PACK_AB_MERGE_C R19, R19, R28, RZ ;  /* 0x0000001c1313723e */ /* 0x000fe200048070ff */
[----:B0-----:R-:W4:Y:S04]  /*216b0*/  LDL.LU R23, [R1+0xf78] ;  /* 0x000f780001177983 */ /* 0x001f280000300800 */
[----:B------:R-:W4:Y:S04]  /*216c0*/  LDL.LU R25, [R1+0xf74] ;  /* 0x000f740001197983 */ /* 0x000f280000300800 */
[----:B------:R0:W-:Y:S01]  /*216d0*/  STL [R1+0xa0], R22 ;  /* 0x0000a01601007387 */ /* 0x0001e20000100800 */
[----:B------:R-:W-:-:S03]  /*216e0*/  F2FP.SATFINITE.E4M3.F32.PACK_AB_MERGE_C R6, R6, R20, RZ ;  /* 0x000000140606723e */ /* 0x000fc600048070ff */
[----:B0-----:R-:W4:Y:S04]  /*216f0*/  LDL.LU R22, [R1+0xf70] ;  /* 0x000f700001167983 */ /* 0x001f280000300800 */
[----:B------:R-:W4:Y:S04]  /*21700*/  LDL.LU R15, [R1+0xf6c] ;  /* 0x000f6c00010f7983 */ /* 0x000f280000300800 */
[----:B------:R0:W-:Y:S04]  /*21710*/  STL [R1+0xf8], R29 ;  /* 0x0000f81d01007387 */ /* 0x0001e80000100800 */
        /* <DEDUP_REMOVED lines=9> */
[----:B0-----:R-:W4:Y:S01]  /*217b0*/  LDL.LU R6, [R1+0x3c] ;  /* 0x00003c0001067983 */ /* 0x001f220000300800 */
[----:B--2---:R-:W-:-:S02]  /*217c0*/  F2FP.SATFINITE.E4M3.F32.PACK_AB_MERGE_C R11, R14, R11, RZ ;  /* 0x0000000b0e0b723e */ /* 0x004fc400048070ff */
[----:B---3--:R-:W-:Y:S02]  /*217d0*/  F2FP.SATFINITE.E4M3.F32.PACK_AB_MERGE_C R12, R12, R21, RZ ;  /* 0x000000150c0c723e */ /* 0x008fe400048070ff */
[----:B------:R-:W2:Y:S04]  /*217e0*/  LDL.LU R21, [R1+0xf50] ;  /* 0x000f500001157983 */ /* 0x000ea80000300800 */
[----:B------:R-:W-:Y:S04]  /*217f0*/  STL [R1+0xe4], R12 ;  /* 0x0000e40c01007387 */ /* 0x000fe80000100800 */
[----:B------:R0:W-:Y:S02]  /*21800*/  STL [R1+0xe0], R11 ;  /* 0x0000e00b01007387 */ /* 0x0001e40000100800 */
[----:B0-----:R-:W-:-:S02]  /*21810*/  LOP3.LUT R11, R3, 0xffff, RZ, 0xc0, !PT ;  /* 0x0000ffff030b7812 */ /* 0x001fc400078ec0ff */
[----:B------:R-:W-:Y:S02]  /*21820*/  LOP3.LUT R3, R4, 0xffff, RZ, 0xc0, !PT ;  /* 0x0000ffff04037812 */ /* 0x000fe400078ec0ff */
[----:B------:R-:W3:Y:S01]  /*21830*/  LDL.LU R4, [R1+0xebc] ;  /* 0x000ebc0001047983 */ /* 0x000ee20000300800 */
[----:B------:R-:W-:Y:S01]  /*21840*/  LOP3.LUT R24, R24, 0xffff, RZ, 0xc0, !PT ;  /* 0x0000ffff18187812 */ /* 0x000fe200078ec0ff */
[----:B------:R-:W-:-:S04]  /*21850*/  VIADD R14, R5, 0x5 ;  /* 0x00000005050e7836 */ /* 0x000fc80000000000 */
[----:B------:R-:W-:Y:S04]  /*21860*/  STL [R1+0x24], R24 ;  /* 0x0000241801007387 */ /* 0x000fe80000100800 */
[----:B------:R-:W-:Y:S04]  /*21870*/  STL [R1+0x44], R11 ;  /* 0x0000440b01007387 */ /* 0x000fe80000100800 */
[----:B------:R-:W-:Y:S01]  /*21880*/  STL [R1+0x38], R3 ;  /* 0x0000380301007387 */ /* 0x000fe20000100800 */
[----:B----4-:R-:W-:Y:S02]  /*21890*/  LOP3.LUT R17, R17, 0xffff, RZ, 0xc0, !PT ;  /* 0x0000ffff11117812 */ /* 0x010fe400078ec0ff */
[----:B------:R-:W-:-:S02]  /*218a0*/  LOP3.LUT R18, R18, 0xffff, RZ, 0xc0, !PT ;  /* 0x0000ffff12127812 */ /* 0x000fc400078ec0ff */
[----:B------:R-:W-:Y:S02]  /*218b0*/  LOP3.LUT R12, R20, 0xffff, RZ, 0xc0, !PT ;  /* 0x0000ffff140c7812 */ /* 0x000fe400078ec0ff */
[----:B------:R-:W-:Y:S02]  /*218c0*/  LOP3.LUT R20, R15, 0xffff, RZ, 0xc0, !PT ;  /* 0x0000ffff0f147812 */ /* 0x000fe400078ec0ff */
[----:B------:R-:W-:Y:S02]  /*218d0*/  LOP3.LUT R5, R19, 0xffff, RZ, 0xc0, !PT ;  /* 0x0000ffff13057812 */ /* 0x000fe400078ec0ff */
[----:B------:R-:W-:Y:S02]  /*218e0*/  PRMT R15, R18, 0x3340, R1 ;  /* 0x00003340120f7816 */ /* 0x000fe40000000001 */
[----:B--2---:R-:W-:-:S05]  /*218f0*/  LOP3.LUT R21, R21, 0xffff, RZ, 0xc0, !PT ;  /* 0x0000ffff15157812 */ /* 0x004fca00078ec0ff */
[----:B------:R0:W-:Y:S01]  /*21900*/  STL [R1+0x18], R21 ;  /* 0x0000181501007387 */ /* 0x0001e20000100800 */
[----:B------:R-:W-:-:S03]  /*21910*/  PRMT R19, R24, 0x3340, R21 ;  /* 0x0000334018137816 */ /* 0x000fc60000000015 */
[----:B------:R-:W-:Y:S04]  /*21920*/  STL [R1+0x34], R12 ;  /* 0x0000340c01007387 */ /* 0x000fe80000100800 */
[----:B------:R2:W-:Y:S04]  /*21930*/  STL [R1+0x20], R18 ;  /* 0x0000201201007387 */ /* 0x0005e80000100800 */
[----:B------:R4:W-:Y:S01]  /*21940*/  STL [R1+0x1c], R17 ;  /* 0x00001c1101007387 */ /* 0x0009e20000100800 */
[----:B0-----:R-:W-:-:S03]  /*21950*/  PRMT R21, R3, 0x3340, R5 ;  /* 0x0000334003157816 */ /* 0x001fc60000000005 */
[----:B------:R0:W-:Y:S01]  /*21960*/  STL [R1+0x64], R20 ;  /* 0x0000641401007387 */ /* 0x0001e20000100800 */
[----:B--2---:R-:W-:Y:S02]  /*21970*/  PRMT R18, R20, 0x3340, R1 ;  /* 0x0000334014127816 */ /* 0x004fe40000000001 */
[----:B------:R-:W-:Y:S02]  /*21980*/  PRMT R3, R19, 0x5410, R15 ;  /* 0x0000541013037816 */ /* 0x000fe4000000000f */
[----:B----4-:R-:W-:Y:S02]  /*21990*/  PRMT R17, R17, 0x3340, R1 ;  /* 0x0000334011117816 */ /* 0x010fe40000000001 */
[----:B0-----:R-:W-:Y:S01]  /*219a0*/  PRMT R20, R11, 0x3340, R12 ;  /* 0x000033400b147816 */ /* 0x001fe2000000000c */
[----:B------:R0:W-:Y:S01]  /*219b0*/  STL [R1+0x14], R5 ;  /* 0x0000140501007387 */ /* 0x0001e20000100800 */
[----:B------:R-:W-:Y:S02]  /*219c0*/  PRMT R11, R21, 0x5410, R18 ;  /* 0x00005410150b7816 */ /* 0x000fe40000000012 */
[----:B------:R-:W-:-:S02]  /*219d0*/  PRMT R12, R20, 0x5410, R17 ;  /* 0x00005410140c7816 */ /* 0x000fc40000000011 */
[----:B---3--:R-:W-:Y:S01]  /*219e0*/  LOP3.LUT R15, R4, 0xf0, RZ, 0xc0, !PT ;  /* 0x000000f0040f7812 */ /* 0x008fe200078ec0ff */
[----:B0-----:R-:W2:Y:S04]  /*219f0*/  LDL.LU R5, [R1+0x58] ;  /* 0x0000580001057983 */ /* 0x001ea80000300800 */
[----:B------:R-:W3:Y:S04]  /*21a00*/  LDL.LU R24, [R1+0x54] ;  /* 0x0000540001187983 */ /* 0x000ee80000300800 */
[----:B------:R0:W-:Y:S01]  /*21a10*/  STL [R1+0xc8], R3 ;  /* 0x0000c80301007387 */ /* 0x0001e20000100800 */
[----:B------:R-:W-:-:S03]  /*21a20*/  LOP3.LUT R19, R6, 0xffff, RZ, 0xc0, !PT ;  /* 0x0000ffff06137812 */ /* 0x000fc600078ec0ff */
[----:B0-----:R-:W4:Y:S04]  /*21a30*/  LDL.LU R3, [R1+0x48] ;  /* 0x0000480001037983 */ /* 0x001f280000300800 */
[----:B------:R-:W-:Y:S04]  /*21a40*/  STL [R1+0xc4], R12 ;  /* 0x0000c40c01007387 */ /* 0x000fe80000100800 */
[----:B------:R0:W-:Y:S04]  /*21a50*/  STL [R1+0xbc], R11 ;  /* 0x0000bc0b01007387 */ /* 0x0001e80000100800 */
[----:B------:R-:W4:Y:S04]  /*21a60*/  LDL.LU R4, [R1+0x40] ;  /* 0x0000400001047983 */ /* 0x000f280000300800 */
[----:B------:R-:W4:Y:S01]  /*21a70*/  LDL.LU R6, [R1+0x28] ;  /* 0x0000280001067983 */ /* 0x000f220000300800 */
[----:B------:R-:W1:Y:S01]  /*21a80*/  S2R R20, SR_TID.X ;  /* 0x0000000000147919 */ /* 0x000e620000002100 */
[----:B------:R-:W-:-:S02]  /*21a90*/  ISETP.GE.AND P0, PT, R14, UR7, PT ;  /* 0x000000070e007c0c */ /* 0x000fc4000bf06270 */
[----:B------:R-:W-:Y:S02]  /*21aa0*/  LOP3.LUT R17, R28, 0xffff, RZ, 0xc0, !PT ;  /* 0x0000ffff1c117812 */ /* 0x000fe400078ec0ff */
[----:B------:R-:W-:Y:S02]  /*21ab0*/  LOP3.LUT R22, R22, 0xffff, RZ, 0xc0, !PT ;  /* 0x0000ffff16167812 */ /* 0x000fe400078ec0ff */
[----:B------:R-:W-:Y:S02]  /*21ac0*/  LOP3.LUT R21, R25, 0xffff, RZ, 0xc0, !PT ;  /* 0x0000ffff19157812 */ /* 0x000fe400078ec0ff */
[----:B0-----:R-:W-:Y:S02]  /*21ad0*/  LOP3.LUT R11, R23, 0xffff, RZ, 0xc0, !PT ;  /* 0x0000ffff170b7812 */ /* 0x001fe400078ec0ff */
[----:B------:R-:W-:Y:S02]  /*21ae0*/  LOP3.LUT R16, R16, 0xffff, RZ, 0xc0, !PT ;  /* 0x0000ffff10107812 */ /* 0x000fe400078ec0ff */
[----:B------:R-:W-:-:S02]  /*21af0*/  LOP3.LUT R14, R2, 0xffff, RZ, 0xc0, !PT ;  /* 0x0000ffff020e7812 */ /* 0x000fc400078ec0ff */
[----:B------:R-:W-:Y:S01]  /*21b00*/  LOP3.LUT R12, R13, 0xffff, RZ, 0xc0, !PT ;  /* 0x0000ffff0d0c7812 */ /* 0x000fe200078ec0ff */
[----:B-1----:R-:W-:Y:S01]  /*21b10*/  ULEA UR4, UR5, UR4, 0x18 ;  /* 0x0000000405047291 */ /* 0x002fe2000f8ec0ff */
[----:B------:R-:W-:Y:S01]  /*21b20*/  PRMT R25, R19, 0x3340, R17 ;  /* 0x0000334013197816 */ /* 0x000fe20000000011 */
[----:B------:R-:W-:Y:S01]  /*21b30*/  STL [R1+0x6c], R11 ;  /* 0x00006c0b01007387 */ /* 0x000fe20000100800 */
[----:B------:R-:W-:Y:S02]  /*21b40*/  PRMT R2, R14, 0x3340, R1 ;  /* 0x000033400e027816 */ /* 0x000fe40000000001 */
[----:B------:R-:W-:Y:S01]  /*21b50*/  PRMT R18, R21, 0x3340, R16 ;  /* 0x0000334015127816 */ /* 0x000fe20000000010 */
[----:B------:R0:W-:Y:S01]  /*21b60*/  STL [R1+0x5c], R12 ;  /* 0x00005c0c01007387 */ /* 0x0001e20000100800 */
[----:B------:R-:W-:Y:S01]  /*21b70*/  PRMT R23, R11, 0x3340, R12 ;  /* 0x000033400b177816 */ /* 0x000fe2000000000c */
[----:B------:R-:W-:Y:S01]  /*21b80*/  IMAD.SHL.U32 R28, R20, 0x20, RZ ;  /* 0x00000020141c7824 */ /* 0x000fe200078e00ff */
[----:B------:R-:W-:-:S02]  /*21b90*/  LOP3.LUT R20, R0, 0xffff, RZ, 0xc0, !PT ;  /* 0x0000ffff00147812 */ /* 0x000fc400078ec0ff */
[--C-:B------:R-:W-:Y:S02]  /*21ba0*/  PRMT R0, R22, 0x3340, R1.reuse ;  /* 0x0000334016007816 */ /* 0x100fe40000000001 */
[----:B------:R-:W-:Y:S02]  /*21bb0*/  PRMT R13, R20, 0x3340, R1 ;  /* 0x00003340140d7816 */ /* 0x000fe40000000001 */
[----:B------:R-:W-:Y:S02]  /*21bc0*/  LOP3.LUT R28, R28, 0x200, RZ, 0xc0, !PT ;  /* 0x000002001c1c7812 */ /* 0x000fe400078ec0ff */
[----:B0-----:R-:W-:Y:S02]  /*21bd0*/  PRMT R12, R25, 0x5410, R0 ;  /* 0x00005410190c7816 */ /* 0x001fe40000000000 */
[----:B------:R-:W-:Y:S02]  /*21be0*/  PRMT R11, R18, 0x5410, R2 ;  /* 0x00005410120b7816 */ /* 0x000fe40000000002 */
[----:B------:R-:W-:-:S02]  /*21bf0*/  PRMT R2, R23, 0x5410, R13 ;  /* 0x0000541017027816 */ /* 0x000fc4000000000d */
[----:B------:R-:W-:Y:S01]  /*21c00*/  IADD3 R0, PT, PT, R28, UR4, R15 ;  /* 0x000000041c007c10 */ /* 0x000fe2000fffe00f */
[----:B------:R-:W-:Y:S04]  /*21c10*/  STL [R1+0x9c], R12 ;  /* 0x00009c0c01007387 */ /* 0x000fe80000100800 */
[----:B------:R0:W-:Y:S04]  /*21c20*/  STL [R1+0xf0], R11 ;  /* 0x0000f00b01007387 */ /* 0x0001e80000100800 */
[----:B------:R1:W-:Y:S04]  /*21c30*/  STL [R1+0xec], R2 ;  /* 0x0000ec0201007387 */ /* 0x0003e80000100800 */
[----:B0-----:R-:W4:Y:S01]  /*21c40*/  LDL.LU R11, [R1+0x4c] ;  /* 0x00004c00010b7983 */ /* 0x001f220000300800 */
[----:B------:R-:W-:-:S02]  /*21c50*/  LOP3.LUT R18, R27, 0xffff, RZ, 0xc0, !PT ;  /* 0x0000ffff1b127812 */ /* 0x000fc400078ec0ff */
[----:B------:R-:W-:Y:S02]  /*21c60*/  LOP3.LUT R13, R7, 0xffff, RZ, 0xc0, !PT ;  /* 0x0000ffff070d7812 */ /* 0x000fe400078ec0ff */
[----:B------:R-:W-:Y:S02]  /*21c70*/  LOP3.LUT R23, R10, 0xffff, RZ, 0xc0, !PT ;  /* 0x0000ffff0a177812 */ /* 0x000fe400078ec0ff */
[----:B------:R-:W-:Y:S02]  /*21c80*/  LOP3.LUT R25, R29, 0xffff, RZ, 0xc0, !PT ;  /* 0x0000ffff1d197812 */ /* 0x000fe400078ec0ff */
[----:B------:R-:W-:Y:S02]  /*21c90*/  LOP3.LUT R15, R9, 0xffff, RZ, 0xc0, !PT ;  /* 0x0000ffff090f7812 */ /* 0x000fe400078ec0ff */
[----:B------:R-:W-:Y:S02]  /*21ca0*/  LOP3.LUT R10, R8, 0xffff, RZ, 0xc0, !PT ;  /* 0x0000ffff080a7812 */ /* 0x000fe400078ec0ff */
[----:B------:R-:W-:-:S02]  /*21cb0*/  PRMT R7, R13, 0x3340, R1 ;  /* 0x000033400d077816 */ /* 0x000fc40000000001 */
[----:B------:R-:W-:Y:S02]  /*21cc0*/  PRMT R8, R15, 0x3340, R1 ;  /* 0x000033400f087816 */ /* 0x000fe40000000001 */
[----:B--2---:R-:W-:Y:S02]  /*21cd0*/  LOP3.LUT R28, R5, 0xffff, RZ, 0xc0, !PT ;  /* 0x0000ffff051c7812 */ /* 0x004fe400078ec0ff */
[----:B---3--:R-:W-:-:S03]  /*21ce0*/  LOP3.LUT R24, R24, 0xffff, RZ, 0xc0, !PT ;  /* 0x0000ffff18187812 */ /* 0x008fc600078ec0ff */
[----:B------:R0:W-:Y:S04]  /*21cf0*/  STL [R1+0x58], R28 ;  /* 0x0000581c01007387 */ /* 0x0001e80000100800 */
[----:B------:R-:W2:Y:S04]  /*21d00*/  LDL.LU R12, [R1+0x2c] ;  /* 0x00002c00010c7983 */ /* 0x000ea80000300800 */
[----:B------:R-:W-:Y:S01]  /*21d10*/  STL [R1+0x7c], R24 ;  /* 0x00007c1801007387 */ /* 0x000fe20000100800 */
[----:B----4-:R-:W-:-:S05]  /*21d20*/  LOP3.LUT R5, R3, 0xffff, RZ, 0xc0, !PT ;  /* 0x0000ffff03057812 */ /* 0x010fca00078ec0ff */
[----:B------:R-:W-:Y:S01]  /*21d30*/  STL [R1+0x3c], R5 ;  /* 0x00003c0501007387 */ /* 0x000fe20000100800 */
[----:B------:R-:W-:-:S03]  /*21d40*/  LOP3.LUT R3, R4, 0xffff, RZ, 0xc0, !PT ;  /* 0x0000ffff04037812 */ /* 0x000fc600078ec0ff */
[----:B------:R-:W3:Y:S01]  /*21d50*/  LDL.LU R4, [R1+0x4] ;  /* 0x0000040001047983 */ /* 0x000ee20000300800 */
[----:B-1----:R-:W-:-:S03]  /*21d60*/  LOP3.LUT R2, R6, 0xffff, RZ, 0xc0, !PT ;  /* 0x0000ffff06027812 */ /* 0x002fc600078ec0ff */
[----:B------:R-:W4:Y:S02]  /*21d70*/  LDL.LU R6, [R1] ;  /* 0x0000000001067983 */ /* 0x000f240000300800 */
[----:B------:R-:W-:Y:S02]  /*21d80*/  IMAD.MOV.U32 R29, RZ, RZ, R2 ;  /* 0x000000ffff1d7224 */ /* 0x000fe400078e0002 */
[----:B------:R-:W-:Y:S04]  /*21d90*/  STL [R1+0x78], R3 ;  /* 0x0000780301007387 */ /* 0x000fe80000100800 */
[----:B------:R1:W-:Y:S01]  /*21da0*/  STL [R1+0x70], R2 ;  /* 0x0000700201007387 */ /* 0x0003e20000100800 */
[----:B------:R-:W-:Y:S02]  /*21db0*/  PRMT R9, R29, 0x3340, R1 ;  /* 0x000033401d097816 */ /* 0x000fe40000000001 */
[----:B0-----:R-:W-:Y:S01]  /*21dc0*/  PRMT R28, R28, 0x3340, R5 ;  /* 0x000033401c1c7816 */ /* 0x001fe20000000005 */
[----:B------:R-:W-:Y:S01]  /*21dd0*/  STL [R1+0x74], R25 ;  /* 0x0000741901007387 */ /* 0x000fe20000100800 */
[----:B-1----:R-:W-:-:S03]  /*21de0*/  LOP3.LUT R2, R26, 0xffff, RZ, 0xc0, !PT ;  /* 0x0000ffff1a027812 */ /* 0x002fc600078ec0ff */
[----:B------:R-:W4:Y:S01]  /*21df0*/  LDL.LU R5, [R1+0xf4c] ;  /* 0x000f4c0001057983 */ /* 0x000f220000300800 */
[----:B------:R-:W-:Y:S02]  /*21e00*/  PRMT R26, R18, 0x3340, R23 ;  /* 0x00003340121a7816 */ /* 0x000fe40000000017 */
[----:B------:R-:W-:Y:S02]  /*21e10*/  PRMT R27, R2, 0x3340, R10 ;  /* 0x00003340021b7816 */ /* 0x000fe4000000000a */
[----:B------:R-:W-:Y:S02]  /*21e20*/  PRMT R26, R26, 0x5410, R7 ;  /* 0x000054101a1a7816 */ /* 0x000fe40000000007 */
[----:B------:R-:W-:Y:S02]  /*21e30*/  PRMT R29, R24, 0x3340, R3 ;  /* 0x00003340181d7816 */ /* 0x000fe40000000003 */
[----:B------:R-:W4:Y:S01]  /*21e40*/  LDL.LU R3, [R1+0xf48] ;  /* 0x000f480001037983 */ /* 0x000f220000300800 */
[----:B------:R-:W-:-:S03]  /*21e50*/  PRMT R27, R27, 0x5410, R8 ;  /* 0x000054101b1b7816 */ /* 0x000fc60000000008 */
[----:B------:R-:W4:Y:S04]  /*21e60*/  LDL.LU R24, [R1+0xf44] ;  /* 0x000f440001187983 */ /* 0x000f280000300800 */
[----:B------:R-:W4:Y:S04]  /*21e70*/  LDL.LU R7, [R1+0x30] ;  /* 0x0000300001077983 */ /* 0x000f280000300800 */
[----:B------:R0:W-:Y:S04]  /*21e80*/  STL [R1+0xb4], R26 ;  /* 0x0000b41a01007387 */ /* 0x0001e80000100800 */
[----:B0-----:R-:W4:Y:S04]  /*21e90*/  LDL.LU R26, [R1+0x10] ;  /* 0x00001000011a7983 */ /* 0x001f280000300800 */
[----:B------:R-:W4:Y:S04]  /*21ea0*/  LDL.LU R8, [R1+0x68] ;  /* 0x0000680001087983 */ /* 0x000f280000300800 */
[----:B------:R0:W-:Y:S01]  /*21eb0*/  STL [R1+0xb0], R27 ;  /* 0x0000b01b01007387 */ /* 0x0001e20000100800 */
[----:B------:R-:W-:-:S03]  /*21ec0*/  PRMT R28, R28, 0x5410, R9 ;  /* 0x000054101c1c7816 */ /* 0x000fc60000000009 */
[----:B0-----:R-:W4:Y:S04]  /*21ed0*/  LDL.LU R27, [R1+0x60] ;  /* 0x00006000011b7983 */ /* 0x001f280000300800 */
[----:B------:R-:W4:Y:S01]  /*21ee0*/  LDL.LU R9, [R1+0x50] ;  /* 0x0000500001097983 */ /* 0x000f220000300800 */
[----:B------:R-:W-:Y:S02]  /*21ef0*/  PRMT R25, R25, 0x3340, R1 ;  /* 0x0000334019197816 */ /* 0x000fe40000000001 */
[----:B------:R-:W-:Y:S02]  /*21f00*/  LOP3.LUT R11, R11, 0xffff, RZ, 0xc0, !PT ;  /* 0x0000ffff0b0b7812 */ /* 0x000fe400078ec0ff */
[----:B------:R-:W-:Y:S01]  /*21f10*/  PRMT R25, R29, 0x5410, R25 ;  /* 0x000054101d197816 */ /* 0x000fe20000000019 */
[----:B------:R-:W-:Y:S04]  /*21f20*/  STL [R1+0xe8], R28 ;  /* 0x0000e81c01007387 */ /* 0x000fe80000100800 */
[----:B------:R0:W-:Y:S01]  /*21f30*/  STL [R1+0xdc], R25 ;  /* 0x0000dc1901007387 */ /* 0x0001e20000100800 */
[----:B--2---:R-:W-:-:S02]  /*21f40*/  LOP3.LUT R12, R12, 0xffff, RZ, 0xc0, !PT ;  /* 0x0000ffff0c0c7812 */ /* 0x004fc400078ec0ff */
[----:B---3--:R-:W-:Y:S02]  /*21f50*/  LOP3.LUT R29, R4, 0xffff, RZ, 0xc0, !PT ;  /* 0x0000ffff041d7812 */ /* 0x008fe400078ec0ff */
[----:B----4-:R-:W-:Y:S02]  /*21f60*/  LOP3.LUT R4, R6, 0xffff, RZ, 0xc0, !PT ;  /* 0x0000ffff06047812 */ /* 0x010fe400078ec0ff */
[----:B0-----:R-:W-:Y:S02]  /*21f70*/  LOP3.LUT R25, R5, 0xffff, RZ, 0xc0, !PT ;  /* 0x0000ffff05197812 */ /* 0x001fe400078ec0ff */
[----:B------:R-:W-:Y:S02]  /*21f80*/  PRMT R5, R12, 0x3340, R1 ;  /* 0x000033400c057816 */ /* 0x000fe40000000001 */
[----:B------:R-:W-:Y:S02]  /*21f90*/  LOP3.LUT R6, R24, 0xffff, RZ, 0xc0, !PT ;  /* 0x0000ffff18067812 */ /* 0x000fe400078ec0ff */
[----:B------:R-:W-:-:S02]  /*21fa0*/  LOP3.LUT R7, R7, 0xffff, RZ, 0xc0, !PT ;  /* 0x0000ffff07077812 */ /* 0x000fc400078ec0ff */
[----:B------:R-:W-:Y:S02]  /*21fb0*/  LOP3.LUT R28, R26, 0xffff, RZ, 0xc0, !PT ;  /* 0x0000ffff1a1c7812 */ /* 0x000fe400078ec0ff */
[----:B------:R-:W-:Y:S02]  /*21fc0*/  LOP3.LUT R26, R3, 0xffff, RZ, 0xc0, !PT ;  /* 0x0000ffff031a7812 */ /* 0x000fe400078ec0ff */
[----:B------:R-:W-:Y:S02]  /*21fd0*/  LOP3.LUT R8, R8, 0xffff, RZ, 0xc0, !PT ;  /* 0x0000ffff08087812 */ /* 0x000fe400078ec0ff */
[----:B------:R-:W-:Y:S02]  /*21fe0*/  PRMT R24, R26, 0x3340, R1 ;  /* 0x000033401a187816 */ /* 0x000fe40000000001 */
[----:B------:R-:W-:-:S05]  /*21ff0*/  LOP3.LUT R27, R27, 0xffff, RZ, 0xc0, !PT ;  /* 0x0000ffff1b1b7812 */ /* 0x000fca00078ec0ff */
[----:B------:R0:W-:Y:S01]  /*22000*/  STL [R1+0x54], R27 ;  /* 0x0000541b01007387 */ /* 0x0001e20000100800 */
[----:B------:R-:W-:-:S03]  /*22010*/  LOP3.LUT R9, R9, 0xffff, RZ, 0xc0, !PT ;  /* 0x0000ffff09097812 */ /* 0x000fc600078ec0ff */
[----:B------:R-:W-:Y:S04]  /*22020*/  STL [R1+0x48], R11 ;  /* 0x0000480b01007387 */ /* 0x000fe80000100800 */
[----:B------:R-:W-:Y:S04]  /*22030*/  STL [R1+0x40], R12 ;  /* 0x0000400c01007387 */ /* 0x000fe80000100800 */
[----:B------:R1:W-:Y:S01]  /*22040*/  STL [R1+0x30], R28 ;  /* 0x0000301c01007387 */ /* 0x0003e20000100800 */
[----:B------:R-:W-:-:S03]  /*22050*/  PRMT R3, R7, 0x3340, R1 ;  /* 0x0000334007037816 */ /* 0x000fc60000000001 */
[----:B------:R-:W-:Y:S04]  /*22060*/  STL [R1+0x28], R4 ;  /* 0x0000280401007387 */ /* 0x000fe80000100800 */
[----:B------:R-:W-:Y:S04]  /*22070*/  STL [R1+0x84], R29 ;  /* 0x0000841d01007387 */ /* 0x000fe80000100800 */
[----:B------:R2:W-:Y:S01]  /*22080*/  STL [R1+0x4c], R26 ;  /* 0x00004c1a01007387 */ /* 0x0005e20000100800 */
[----:B0-----:R-:W-:-:S03]  /*22090*/  PRMT R27, R27, 0x3340, R11 ;  /* 0x000033401b1b7816 */ /* 0x001fc6000000000b */
[----:B------:R0:W-:Y:S01]  /*220a0*/  STL [R1+0x60], R6 ;  /* 0x0000600601007387 */ /* 0x0001e20000100800 */
[----:B-1----:R-:W-:-:S03]  /*220b0*/  PRMT R28, R28, 0x3340, R4 ;  /* 0x000033401c1c7816 */ /* 0x002fc60000000004 */
[----:B------:R-:W3:Y:S01]  /*220c0*/  LDL.LU R12, [R1+0xf40] ;  /* 0x000f4000010c7983 */ /* 0x000ee20000300800 */
[----:B--2---:R-:W-:-:S03]  /*220d0*/  PRMT R26, R8, 0x3340, R9 ;  /* 0x00003340081a7816 */ /* 0x004fc60000000009 */
[----:B------:R-:W-:Y:S01]  /*220e0*/  STL [R1+0x50], R25 ;  /* 0x0000501901007387 */ /* 0x000fe20000100800 */
[----:B------:R-:W-:Y:S02]  /*220f0*/  PRMT R29, R29, 0x3340, R6 ;  /* 0x000033401d1d7816 */ /* 0x000fe40000000006 */
[----:B------:R-:W-:Y:S01]  /*22100*/  PRMT R3, R26, 0x5410, R3 ;  /* 0x000054101a037816 */ /* 0x000fe20000000003 */
[----:B------:R-:W2:Y:S01]  /*22110*/  LDL.LU R11, [R1+0xf3c] ;  /* 0x000f3c00010b7983 */ /* 0x000ea20000300800 */
[----:B------:R-:W-:-:S03]  /*22120*/  PRMT R27, R27, 0x5410, R5 ;  /* 0x000054101b1b7816 */ /* 0x000fc60000000005 */
[----:B------:R-:W4:Y:S04]  /*22130*/  LDL.LU R4, [R1+0xf38] ;  /* 0x000f380001047983 */ /* 0x000f280000300800 */
[----:B0-----:R-:W4:Y:S04]  /*22140*/  LDL.LU R6, [R1+0xf34] ;  /* 0x000f340001067983 */ /* 0x001f280000300800 */
[----:B------:R-:W4:Y:S04]  /*22150*/  LDL.LU R26, [R1+0x8] ;  /* 0x00000800011a7983 */ /* 0x000f280000300800 */
[----:B------:R0:W-:Y:S01]  /*22160*/  STL [R1+0xac], R3 ;  /* 0x0000ac0301007387 */ /* 0x0001e20000100800 */
[----:B------:R-:W-:-:S03]  /*22170*/  PRMT R28, R28, 0x5410, R24 ;  /* 0x000054101c1c7816 */ /* 0x000fc60000000018 */
[----:B0-----:R-:W4:Y:S04]  /*22180*/  LDL.LU R3, [R1+0x18] ;  /* 0x0000180001037983 */ /* 0x001f280000300800 */
[----:B------:R-:W4:Y:S04]  /*22190*/  LDL.LU R5, [R1+0xc] ;  /* 0x00000c0001057983 */ /* 0x000f280000300800 */
[----:B------:R0:W-:Y:S04]  /*221a0*/  STL [R1+0xa4], R27 ;  /* 0x0000a41b01007387 */ /* 0x0001e80000100800 */
[----:B0-----:R-:W4:Y:S04]  /*221b0*/  LDL.LU R27, [R1+0x14] ;  /* 0x00001400011b7983 */ /* 0x001f280000300800 */
[----:B------:R-:W4:Y:S01]  /*221c0*/  LDL.LU R24, [R1+0x24] ;  /* 0x0000240001187983 */ /* 0x000f220000300800 */
[----:B------:R-:W-:-:S04]  /*221d0*/  PRMT R25, R25, 0x3340, R1 ;  /* 0x0000334019197816 */ /* 0x000fc80000000001 */
[----:B------:R-:W-:Y:S01]  /*221e0*/  PRMT R25, R29, 0x5410, R25 ;  /* 0x000054101d197816 */ /* 0x000fe20000000019 */
[----:B------:R-:W-:Y:S04]  /*221f0*/  STL [R1+0xc0], R28 ;  /* 0x0000c01c01007387 */ /* 0x000fe80000100800 */
[----:B------:R-:W4:Y:S04]  /*22200*/  LDL.LU R29, [R1+0x38] ;  /* 0x00003800011d7983 */ /* 0x000f280000300800 */
[----:B------:R0:W-:Y:S01]  /*22210*/  STL [R1+0xb8], R25 ;  /* 0x0000b81901007387 */ /* 0x0001e20000100800 */
[----:B---3--:R-:W-:-:S02]  /*22220*/  LOP3.LUT R12, R12, 0xffff, RZ, 0xc0, !PT ;  /* 0x0000ffff0c0c7812 */ /* 0x008fc400078ec0ff */
[----:B--2---:R-:W-:Y:S02]  /*22230*/  LOP3.LUT R11, R11, 0xffff, RZ, 0xc0, !PT ;  /* 0x0000ffff0b0b7812 */ /* 0x004fe400078ec0ff */
[----:B----4-:R-:W-:Y:S02]  /*22240*/  LOP3.LUT R6, R6, 0xffff, RZ, 0xc0, !PT ;  /* 0x0000ffff06067812 */ /* 0x010fe400078ec0ff */
[----:B0-----:R-:W-:Y:S02]  /*22250*/  LOP3.LUT R25, R26, 0xffff, RZ, 0xc0, !PT ;  /* 0x0000ffff1a197812 */ /* 0x001fe400078ec0ff */
[----:B------:R-:W-:-:S03]  /*22260*/  LOP3.LUT R26, R4, 0xffff, RZ, 0xc0, !PT ;  /* 0x0000ffff041a7812 */ /* 0x000fc600078ec0ff */
[----:B------:R-:W-:Y:S04]  /*22270*/  STL [R1+0x88], R25 ;  /* 0x0000881901007387 */ /* 0x000fe80000100800 */
[----:B------:R-:W-:Y:S04]  /*22280*/  STL [R1+0x80], R26 ;  /* 0x0000801a01007387 */ /* 0x000fe80000100800 */
[----:B------:R0:W-:Y:S01]  /*22290*/  STL [R1+0x8], R11 ;  /* 0x0000080b01007387 */ /* 0x0001e20000100800 */
[----:B------:R-:W-:Y:S02]  /*222a0*/  LOP3.LUT R5, R5, 0xffff, RZ, 0xc0, !PT ;  /* 0x0000ffff05057812 */ /* 0x000fe400078ec0ff */
[----:B0-----:R-:W-:Y:S01]  /*222b0*/  PRMT R11, R11, 0x3340, R1 ;  /* 0x000033400b0b7816 */ /* 0x001fe20000000001 */
[----:B------:R0:W-:Y:S01]  /*222c0*/  STL [R1+0x68], R12 ;  /* 0x0000680c01007387 */ /* 0x0001e20000100800 */
[----:B------:R-:W-:-:S03]  /*222d0*/  PRMT R25, R25, 0x3340, R26 ;  /* 0x0000334019197816 */ /* 0x000fc6000000001a */
[----:B------:R-:W2:Y:S01]  /*222e0*/  LDL.LU R28, [R1+0x64] ;  /* 0x00006400011c7983 */ /* 0x000ea20000300800 */
[----:B------:R-:W-:Y:S02]  /*222f0*/  SHF.R.U32.HI R4, RZ, 0x8, R24 ;  /* 0x00000008ff047819 */ /* 0x000fe40000011618 */
[----:B------:R-:W-:Y:S02]  /*22300*/  PRMT R24, R5, 0x3340, R6 ;  /* 0x0000334005187816 */ /* 0x000fe40000000006 */
[----:B0-----:R-:W-:Y:S02]  /*22310*/  PRMT R12, R12, 0x3340, R1 ;  /* 0x000033400c0c7816 */ /* 0x001fe40000000001 */
[----:B------:R-:W-:Y:S02]  /*22320*/  PRMT R24, R24, 0x5410, R11 ;  /* 0x0000541018187816 */ /* 0x000fe4000000000b */
[----:B------:R-:W3:Y:S01]  /*22330*/  LDL.LU R11, [R1+0x34] ;  /* 0x00003400010b7983 */ /* 0x000ee20000300800 */
[----:B------:R-:W-:-:S03]  /*22340*/  PRMT R12, R25, 0x5410, R12 ;  /* 0x00005410190c7816 */ /* 0x000fc6000000000c */
[----:B------:R0:W-:Y:S04]  /*22350*/  STL [R1+0x98], R24 ;  /* 0x0000981801007387 */ /* 0x0001e80000100800 */
[----:B0-----:R-:W4:Y:S04]  /*22360*/  LDL.LU R24, [R1+0x1c] ;  /* 0x00001c0001187983 */ /* 0x001f280000300800 */
[----:B------:R-:W2:Y:S04]  /*22370*/  LDL.LU R25, [R1+0x20] ;  /* 0x0000200001197983 */ /* 0x000ea80000300800 */
[----:B------:R0:W-:Y:S04]  /*22380*/  STL [R1+0x94], R12 ;  /* 0x0000940c01007387 */ /* 0x0001e80000100800 */
[----:B0-----:R-:W4:Y:S01]  /*22390*/  LDL.LU R12, [R1+0x44] ;  /* 0x00004400010c7983 */ /* 0x001f220000300800 */
[----:B------:R-:W0:Y:S01]  /*223a0*/  S2R R26, SR_TID.X ;  /* 0x00000000001a7919 */ /* 0x000e220000002100 */
[----:B------:R-:W-:-:S02]  /*223b0*/  SHF.R.U32.HI R3, RZ, 0x8, R3 ;  /* 0x00000008ff037819 */ /* 0x000fc40000011603 */
[----:B------:R-:W-:Y:S02]  /*223c0*/  LOP3.LUT R4, R4, 0xffff, RZ, 0xc0, !PT ;  /* 0x0000ffff04047812 */ /* 0x000fe400078ec0ff */
[----:B------:R-:W-:Y:S02]  /*223d0*/  LOP3.LUT R3, R3, 0xffff, RZ, 0xc0, !PT ;  /* 0x0000ffff03037812 */ /* 0x000fe400078ec0ff */
[----:B0-----:R-:W-:-:S05]  /*223e0*/  LOP3.LUT R26, R26, 0x20, RZ, 0xc0, !PT ;  /* 0x000000201a1a7812 */ /* 0x001fca00078ec0ff */
[----:B------:R-:W-:-:S05]  /*223f0*/  IMAD R0, R26, 0x8, R0 ;  /* 0x000000081a007824 */ /* 0x000fca00078e0200 */
[----:B------:R0:W-:Y:S02]  /*22400*/  STL [R1+0xf24], R0 ;  /* 0x000f240001007387 */ /* 0x0001e40000100800 */
[----:B0-----:R-:W-:-:S05]  /*22410*/  PRMT R0, R4, 0x3340, R3 ;  /* 0x0000334004007816 */ /* 0x001fca0000000003 */
[----:B------:R0:W-:Y:S04]  /*22420*/  STL [R1+0x18], R0 ;  /* 0x0000180001007387 */ /* 0x0001e80000100800 */
[----:B------:R-:W4:Y:S01]  /*22430*/  LDL.LU R26, [R1+0x5c] ;  /* 0x00005c00011a7983 */ /* 0x000f220000300800 */
[----:B------:R-:W-:Y:S02]  /*22440*/  SHF.R.U32.HI R19, RZ, 0x8, R19 ;  /* 0x00000008ff137819 */ /* 0x000fe40000011613 */
[----:B------:R-:W-:Y:S02]  /*22450*/  SHF.R.U32.HI R17, RZ, 0x8, R17 ;  /* 0x00000008ff117819 */ /* 0x000fe40000011611 */
[----:B------:R-:W-:Y:S02]  /*22460*/  SHF.R.U32.HI R22, RZ, 0x8, R22 ;  /* 0x00000008ff167819 */ /* 0x000fe40000011616 */
[----:B------:R-:W-:-:S02]  /*22470*/  SHF.R.U32.HI R21, RZ, 0x8, R21 ;  /* 0x00000008ff157819 */ /* 0x000fc40000011615 */
[----:B------:R-:W-:Y:S02]  /*22480*/  SHF.R.U32.HI R16, RZ, 0x8, R16 ;  /* 0x00000008ff107819 */ /* 0x000fe40000011610 */
[----:B------:R-:W-:Y:S02]  /*22490*/  LOP3.LUT R17, R17, 0xffff, RZ, 0xc0, !PT ;  /* 0x0000ffff11117812 */ /* 0x000fe400078ec0ff */
[----:B------:R-:W-:Y:S02]  /*224a0*/  LOP3.LUT R16, R16, 0xffff, RZ, 0xc0, !PT ;  /* 0x0000ffff10107812 */ /* 0x000fe400078ec0ff */
[----:B------:R-:W-:Y:S02]  /*224b0*/  LOP3.LUT R21, R21, 0xffff, RZ, 0xc0, !PT ;  /* 0x0000ffff15157812 */ /* 0x000fe400078ec0ff */
[----:B---3--:R-:W-:-:S04]  /*224c0*/  SHF.R.U32.HI R11, RZ, 0x8, R11 ;  /* 0x00000008ff0b7819 */ /* 0x008fc8000001160b */
[----:B------:R-:W-:Y:S02]  /*224d0*/  LOP3.LUT R11, R11, 0xffff, RZ, 0xc0, !PT ;  /* 0x0000ffff0b0b7812 */ /* 0x000fe400078ec0ff */
[----:B--2---:R-:W-:-:S04]  /*224e0*/  SHF.R.U32.HI R3, RZ, 0x8, R25 ;  /* 0x00000008ff037819 */ /* 0x004fc80000011619 */
[----:B------:R-:W-:Y:S02]  /*224f0*/  LOP3.LUT R3, R3, 0xffff, RZ, 0xc0, !PT ;  /* 0x0000ffff03037812 */ /* 0x000fe400078ec0ff */
[----:B------:R-:W-:Y:S02]  /*22500*/  SHF.R.U32.HI R25, RZ, 0x8, R27 ;  /* 0x00000008ff197819 */ /* 0x000fe4000001161b */
[----:B----4-:R-:W-:Y:S02]  /*22510*/  SHF.R.U32.HI R4, RZ, 0x8, R12 ;  /* 0x00000008ff047819 */ /* 0x010fe4000001160c */
[----:B------:R-:W-:Y:S02]  /*22520*/  SHF.R.U32.HI R12, RZ, 0x8, R24 ;  /* 0x00000008ff0c7819 */ /* 0x000fe40000011618 */
[----:B------:R-:W-:Y:S02]  /*22530*/  SHF.R.U32.HI R24, RZ, 0x8, R29 ;  /* 0x00000008ff187819 */ /* 0x000fe4000001161d */
[----:B------:R-:W-:-:S02]  /*22540*/  PRMT R29, R3, 0x3340, R1 ;  /* 0x00003340031d7816 */ /* 0x000fc40000000001 */
[----:B------:R-:W-:Y:S02]  /*22550*/  LOP3.LUT R4, R4, 0xffff, RZ, 0xc0, !PT ;  /* 0x0000ffff04047812 */ /* 0x000fe400078ec0ff */
[----:B------:R-:W-:Y:S01]  /*22560*/  SHF.R.U32.HI R3, RZ, 0x8, R28 ;  /* 0x00000008ff037819 */ /* 0x000fe2000001161c */
[----:B------:R-:W-:Y:S01]  /*22570*/  STL [R1+0xf28], R29 ;  /* 0x000f281d01007387 */ /* 0x000fe20000100800 */
[----:B0-----:R-:W-:-:S03]  /*22580*/  PRMT R0, R4, 0x3340, R11 ;  /* 0x0000334004007816 */ /* 0x001fc6000000000b */
[----:B------:R-:W2:Y:S01]  /*22590*/  LDL.LU R11, [R1+0x6c] ;  /* 0x00006c00010b7983 */ /* 0x000ea20000300800 */
[----:B------:R-:W-:Y:S02]  /*225a0*/  LOP3.LUT R12, R12, 0xffff, RZ, 0xc0, !PT ;  /* 0x0000ffff0c0c7812 */ /* 0x000fe400078ec0ff */
[----:B------:R-:W-:Y:S02]  /*225b0*/  LOP3.LUT R25, R25, 0xffff, RZ, 0xc0, !PT ;  /* 0x0000ffff19197812 */ /* 0x000fe400078ec0ff */
[----:B------:R-:W-:Y:S02]  /*225c0*/  LOP3.LUT R24, R24, 0xffff, RZ, 0xc0, !PT ;  /* 0x0000ffff18187812 */ /* 0x000fe400078ec0ff */
[----:B------:R-:W-:Y:S01]  /*225d0*/  LOP3.LUT R3, R3, 0xffff, RZ, 0xc0, !PT ;  /* 0x0000ffff03037812 */ /* 0x000fe200078ec0ff */
[----:B------:R0:W-:Y:S01]  /*225e0*/  STL [R1+0x1c], R0 ;  /* 0x00001c0001007387 */ /* 0x0001e20000100800 */
[----:B------:R-:W-:-:S05]  /*225f0*/  PRMT R27, R12, 0x3340, R1 ;  /* 0x000033400c1b7816 */ /* 0x000fca0000000001 */
[----:B------:R-:W-:Y:S01]  /*22600*/  STL [R1+0xf1c], R27 ;  /* 0x000f1c1b01007387 */ /* 0x000fe20000100800 */
[----:B0-----:R-:W-:Y:S02]  /*22610*/  PRMT R0, R24, 0x3340, R25 ;  /* 0x0000334018007816 */ /* 0x001fe40000000019 */
[----:B------:R-:W-:-:S03]  /*22620*/  PRMT R24, R3, 0x3340, R1 ;  /* 0x0000334003187816 */ /* 0x000fc60000000001 */
[----:B------:R0:W-:Y:S04]  /*22630*/  STL [R1+0x2c], R0 ;  /* 0x00002c0001007387 */ /* 0x0001e80000100800 */
[----:B------:R-:W-:Y:S01]  /*22640*/  STL [R1+0xf18], R24 ;  /* 0x000f181801007387 */ /* 0x000fe20000100800 */
[----:B------:R-:W-:-:S03]  /*22650*/  LOP3.LUT R4, R19, 0xffff, RZ, 0xc0, !PT ;  /* 0x0000ffff13047812 */ /* 0x000fc600078ec0ff */
[----:B------:R-:W3:Y:S01]  /*22660*/  LDL.LU R29, [R1+0x58] ;  /* 0x00005800011d7983 */ /* 0x000ee20000300800 */
[----:B------:R-:W-:-:S03]  /*22670*/  LOP3.LUT R19, R22, 0xffff, RZ, 0xc0, !PT ;  /* 0x0000ffff16137812 */ /* 0x000fc600078ec0ff */
[----:B0-----:R-:W4:Y:S01]  /*22680*/  LDL.LU R0, [R1+0x3c] ;  /* 0x00003c0001007983 */ /* 0x001f220000300800 */
[----:B------:R-:W-:Y:S02]  /*22690*/  PRMT R3, R4, 0x3340, R17 ;  /* 0x0000334004037816 */ /* 0x000fe40000000011 */
[----:B------:R-:W-:Y:S02]  /*226a0*/  PRMT R19, R19, 0x3340, R1 ;  /* 0x0000334013137816 */ /* 0x000fe40000000001 */
[----:B------:R-:W-:Y:S01]  /*226b0*/  PRMT R4, R21, 0x3340, R16 ;  /* 0x0000334015047816 */ /* 0x000fe20000000010 */
[----:B------:R-:W-:Y:S04]  /*226c0*/  STL [R1+0x10], R3 ;  /* 0x0000100301007387 */ /* 0x000fe80000100800 */
[----:B------:R0:W-:Y:S04]  /*226d0*/  STL [R1+0xf20], R19 ;  /* 0x000f201301007387 */ /* 0x0001e80000100800 */
[----:B------:R1:W-:Y:S04]  /*226e0*/  STL [R1+0x14], R4 ;  /* 0x0000140401007387 */ /* 0x0003e80000100800 */
[----:B0-----:R-:W4:Y:S01]  /*226f0*/  LDL.LU R19, [R1+0x70] ;  /* 0x0000700001137983 */ /* 0x001f220000300800 */
[----:B------:R-:W-:-:S02]  /*22700*/  SHF.R.U32.HI R28, RZ, 0x8, R14 ;  /* 0x00000008ff1c7819 */ /* 0x000fc4000001160e */
[----:B------:R-:W-:Y:S01]  /*22710*/  SHF.R.U32.HI R18, RZ, 0x8, R18 ;  /* 0x00000008ff127819 */ /* 0x000fe20000011612 */
[----:B------:R-:W4:Y:S01]  /*22720*/  LDL.LU R24, [R1+0x7c] ;  /* 0x00007c0001187983 */ /* 0x000f220000300800 */
[----:B-1----:R-:W-:Y:S02]  /*22730*/  SHF.R.U32.HI R4, RZ, 0x8, R26 ;  /* 0x00000008ff047819 */ /* 0x002fe4000001161a */
[----:B------:R-:W-:Y:S02]  /*22740*/  SHF.R.U32.HI R23, RZ, 0x8, R23 ;  /* 0x00000008ff177819 */ /* 0x000fe40000011617 */
[----:B------:R-:W-:Y:S02]  /*22750*/  LOP3.LUT R28, R28, 0xffff, RZ, 0xc0, !PT ;  /* 0x0000ffff1c1c7812 */ /* 0x000fe400078ec0ff */
[----:B------:R-:W-:Y:S02]  /*22760*/  LOP3.LUT R4, R4, 0xffff, RZ, 0xc0, !PT ;  /* 0x0000ffff04047812 */ /* 0x000fe400078ec0ff */
[----:B------:R-:W-:-:S02]  /*22770*/  LOP3.LUT R23, R23, 0xffff, RZ, 0xc0, !PT ;  /* 0x0000ffff17177812 */ /* 0x000fc400078ec0ff */
[----:B------:R-:W-:Y:S02]  /*22780*/  LOP3.LUT R18, R18, 0xffff, RZ, 0xc0, !PT ;  /* 0x0000ffff12127812 */ /* 0x000fe400078ec0ff */
[----:B------:R-:W-:Y:S02]  /*22790*/  PRMT R28, R28, 0x3340, R1 ;  /* 0x000033401c1c7816 */ /* 0x000fe40000000001 */
[----:B------:R-:W-:Y:S02]  /*227a0*/  SHF.R.U32.HI R2, RZ, 0x8, R2 ;  /* 0x00000008ff027819 */ /* 0x000fe40000011602 */
[----:B------:R-:W-:Y:S02]  /*227b0*/  SHF.R.U32.HI R10, RZ, 0x8, R10 ;  /* 0x00000008ff0a7819 */ /* 0x000fe4000001160a */
[----:B------:R-:W-:Y:S02]  /*227c0*/  LOP3.LUT R2, R2, 0xffff, RZ, 0xc0, !PT ;  /* 0x0000ffff02027812 */ /* 0x000fe400078ec0ff */
[----:B------:R-:W-:-:S04]  /*227d0*/  LOP3.LUT R10, R10, 0xffff, RZ, 0xc0, !PT ;  /* 0x0000ffff0a0a7812 */ /* 0x000fc800078ec0ff */
[----:B------:R-:W-:Y:S02]  /*227e0*/  PRMT R22, R2, 0x3340, R10 ;  /* 0x0000334002167816 */ /* 0x000fe4000000000a */
[----:B--2---:R-:W-:Y:S02]  /*227f0*/  SHF.R.U32.HI R3, RZ, 0x8, R11 ;  /* 0x00000008ff037819 */ /* 0x004fe4000001160b */
[----:B------:R-:W2:Y:S02]  /*22800*/  LDL.LU R11, [R1+0x78] ;  /* 0x00007800010b7983 */ /* 0x000ea40000300800 */
[----:B------:R-:W-:Y:S02]  /*22810*/  LOP3.LUT R3, R3, 0xffff, RZ, 0xc0, !PT ;  /* 0x0000ffff03037812 */ /* 0x000fe400078ec0ff */
[----:B------:R-:W2:Y:S02]  /*22820*/  LDL.LU R27, [R1+0x74] ;  /* 0x00007400011b7983 */ /* 0x000ea40000300800 */
[----:B------:R-:W-:-:S02]  /*22830*/  PRMT R26, R3, 0x3340, R4 ;  /* 0x00003340031a7816 */ /* 0x000fc40000000004 */
[----:B------:R-:W-:Y:S01]  /*22840*/  PRMT R3, R18, 0x3340, R23 ;  /* 0x0000334012037816 */ /* 0x000fe20000000017 */
[----:B------:R-:W-:Y:S04]  /*22850*/  STL [R1+0xf2c], R28 ;  /* 0x000f2c1c01007387 */ /* 0x000fe80000100800 */
[----:B------:R-:W-:Y:S04]  /*22860*/  STL [R1+0xf30], R26 ;  /* 0x000f301a01007387 */ /* 0x000fe80000100800 */
[----:B------:R3:W-:Y:S04]  /*22870*/  STL [R1+0xc], R3 ;  /* 0x00000c0301007387 */ /* 0x0007e80000100800 */
[----:B------:R-:W2:Y:S04]  /*22880*/  LDL.LU R14, [R1+0x54] ;  /* 0x00005400010e7983 */ /* 0x000ea80000300800 */
[----:B------:R-:W2:Y:S01]  /*22890*/  LDL.LU R17, [R1+0x48] ;  /* 0x0000480001117983 */ /* 0x000ea20000300800 */
[----:B---3--:R-:W-:-:S03]  /*228a0*/  SHF.R.U32.HI R3, RZ, 0x8, R29 ;  /* 0x00000008ff037819 */ /* 0x008fc6000001161d */
[----:B------:R-:W3:Y:S01]  /*228b0*/  LDL.LU R12, [R1+0x40] ;  /* 0x00004000010c7983 */ /* 0x000ee20000300800 */
[----:B----4-:R-:W-:-:S03]  /*228c0*/  SHF.R.U32.HI R4, RZ, 0x8, R0 ;  /* 0x00000008ff047819 */ /* 0x010fc60000011600 */
[----:B------:R-:W4:Y:S01]  /*228d0*/  LDL.LU R29, [R1+0x30] ;  /* 0x00003000011d7983 */ /* 0x000f220000300800 */
[----:B------:R-:W-:Y:S02]  /*228e0*/  LOP3.LUT R3, R3, 0xffff, RZ, 0xc0, !PT ;  /* 0x0000ffff03037812 */ /* 0x000fe400078ec0ff */
[----:B------:R-:W-:Y:S01]  /*228f0*/  LOP3.LUT R4, R4, 0xffff, RZ, 0xc0, !PT ;  /* 0x0000ffff04047812 */ /* 0x000fe200078ec0ff */
[----:B------:R-:W4:Y:S03]  /*22900*/  LDL.LU R0, [R1+0x28] ;  /* 0x0000280001007983 */ /* 0x000f260000300800 */
[----:B------:R-:W-:-:S05]  /*22910*/  PRMT R3, R3, 0x3340, R4 ;  /* 0x0000334003037816 */ /* 0x000fca0000000004 */
[----:B------:R0:W-:Y:S04]  /*22920*/  STL [R1+0x4], R3 ;  /* 0x0000040301007387 */ /* 0x0001e80000100800 */
[----:B------:R-:W4:Y:S01]  /*22930*/  LDL.LU R16, [R1+0x4c] ;  /* 0x00004c0001107983 */ /* 0x000f220000300800 */
[----:B------:R-:W-:-:S03]  /*22940*/  SHF.R.U32.HI R2, RZ, 0x8, R19 ;  /* 0x00000008ff027819 */ /* 0x000fc60000011613 */
[----:B------:R-:W4:Y:S01]  /*22950*/  LDL.LU R19, [R1+0x84] ;  /* 0x0000840001137983 */ /* 0x000f220000300800 */
[----:B------:R-:W-:Y:S02]  /*22960*/  SHF.R.U32.HI R10, RZ, 0x8, R24 ;  /* 0x00000008ff0a7819 */ /* 0x000fe40000011618 */
[----:B------:R-:W-:Y:S01]  /*22970*/  SHF.R.U32.HI R4, RZ, 0x8, R8 ;  /* 0x00000008ff047819 */ /* 0x000fe20000011608 */
[----:B------:R-:W4:Y:S01]  /*22980*/  LDL.LU R24, [R1+0x60] ;  /* 0x0000600001187983 */ /* 0x000f220000300800 */
[----:B------:R-:W-:Y:S02]  /*22990*/  SHF.R.U32.HI R8, RZ, 0x8, R9 ;  /* 0x00000008ff087819 */ /* 0x000fe40000011609 */
[----:B------:R-:W-:Y:S02]  /*229a0*/  LOP3.LUT R10, R10, 0xffff, RZ, 0xc0, !PT ;  /* 0x0000ffff0a0a7812 */ /* 0x000fe400078ec0ff */
[----:B------:R-:W-:Y:S02]  /*229b0*/  SHF.R.U32.HI R20, RZ, 0x8, R20 ;  /* 0x00000008ff147819 */ /* 0x000fe40000011614 */
[----:B------:R-:W-:-:S02]  /*229c0*/  LOP3.LUT R8, R8, 0xffff, RZ, 0xc0, !PT ;  /* 0x0000ffff08087812 */ /* 0x000fc400078ec0ff */
[----:B------:R-:W-:Y:S02]  /*229d0*/  LOP3.LUT R4, R4, 0xffff, RZ, 0xc0, !PT ;  /* 0x0000ffff04047812 */ /* 0x000fe400078ec0ff */
[----:B------:R-:W-:Y:S02]  /*229e0*/  LOP3.LUT R20, R20, 0xffff, RZ, 0xc0, !PT ;  /* 0x0000ffff14147812 */ /* 0x000fe400078ec0ff */
[----:B------:R-:W-:Y:S02]  /*229f0*/  PRMT R8, R4, 0x3340, R8 ;  /* 0x0000334004087816 */ /* 0x000fe40000000008 */
[----:B------:R-:W-:Y:S02]  /*22a00*/  PRMT R25, R20, 0x3340, R1 ;  /* 0x0000334014197816 */ /* 0x000fe40000000001 */
[----:B--2---:R-:W-:Y:S02]  /*22a10*/  SHF.R.U32.HI R11, RZ, 0x8, R11 ;  /* 0x00000008ff0b7819 */ /* 0x004fe4000001160b */
[----:B0-----:R-:W-:-:S02]  /*22a20*/  SHF.R.U32.HI R3, RZ, 0x8, R27 ;  /* 0x00000008ff037819 */ /* 0x001fc4000001161b */
[----:B------:R-:W-:Y:S01]  /*22a30*/  LOP3.LUT R9, R11, 0xffff, RZ, 0xc0, !PT ;  /* 0x0000ffff0b097812 */ /* 0x000fe200078ec0ff */
[----:B------:R-:W2:Y:S01]  /*22a40*/  LDL.LU R27, [R1+0x50] ;  /* 0x00005000011b7983 */ /* 0x000ea20000300800 */
[----:B------:R-:W-:Y:S02]  /*22a50*/  LOP3.LUT R3, R3, 0xffff, RZ, 0xc0, !PT ;  /* 0x0000ffff03037812 */ /* 0x000fe400078ec0ff */
[----:B------:R-:W-:Y:S02]  /*22a60*/  PRMT R9, R10, 0x3340, R9 ;  /* 0x000033400a097816 */ /* 0x000fe40000000009 */
[----:B------:R-:W-:-:S03]  /*22a70*/  PRMT R3, R3, 0x3340, R1 ;  /* 0x0000334003037816 */ /* 0x000fc60000000001 */
[----:B------:R0:W-:Y:S04]  /*22a80*/  STL [R1], R9 ;  /* 0x0000000901007387 */ /* 0x0001e80000100800 */
[----:B------:R1:W-:Y:S04]  /*22a90*/  STL [R1+0xf14], R3 ;  /* 0x000f140301007387 */ /* 0x0003e80000100800 */
[----:B------:R-:W2:Y:S01]  /*22aa0*/  LDL.LU R26, [R1+0xd8] ;  /* 0x0000d800011a7983 */ /* 0x000ea20000300800 */
[----:B0-----:R-:W-:Y:S02]  /*22ab0*/  SHF.R.U32.HI R9, RZ, 0x8, R7 ;  /* 0x00000008ff097819 */ /* 0x001fe40000011607 */
[----:B------:R-:W-:Y:S01]  /*22ac0*/  SHF.R.U32.HI R7, RZ, 0x8, R14 ;  /* 0x00000008ff077819 */ /* 0x000fe2000001160e */
[----:B------:R-:W2:Y:S01]  /*22ad0*/  LDL.LU R28, [R1+0xd4] ;  /* 0x0000d400011c7983 */ /* 0x000ea20000300800 */
[----:B------:R-:W-:-:S02]  /*22ae0*/  SHF.R.U32.HI R10, RZ, 0x8, R17 ;  /* 0x00000008ff0a7819 */ /* 0x000fc40000011611 */
[----:B---3--:R-:W-:Y:S02]  /*22af0*/  SHF.R.U32.HI R11, RZ, 0x8, R12 ;  /* 0x00000008ff0b7819 */ /* 0x008fe4000001160c */
[----:B------:R-:W-:Y:S02]  /*22b00*/  LOP3.LUT R10, R10, 0xffff, RZ, 0xc0, !PT ;  /* 0x0000ffff0a0a7812 */ /* 0x000fe400078ec0ff */
[----:B----4-:R-:W-:Y:S02]  /*22b10*/  SHF.R.U32.HI R4, RZ, 0x8, R29 ;  /* 0x00000008ff047819 */ /* 0x010fe4000001161d */
[----:B------:R-:W-:Y:S01]  /*22b20*/  LOP3.LUT R7, R7, 0xffff, RZ, 0xc0, !PT ;  /* 0x0000ffff07077812 */ /* 0x000fe200078ec0ff */
[----:B------:R-:W3:Y:S01]  /*22b30*/  LDL.LU R29, [R1+0xd0] ;  /* 0x0000d000011d7983 */ /* 0x000ee20000300800 */
[----:B------:R-:W-:-:S03]  /*22b40*/  SHF.R.U32.HI R12, RZ, 0x8, R0 ;  /* 0x00000008ff0c7819 */ /* 0x000fc60000011600 */
[----:B------:R-:W4:Y:S01]  /*22b50*/  LDL.LU R0, [R1+0xcc] ;  /* 0x0000cc0001007983 */ /* 0x000f220000300800 */
[----:B------:R-:W-:-:S03]  /*22b60*/  PRMT R10, R7, 0x3340, R10 ;  /* 0x00003340070a7816 */ /* 0x000fc6000000000a */
[----:B------:R-:W4:Y:S04]  /*22b70*/  LDL.LU R17, [R1+0x8] ;  /* 0x0000080001117983 */ /* 0x000f280000300800 */
[----:B------:R-:W4:Y:S04]  /*22b80*/  LDL.LU R18, [R1+0x80] ;  /* 0x0000800001127983 */ /* 0x000f280000300800 */
[----:B------:R-:W4:Y:S01]  /*22b90*/  LDL.LU R20, [R1+0x88] ;  /* 0x0000880001147983 */ /* 0x000f220000300800 */
[----:B------:R-:W-:-:S03]  /*22ba0*/  SHF.R.U32.HI R7, RZ, 0x8, R19 ;  /* 0x00000008ff077819 */ /* 0x000fc60000011613 */
[----:B------:R-:W4:Y:S01]  /*22bb0*/  LDL.LU R19, [R1+0x68] ;  /* 0x0000680001137983 */ /* 0x000f220000300800 */
[----:B------:R-:W-:Y:S02]  /*22bc0*/  SHF.R.U32.HI R13, RZ, 0x8, R13 ;  /* 0x00000008ff0d7819 */ /* 0x000fe4000001160d */
[----:B------:R-:W-:Y:S02]  /*22bd0*/  SHF.R.U32.HI R15, RZ, 0x8, R15 ;  /* 0x00000008ff0f7819 */ /* 0x000fe4000001160f */
[----:B------:R-:W-:Y:S02]  /*22be0*/  LOP3.LUT R13, R13, 0xffff, RZ, 0xc0, !PT ;  /* 0x0000ffff0d0d7812 */ /* 0x000fe400078ec0ff */
[----:B------:R-:W-:Y:S02]  /*22bf0*/  LOP3.LUT R12, R12, 0xffff, RZ, 0xc0, !PT ;  /* 0x0000ffff0c0c7812 */ /* 0x000fe400078ec0ff */
[----:B------:R-:W-:Y:S02]  /*22c00*/  LOP3.LUT R4, R4, 0xffff, RZ, 0xc0, !PT ;  /* 0x0000ffff04047812 */ /* 0x000fe400078ec0ff */
[----:B------:R-:W-:-:S02]  /*22c10*/  PRMT R23, R13, 0x3340, R1 ;  /* 0x000033400d177816 */ /* 0x000fc40000000001 */
[----:B------:R-:W-:Y:S02]  /*22c20*/  LOP3.LUT R15, R15, 0xffff, RZ, 0xc0, !PT ;  /* 0x0000ffff0f0f7812 */ /* 0x000fe400078ec0ff */
[----:B------:R-:W-:Y:S02]  /*22c30*/  PRMT R12, R4, 0x3340, R12 ;  /* 0x00003340040c7816 */ /* 0x000fe4000000000c */
[----:B------:R-:W-:Y:S02]  /*22c40*/  SHF.R.U32.HI R13, RZ, 0x8, R16 ;  /* 0x00000008ff0d7819 */ /* 0x000fe40000011610 */
[----:B------:R-:W-:Y:S02]  /*22c50*/  SHF.R.U32.HI R14, RZ, 0x8, R24 ;  /* 0x00000008ff0e7819 */ /* 0x000fe40000011618 */
[----:B------:R-:W-:Y:S02]  /*22c60*/  SHF.R.U32.HI R4, RZ, 0x8, R5 ;  /* 0x00000008ff047819 */ /* 0x000fe40000011605 */
[----:B------:R-:W-:-:S02]  /*22c70*/  SHF.R.U32.HI R16, RZ, 0x8, R6 ;  /* 0x00000008ff107819 */ /* 0x000fc40000011606 */
[----:B------:R-:W-:Y:S02]  /*22c80*/  PRMT R21, R15, 0x3340, R1 ;  /* 0x000033400f157816 */ /* 0x000fe40000000001 */
[----:B------:R-:W-:Y:S02]  /*22c90*/  LOP3.LUT R5, R7, 0xffff, RZ, 0xc0, !PT ;  /* 0x0000ffff07057812 */ /* 0x000fe400078ec0ff */
[----:B------:R-:W-:Y:S02]  /*22ca0*/  LOP3.LUT R14, R14, 0xffff, RZ, 0xc0, !PT ;  /* 0x0000ffff0e0e7812 */ /* 0x000fe400078ec0ff */
[----:B------:R-:W-:Y:S02]  /*22cb0*/  LOP3.LUT R16, R16, 0xffff, RZ, 0xc0, !PT ;  /* 0x0000ffff10107812 */ /* 0x000fe400078ec0ff */
[----:B------:R-:W-:Y:S02]  /*22cc0*/  LOP3.LUT R4, R4, 0xffff, RZ, 0xc0, !PT ;  /* 0x0000ffff04047812 */ /* 0x000fe400078ec0ff */
[----:B------:R-:W-:-:S02]  /*22cd0*/  PRMT R14, R5, 0x3340, R14 ;  /* 0x00003340050e7816 */ /* 0x000fc4000000000e */
[----:B------:R-:W-:Y:S02]  /*22ce0*/  PRMT R16, R4, 0x3340, R16 ;  /* 0x0000334004107816 */ /* 0x000fe40000000010 */
[----:B--2---:R-:W-:Y:S02]  /*22cf0*/  SHF.R.U32.HI R15, RZ, 0x8, R27 ;  /* 0x00000008ff0f7819 */ /* 0x004fe4000001161b */
[----:B------:R-:W2:Y:S04]  /*22d00*/  LDL.LU R27, [R1+0x18] ;  /* 0x00001800011b7983 */ /* 0x000ea80000300800 */
[----:B------:R-:W2:Y:S04]  /*22d10*/  LDL.LU R24, [R1+0x1c] ;  /* 0x00001c0001187983 */ /* 0x000ea80000300800 */
[----:B------:R-:W2:Y:S04]  /*22d20*/  LDL.LU R6, [R1+0xbc] ;  /* 0x0000bc0001067983 */ /* 0x000ea80000300800 */
[----:B------:R-:W2:Y:S01]  /*22d30*/  LDL.LU R7, [R1+0x9c] ;  /* 0x00009c0001077983 */ /* 0x000ea20000300800 */
[----:B------:R-:W-:-:S03]  /*22d40*/  LOP3.LUT R26, R26, 0xffff, RZ, 0xc0, !PT ;  /* 0x0000ffff1a1a7812 */ /* 0x000fc600078ec0ff */
[----:B------:R-:W2:Y:S01]  /*22d50*/  LDL.LU R5, [R1+0xc4] ;  /* 0x0000c40001057983 */ /* 0x000ea20000300800 */
[----:B------:R-:W-:-:S03]  /*22d60*/  LOP3.LUT R28, R28, 0xffff, RZ, 0xc0, !PT ;  /* 0x0000ffff1c1c7812 */ /* 0x000fc600078ec0ff */
[----:B------:R0:W-:Y:S04]  /*22d70*/  STL [R1+0x20], R26 ;  /* 0x0000201a01007387 */ /* 0x0001e80000100800 */
[----:B------:R0:W-:Y:S04]  /*22d80*/  STL [R1+0x24], R28 ;  /* 0x0000241c01007387 */ /* 0x0001e80000100800 */
[----:B-1----:R-:W2:Y:S01]  /*22d90*/  LDL.LU R3, [R1+0x4] ;  /* 0x0000040001037983 */ /* 0x002ea20000300800 */
[----:B---3--:R-:W-:Y:S02]  /*22da0*/  LOP3.LUT R29, R29, 0xffff, RZ, 0xc0, !PT ;  /* 0x0000ffff1d1d7812 */ /* 0x008fe400078ec0ff */
[----:B----4-:R-:W-:-:S03]  /*22db0*/  LOP3.LUT R0, R0, 0xffff, RZ, 0xc0, !PT ;  /* 0x0000ffff00007812 */ /* 0x010fc600078ec0ff */
[----:B------:R1:W-:Y:S04]  /*22dc0*/  STL [R1+0x28], R29 ;  /* 0x0000281d01007387 */ /* 0x0003e80000100800 */
[----:B------:R3:W-:Y:S01]  /*22dd0*/  STL [R1+0x30], R0 ;  /* 0x0000300001007387 */ /* 0x0007e20000100800 */
[----:B------:R-:W-:-:S04]  /*22de0*/  SHF.R.U32.HI R4, RZ, 0x8, R19 ;  /* 0x00000008ff047819 */ /* 0x000fc80000011613 */
[----:B------:R-:W-:Y:S02]  /*22df0*/  LOP3.LUT R19, R4, 0xffff, RZ, 0xc0, !PT ;  /* 0x0000ffff04137812 */ /* 0x000fe400078ec0ff */
[----:B------:R-:W4:Y:S01]  /*22e00*/  LDL.LU R4, [R1+0xc8] ;  /* 0x0000c80001047983 */ /* 0x000f220000300800 */
[----:B--2---:R-:W-:Y:S02]  /*22e10*/  PRMT R6, R6, 0x4210, R29 ;  /* 0x0000421006067816 */ /* 0x004fe4000000001d */
[----:B------:R-:W-:Y:S02]  /*22e20*/  PRMT R7, R7, 0x4210, R0 ;  /* 0x0000421007077816 */ /* 0x000fe40000000000 */
[----:B------:R-:W-:Y:S02]  /*22e30*/  PRMT R5, R5, 0x4210, R28 ;  /* 0x0000421005057816 */ /* 0x000fe4000000001c */
[----:B----4-:R-:W-:Y:S02]  /*22e40*/  PRMT R4, R4, 0x4210, R26 ;  /* 0x0000421004047816 */ /* 0x010fe4000000001a */
[----:B0-----:R-:W2:Y:S04]  /*22e50*/  LDL.LU R26, [R1+0xf30] ;  /* 0x000f3000011a7983 */ /* 0x001ea80000300800 */
[----:B------:R-:W4:Y:S04]  /*22e60*/  LDL.LU R28, [R1+0xf2c] ;  /* 0x000f2c00011c7983 */ /* 0x000f280000300800 */
[----:B-1----:R-:W2:Y:S04]  /*22e70*/  LDL.LU R29, [R1+0xf28] ;  /* 0x000f2800011d7983 */ /* 0x002ea80000300800 */
[----:B---3--:R-:W3:Y:S01]  /*22e80*/  LDL.LU R0, [R1+0xf24] ;  /* 0x000f240001007983 */ /* 0x008ee20000300800 */
[----:B------:R-:W-:-:S02]  /*22e90*/  SHF.R.U32.HI R18, RZ, 0x8, R18 ;  /* 0x00000008ff127819 */ /* 0x000fc40000011612 */
[----:B------:R-:W-:Y:S02]  /*22ea0*/  SHF.R.U32.HI R20, RZ, 0x8, R20 ;  /* 0x00000008ff147819 */ /* 0x000fe40000011614 */
[----:B------:R-:W-:Y:S02]  /*22eb0*/  LOP3.LUT R18, R18, 0xffff, RZ, 0xc0, !PT ;  /* 0x0000ffff12127812 */ /* 0x000fe400078ec0ff */
[----:B------:R-:W-:-:S04]  /*22ec0*/  LOP3.LUT R20, R20, 0xffff, RZ, 0xc0, !PT ;  /* 0x0000ffff14147812 */ /* 0x000fc800078ec0ff */
[----:B------:R-:W-:Y:S02]  /*22ed0*/  PRMT R18, R20, 0x3340, R18 ;  /* 0x0000334014127816 */ /* 0x000fe40000000012 */
[----:B------:R-:W-:Y:S02]  /*22ee0*/  PRMT R20, R19, 0x3340, R1 ;  /* 0x0000334013147816 */ /* 0x000fe40000000001 */
[----:B------:R-:W4:Y:S01]  /*22ef0*/  LDL.LU R19, [R1+0xf20] ;  /* 0x000f200001137983 */ /* 0x000f220000300800 */
[----:B--2---:R-:W-:-:S03]  /*22f00*/  PRMT R29, R27, 0x5410, R29 ;  /* 0x000054101b1d7816 */ /* 0x004fc6000000001d */
[----:B---3--:R0:W-:Y:S04]  /*22f10*/  STSM.16.M88.4 [R0], R4 ;  /* 0x0000000400007844 */ /* 0x0081e80000000200 */
[----:B0-----:R-:W2:Y:S04]  /*22f20*/  LDL.LU R4, [R1+0x2c] ;  /* 0x00002c0001047983 */ /* 0x001ea80000300800 */
[----:B------:R-:W4:Y:S04]  /*22f30*/  LDL.LU R5, [R1+0x10] ;  /* 0x0000100001057983 */ /* 0x000f280000300800 */
[----:B------:R-:W3:Y:S04]  /*22f40*/  LDL.LU R6, [R1+0x14] ;  /* 0x0000140001067983 */ /* 0x000ee80000300800 */
[----:B------:R-:W2:Y:S04]  /*22f50*/  LDL.LU R7, [R1+0xc] ;  /* 0x00000c0001077983 */ /* 0x000ea80000300800 */
[----:B------:R-:W2:Y:S01]  /*22f60*/  LDL.LU R27, [R1+0xf1c] ;  /* 0x000f1c00011b7983 */ /* 0x000ea20000300800 */
[----:B------:R-:W-:-:S02]  /*22f70*/  LOP3.LUT R2, R2, 0xffff, RZ, 0xc0, !PT ;  /* 0x0000ffff02027812 */ /* 0x000fc400078ec0ff */
[----:B------:R-:W-:Y:S02]  /*22f80*/  LOP3.LUT R9, R9, 0xffff, RZ, 0xc0, !PT ;  /* 0x0000ffff09097812 */ /* 0x000fe400078ec0ff */
[----:B------:R-:W-:Y:S02]  /*22f90*/  LOP3.LUT R11, R11, 0xffff, RZ, 0xc0, !PT ;  /* 0x0000ffff0b0b7812 */ /* 0x000fe400078ec0ff */
[----:B------:R-:W-:Y:S02]  /*22fa0*/  LOP3.LUT R13, R13, 0xffff, RZ, 0xc0, !PT ;  /* 0x0000ffff0d0d7812 */ /* 0x000fe400078ec0ff */
[----:B------:R-:W-:Y:S02]  /*22fb0*/  SHF.R.U32.HI R17, RZ, 0x8, R17 ;  /* 0x00000008ff117819 */ /* 0x000fe40000011611 */
[----:B------:R-:W-:Y:S01]  /*22fc0*/  LOP3.LUT R15, R15, 0xffff, RZ, 0xc0, !PT ;  /* 0x0000ffff0f0f7812 */ /* 0x000fe200078ec0ff */
[----:B------:R-:W-:Y:S01]  /*22fd0*/  BAR.SYNC.DEFER_BLOCKING 0x0 ;  /* 0x0000000000007b1d */ /* 0x000fe20000010000 */
[----:B--2---:R-:W-:-:S05]  /*22fe0*/  PRMT R27, R24, 0x5410, R27 ;  /* 0x00005410181b7816 */ /* 0x004fca000000001b */
[----:B------:R-:W2:Y:S01]  /*22ff0*/  LDL.LU R24, [R1+0xf18] ;  /* 0x000f180001187983 */ /* 0x000ea20000300800 */
[----:B----4-:R-:W-:Y:S02]  /*23000*/  PRMT R19, R5, 0x5410, R19 ;  /* 0x0000541005137816 */ /* 0x010fe40000000013 */
[----:B------:R-:W-:Y:S02]  /*23010*/  PRMT R5, R26, 0x5410, R25 ;  /* 0x000054101a057816 */ /* 0x000fe40000000019 */
[----:B------:R-:W-:-:S04]  /*23020*/  PRMT R2, R2, 0x3340, R1 ;  /* 0x0000334002027816 */ /* 0x000fc80000000001 */
[----:B------:R-:W-:Y:S02]  /*23030*/  PRMT R2, R3, 0x5410, R2 ;  /* 0x0000541003027816 */ /* 0x000fe40000000002 */
[----:B--2---:R-:W-:Y:S02]  /*23040*/  PRMT R24, R4, 0x5410, R24 ;  /* 0x0000541004187816 */ /* 0x004fe40000000018 */
[----:B---3--:R-:W-:Y:S02]  /*23050*/  PRMT R4, R6, 0x5410, R28 ;  /* 0x0000541006047816 */ /* 0x008fe4000000001c */
[----:B------:R-:W2:Y:S01]  /*23060*/  LDL.LU R28, [R1] ;  /* 0x00000000011c7983 */ /* 0x000ea20000300800 */
[----:B------:R-:W-:-:S03]  /*23070*/  PRMT R6, R7, 0x5410, R23 ;  /* 0x0000541007067816 */ /* 0x000fc60000000017 */
[----:B------:R-:W3:Y:S01]  /*23080*/  LDL.LU R26, [R1+0x8c] ;  /* 0x00008c00011a7983 */ /* 0x000ee20000300800 */
[----:B------:R-:W-:-:S03]  /*23090*/  PRMT R7, R22, 0x5410, R21 ;  /* 0x0000541016077816 */ /* 0x000fc60000000015 */
[----:B------:R-:W4:Y:S04]  /*230a0*/  LDL.LU R25, [R1+0xf0] ;  /* 0x0000f00001197983 */ /* 0x000f280000300800 */
[----:B------:R-:W2:Y:S04]  /*230b0*/  LDL.LU R23, [R1+0x90] ;  /* 0x0000900001177983 */ /* 0x000ea80000300800 */
[----:B------:R-:W2:Y:S04]  /*230c0*/  LDL.LU R21, [R1+0xa8] ;  /* 0x0000a80001157983 */ /* 0x000ea80000300800 */
[----:B------:R-:W2:Y:S04]  /*230d0*/  LDL.LU R22, [R1+0xa0] ;  /* 0x0000a00001167983 */ /* 0x000ea80000300800 */
[----:B------:R-:W2:Y:S04]  /*230e0*/  LDL.LU R3, [R1+0xf14] ;  /* 0x000f140001037983 */ /* 0x000ea80000300800 */
[----:B------:R0:W-:Y:S04]  /*230f0*/  STL [R1+0x1c], R2 ;  /* 0x00001c0201007387 */ /* 0x0001e80000100800 */
[----:B0-----:R-:W3:Y:S01]  /*23100*/  LDL.LU R2, [R1+0x20] ;  /* 0x0000200001027983 */ /* 0x001ee20000300800 */
[----:B------:R-:W-:-:S02]  /*23110*/  PRMT R9, R9, 0x3340, R1 ;  /* 0x0000334009097816 */ /* 0x000fc40000000001 */
[--C-:B------:R-:W-:Y:S02]  /*23120*/  PRMT R11, R11, 0x3340, R1.reuse ;  /* 0x000033400b0b7816 */ /* 0x100fe40000000001 */
[----:B------:R-:W-:Y:S02]  /*23130*/  PRMT R13, R13, 0x3340, R1 ;  /* 0x000033400d0d7816 */ /* 0x000fe40000000001 */
[----:B------:R-:W-:Y:S02]  /*23140*/  LOP3.LUT R17, R17, 0xffff, RZ, 0xc0, !PT ;  /* 0x0000ffff11117812 */ /* 0x000fe400078ec0ff */
[----:B------:R-:W-:Y:S02]  /*23150*/  PRMT R12, R12, 0x5410, R13 ;  /* 0x000054100c0c7816 */ /* 0x000fe4000000000d */
[----:B------:R-:W-:Y:S02]  /*23160*/  PRMT R17, R17, 0x3340, R1 ;  /* 0x0000334011117816 */ /* 0x000fe40000000001 */
[----:B--2---:R-:W-:-:S02]  /*23170*/  PRMT R28, R28, 0x5410, R3 ;  /* 0x000054101c1c7816 */ /* 0x004fc40000000003 */
[----:B------:R-:W2:Y:S04]  /*23180*/  LDL.LU R3, [R1+0x28] ;  /* 0x0000280001037983 */ /* 0x000ea80000300800 */
[----:B------:R0:W-:Y:S02]  /*23190*/  STL [R1+0x14], R28 ;  /* 0x0000141c01007387 */ /* 0x0001e40000100800 */
[----:B0-----:R-:W-:Y:S02]  /*231a0*/  PRMT R28, R8, 0x5410, R9 ;  /* 0x00005410081c7816 */ /* 0x001fe40000000009 */
[----:B------:R-:W2:Y:S04]  /*231b0*/  LDL.LU R8, [R1+0x24] ;  /* 0x0000240001087983 */ /* 0x000ea80000300800 */
[----:B------:R-:W2:Y:S04]  /*231c0*/  LDL.LU R9, [R1+0x30] ;  /* 0x0000300001097983 */ /* 0x000ea80000300800 */
[----:B------:R0:W-:Y:S02]  /*231d0*/  STL [R1+0xc], R28 ;  /* 0x00000c1c01007387 */ /* 0x0001e40000100800 */
[----:B0-----:R-:W-:-:S02]  /*231e0*/  PRMT R28, R10, 0x5410, R11 ;  /* 0x000054100a1c7816 */ /* 0x001fc4000000000b */
[----:B------:R-:W2:Y:S04]  /*231f0*/  LDL.LU R10, [R1+0xb4] ;  /* 0x0000b400010a7983 */ /* 0x000ea80000300800 */
[----:B------:R-:W2:Y:S04]  /*23200*/  LDL.LU R11, [R1+0xb0] ;  /* 0x0000b000010b7983 */ /* 0x000ea80000300800 */
[----:B------:R-:W-:Y:S04]  /*23210*/  STL [R1], R28 ;  /* 0x0000001c01007387 */ /* 0x000fe80000100800 */
[----:B------:R-:W2:Y:S04]  /*23220*/  LDL.LU R13, [R1+0xec] ;  /* 0x0000ec00010d7983 */ /* 0x000ea80000300800 */
[----:B------:R0:W-:Y:S02]  /*23230*/  STL [R1+0x18], R12 ;  /* 0x0000180c01007387 */ /* 0x0001e40000100800 */
[----:B0-----:R-:W-:-:S02]  /*23240*/  PRMT R12, R16, 0x5410, R17 ;  /* 0x00005410100c7816 */ /* 0x001fc40000000011 */
[----:B---3--:R-:W-:Y:S02]  /*23250*/  PRMT R16, R29, 0x5210, R2 ;  /* 0x000052101d107816 */ /* 0x008fe40000000002 */
[----:B------:R-:W0:Y:S01]  /*23260*/  S2R R2, SR_TID.X ;  /* 0x0000000000027919 */ /* 0x000e220000002100 */
[----:B------:R-:W-:Y:S02]  /*23270*/  PRMT R15, R15, 0x3340, R1 ;  /* 0x000033400f0f7816 */ /* 0x000fe40000000001 */
[----:B------:R-:W-:Y:S02]  /*23280*/  PRMT R28, R18, 0x5410, R20 ;  /* 0x00005410121c7816 */ /* 0x000fe40000000014 */
[----:B------:R-:W-:Y:S02]  /*23290*/  PRMT R14, R14, 0x5410, R15 ;  /* 0x000054100e0e7816 */ /* 0x000fe4000000000f */
[----:B------:R-:W-:-:S03]  /*232a0*/  LOP3.LUT R21, R21, 0xffff, RZ, 0xc0, !PT ;  /* 0x0000ffff15157812 */ /* 0x000fc600078ec0ff */
[----:B------:R-:W-:Y:S04]  /*232b0*/  STL [R1+0x10], R14 ;  /* 0x0000100e01007387 */ /* 0x000fe80000100800 */
[----:B------:R-:W-:Y:S04]  /*232c0*/  STL [R1+0xf10], R28 ;  /* 0x000f101c01007387 */ /* 0x000fe80000100800 */
[----:B------:R4:W-:Y:S02]  /*232d0*/  STL [R1+0x8], R12 ;  /* 0x0000080c01007387 */ /* 0x0009e40000100800 */
[----:B----4-:R-:W-:-:S02]  /*232e0*/  PRMT R12, R25, 0x4210, R21 ;  /* 0x00004210190c7816 */ /* 0x010fc40000000015 */
[----:B------:R-:W-:Y:S02]  /*232f0*/  LOP3.LUT R20, R22, 0xffff, RZ, 0xc0, !PT ;  /* 0x0000ffff16147812 */ /* 0x000fe400078ec0ff */
[----:B--2---:R-:W-:Y:S02]  /*23300*/  PRMT R18, R24, 0x5210, R3 ;  /* 0x0000521018127816 */ /* 0x004fe40000000003 */
[----:B------:R-:W-:Y:S01]  /*23310*/  LOP3.LUT R3, R23, 0xffff, RZ, 0xc0, !PT ;  /* 0x0000ffff17037812 */ /* 0x000fe200078ec0ff */
[----:B------:R-:W2:Y:S04]  /*23320*/  LDL.LU R24, [R1+0x174] ;  /* 0x0001740001187983 */ /* 0x000ea80000300800 */
[----:B------:R-:W3:Y:S01]  /*23330*/  LDL.LU R25, [R1+0x170] ;  /* 0x0001700001197983 */ /* 0x000ee20000300800 */
[----:B------:R-:W-:-:S02]  /*23340*/  PRMT R17, R27, 0x5210, R8 ;  /* 0x000052101b117816 */ /* 0x000fc40000000008 */
[----:B0-----:R-:W-:Y:S02]  /*23350*/  LOP3.LUT R8, R2, 0x3f, RZ, 0xc0, !PT ;  /* 0x0000003f02087812 */ /* 0x001fe400078ec0ff */
[----:B------:R-:W-:Y:S02]  /*23360*/  LOP3.LUT R2, R26, 0xffff, RZ, 0xc0, !PT ;  /* 0x0000ffff1a027812 */ /* 0x000fe400078ec0ff */
[----:B------:R-:W-:Y:S01]  /*23370*/  LEA R8, R8, UR4, 0x4 ;  /* 0x0000000408087c11 */ /* 0x000fe2000f8e20ff */
[----:B------:R-:W0:Y:S01]  /*23380*/  LDCU.64 UR4, c[0x0][0x398] ;  /* 0x00007300ff0477ac */ /* 0x000e220008000a00 */
[----:B------:R-:W-:-:S03]  /*23390*/  PRMT R19, R19, 0x5210, R9 ;  /* 0x0000521013137816 */ /* 0x000fc60000000009 */
[----:B------:R-:W-:Y:S04]  /*233a0*/  STL [R1+0x64], R8 ;  /* 0x0000640801007387 */ /* 0x000fe80000100800 */
[----:B------:R-:W4:Y:S04]  /*233b0*/  LDL.LU R27, [R1+0x164] ;  /* 0x00016400011b7983 */ /* 0x000f280000300800 */
[----:B------:R-:W2:Y:S01]  /*233c0*/  LDL.LU R28, [R1+0x160] ;  /* 0x00016000011c7983 */ /* 0x000ea20000300800 */
[----:B------:R-:W-:-:S03]  /*233d0*/  PRMT R14, R10, 0x4210, R3 ;  /* 0x000042100a0e7816 */ /* 0x000fc60000000003 */
[----:B------:R-:W2:Y:S01]  /*233e0*/  LDL.LU R29, [R1+0xe8] ;  /* 0x0000e800011d7983 */ /* 0x000ea20000300800 */
[----:B------:R-:W-:-:S03]  /*233f0*/  PRMT R15, R11, 0x4210, R2 ;  /* 0x000042100b0f7816 */ /* 0x000fc60000000002 */
[----:B------:R-:W1:Y:S04]  /*23400*/  LDS.128 R8, [R8] ;  /* 0x0000000008087984 */ /* 0x000e680000000c00 */
[----:B------:R-:W2:Y:S04]  /*23410*/  LDL.LU R22, [R1+0xdc] ;  /* 0x0000dc0001167983 */ /* 0x000ea80000300800 */
[----:B------:R-:W2:Y:S04]  /*23420*/  LDL.LU R23, [R1+0xac] ;  /* 0x0000ac0001177983 */ /* 0x000ea80000300800 */
[----:B------:R-:W2:Y:S04]  /*23430*/  LDL.LU R26, [R1+0xa4] ;  /* 0x0000a400011a7983 */ /* 0x000ea80000300800 */
[----:B-1----:R1:W-:Y:S04]  /*23440*/  STL [R1+0xeec], R9 ;  /* 0x000eec0901007387 */ /* 0x0023e80000100800 */
[----:B------:R0:W-:Y:S01]  /*23450*/  STL [R1+0xedc], R10 ;  /* 0x000edc0a01007387 */ /* 0x0001e20000100800 */
[----:B------:R-:W-:Y:S01]  /*23460*/  PRMT R13, R13, 0x4210, R20 ;  /* 0x000042100d0d7816 */ /* 0x000fe20000000014 */
[----:B------:R-:W-:Y:S01]  /*23470*/  BAR.SYNC.DEFER_BLOCKING 0x0 ;  /* 0x0000000000007b1d */ /* 0x000fe20000010000 */
[----:B------:R-:W-:-:S02]  /*23480*/  PRMT R4, R4, 0x5210, R21 ;  /* 0x0000521004047816 */ /* 0x000fc40000000015 */
[----:B------:R-:W-:Y:S02]  /*23490*/  PRMT R5, R5, 0x5210, R20 ;  /* 0x0000521005057816 */ /* 0x000fe40000000014 */
[----:B------:R-:W-:-:S03]  /*234a0*/  PRMT R6, R6, 0x5210, R3 ;  /* 0x0000521006067816 */ /* 0x000fc60000000003 */
[----:B-1----:R-:W1:Y:S01]  /*234b0*/  LDC R9, c[0x0][0x3b4] ;  /* 0x0000ed00ff097b82 */ /* 0x002e620000000800 */
[----:B0-----:R-:W2:Y:S04]  /*234c0*/  LDL R10, [R1+0x64] ;  /* 0x00006400010a7983 */ /* 0x001ea80000100800 */
[----:B------:R-:W-:Y:S03]  /*234d0*/  STSM.16.M88.4 [R0], R12 ;  /* 0x0000000c00007844 */ /* 0x000fe60000000200 */
[----:B------:R-:W-:Y:S01]  /*234e0*/  BAR.SYNC.DEFER_BLOCKING 0x0 ;  /* 0x0000000000007b1d */ /* 0x000fe20000010000 */
[----:B------:R-:W-:-:S05]  /*234f0*/  PRMT R7, R7, 0x5210, R2 ;  /* 0x0000521007077816 */ /* 0x000fca0000000002 */
[----:B------:R-:W-:Y:S04]  /*23500*/  STL [R1+0xecc], R11 ;  /* 0x000ecc0b01007387 */ /* 0x000fe80000100800 */
[----:B--2---:R-:W0:Y:S01]  /*23510*/  LDS.128 R12, [R10] ;  /* 0x000000000a0c7984 */ /* 0x004e220000000c00 */
[----:B------:R-:W-:Y:S06]  /*23520*/  BAR.SYNC.DEFER_BLOCKING 0x0 ;  /* 0x0000000000007b1d */ /* 0x000fec0000010000 */
[----:B------:R-:W-:Y:S02]  /*23530*/  STSM.16.M88.4 [R0], R16 ;  /* 0x0000001000007844 */ /* 0x000fe40000000200 */
[----:B------:R-:W-:Y:S06]  /*23540*/  BAR.SYNC.DEFER_BLOCKING 0x0 ;  /* 0x0000000000007b1d */ /* 0x000fec0000010000 */
[----:B------:R-:W2:Y:S02]  /*23550*/  LDS.128 R16, [R10] ;  /* 0x000000000a107984 */ /* 0x000ea40000000c00 */
[----:B------:R-:W-:Y:S06]  /*23560*/  BAR.SYNC.DEFER_BLOCKING 0x0 ;  /* 0x0000000000007b1d */ /* 0x000fec0000010000 */
[----:B------:R-:W-:Y:S02]  /*23570*/  STSM.16.M88.4 [R0], R4 ;  /* 0x0000000400007844 */ /* 0x000fe40000000200 */
[----:B------:R-:W-:Y:S01]  /*23580*/  BAR.SYNC.DEFER_BLOCKING 0x0 ;  /* 0x0000000000007b1d */ /* 0x000fe20000010000 */
[----:B---3--:R-:W-:-:S02]  /*23590*/  LOP3.LUT R25, R25, 0xffff, RZ, 0xc0, !PT ;  /* 0x0000ffff19197812 */ /* 0x008fc400078ec0ff */
[----:B----4-:R-:W-:-:S03]  /*235a0*/  LOP3.LUT R27, R27, 0xffff, RZ, 0xc0, !PT ;  /* 0x0000ffff1b1b7812 */ /* 0x010fc600078ec0ff */
[----:B------:R-:W3:Y:S01]  /*235b0*/  LDS.128 R4, [R10] ;  /* 0x000000000a047984 */ /* 0x000ee20000000c00 */
[----:B------:R-:W-:Y:S02]  /*235c0*/  LOP3.LUT R28, R28, 0xffff, RZ, 0xc0, !PT ;  /* 0x0000ffff1c1c7812 */ /* 0x000fe400078ec0ff */
[----:B------:R-:W-:Y:S01]  /*235d0*/  LOP3.LUT R2, R24, 0xffff, RZ, 0xc0, !PT ;  /* 0x0000ffff18027812 */ /* 0x000fe200078ec0ff */
[----:B0-----:R-:W-:Y:S01]  /*235e0*/  STL [R1+0xee8], R13 ;  /* 0x000ee80d01007387 */ /* 0x001fe20000100800 */
[----:B------:R-:W-:-:S03]  /*235f0*/  PRMT R21, R22, 0x4210, R25 ;  /* 0x0000421016157816 */ /* 0x000fc60000000019 */
[----:B------:R-:W-:Y:S01]  /*23600*/  STL [R1+0xed8], R14 ;  /* 0x000ed80e01007387 */ /* 0x000fe20000100800 */
[----:B------:R-:W-:-:S03]  /*23610*/  PRMT R22, R23, 0x4210, R27 ;  /* 0x0000421017167816 */ /* 0x000fc6000000001b */
[----:B------:R0:W-:Y:S01]  /*23620*/  STL [R1+0xec8], R15 ;  /* 0x000ec80f01007387 */ /* 0x0001e20000100800 */
[----:B------:R-:W-:-:S03]  /*23630*/  PRMT R23, R26, 0x4210, R28 ;  /* 0x000042101a177816 */ /* 0x000fc6000000001c */
[----:B------:R-:W4:Y:S01]  /*23640*/  LDL.LU R3, [R1+0xf8] ;  /* 0x0000f80001037983 */ /* 0x000f220000300800 */
[----:B------:R-:W-:-:S03]  /*23650*/  PRMT R20, R29, 0x4210, R2 ;  /* 0x000042101d147816 */ /* 0x000fc60000000002 */
[----:B------:R-:W4:Y:S04]  /*23660*/  LDL.LU R24, [R1+0xf4] ;  /* 0x0000f40001187983 */ /* 0x000f280000300800 */
[----:B------:R-:W4:Y:S04]  /*23670*/  LDL.LU R26, [R1+0xe4] ;  /* 0x0000e400011a7983 */ /* 0x000f280000300800 */
[----:B------:R-:W4:Y:S04]  /*23680*/  LDL.LU R29, [R1+0xe0] ;  /* 0x0000e000011d7983 */ /* 0x000f280000300800 */
[----:B0-----:R-:W4:Y:S04]  /*23690*/  LDL.LU R15, [R1] ;  /* 0x00000000010f7983 */ /* 0x001f280000300800 */
[----:B------:R-:W4:Y:S04]  /*236a0*/  LDL.LU R14, [R1+0x18] ;  /* 0x00001800010e7983 */ /* 0x000f280000300800 */
[----:B------:R-:W4:Y:S04]  /*236b0*/  LDL.LU R13, [R1+0x10] ;  /* 0x00001000010d7983 */ /* 0x000f280000300800 */
[----:B------:R-:W4:Y:S04]  /*236c0*/  LDL.LU R11, [R1+0x8] ;  /* 0x00000800010b7983 */ /* 0x000f280000300800 */
[----:B--2---:R0:W-:Y:S01]  /*236d0*/  STL [R1+0xf04], R16 ;  /* 0x000f041001007387 */ /* 0x0041e20000100800 */
[----:B------:R-:W-:Y:S06]  /*236e0*/  BAR.SYNC.DEFER_BLOCKING 0x0 ;  /* 0x0000000000007b1d */ /* 0x000fec0000010000 */
[----:B0-----:R-:W2:Y:S04]  /*236f0*/  LDL.LU R16, [R1+0xc] ;  /* 0x00000c0001107983 */ /* 0x001ea80000300800 */
[----:B------:R0:W-:Y:S04]  /*23700*/  STL [R1+0xee4], R17 ;  /* 0x000ee41101007387 */ /* 0x0001e80000100800 */
[----:B0-----:R-:W2:Y:S04]  /*23710*/  LDL.LU R17, [R1+0x14] ;  /* 0x0000140001117983 */ /* 0x001ea80000300800 */
[----:B------:R0:W-:Y:S04]  /*23720*/  STL [R1+0xed4], R18 ;  /* 0x000ed41201007387 */ /* 0x0001e80000100800 */
[----:B0-----:R-:W2:Y:S04]  /*23730*/  LDL.LU R18, [R1+0x1c] ;  /* 0x00001c0001127983 */ /* 0x001ea80000300800 */
[----:B------:R0:W-:Y:S04]  /*23740*/  STL [R1+0xec4], R19 ;  /* 0x000ec41301007387 */ /* 0x0001e80000100800 */
[----:B0-----:R-:W2:Y:S04]  /*23750*/  LDL.LU R19, [R1+0x94] ;  /* 0x0000940001137983 */ /* 0x001ea80000300800 */
[----:B---3--:R0:W-:Y:S04]  /*23760*/  STL [R1+0xefc], R4 ;  /* 0x000efc0401007387 */ /* 0x0081e80000100800 */
[----:B0-----:R-:W3:Y:S04]  /*23770*/  LDL.LU R4, [R1+0x98] ;  /* 0x0000980001047983 */ /* 0x001ee80000300800 */
[----:B------:R0:W-:Y:S04]  /*23780*/  STL [R1+0xee0], R5 ;  /* 0x000ee00501007387 */ /* 0x0001e80000100800 */
[----:B0-----:R-:W2:Y:S04]  /*23790*/  LDL.LU R5, [R1+0xb8] ;  /* 0x0000b80001057983 */ /* 0x001ea80000300800 */
[----:B------:R0:W-:Y:S04]  /*237a0*/  STL [R1+0xed0], R6 ;  /* 0x000ed00601007387 */ /* 0x0001e80000100800 */
[----:B0-----:R-:W2:Y:S04]  /*237b0*/  LDL.LU R6, [R1+0xc0] ;  /* 0x0000c00001067983 */ /* 0x001ea80000300800 */
[----:B------:R3:W-:Y:S04]  /*237c0*/  STSM.16.M88.4 [R0], R20 ;  /* 0x0000001400007844 */ /* 0x0007e80000000200 */
[----:B------:R-:W-:Y:S01]  /*237d0*/  STL [R1+0xec0], R7 ;  /* 0x000ec00701007387 */ /* 0x000fe20000100800 */
[----:B----4-:R-:W-:-:S02]  /*237e0*/  LOP3.LUT R3, R3, 0xffff, RZ, 0xc0, !PT ;  /* 0x0000ffff03037812 */ /* 0x010fc400078ec0ff */
[----:B------:R-:W-:Y:S02]  /*237f0*/  LOP3.LUT R24, R24, 0xffff, RZ, 0xc0, !PT ;  /* 0x0000ffff18187812 */ /* 0x000fe400078ec0ff */
[----:B------:R-:W-:Y:S02]  /*23800*/  LOP3.LUT R26, R26, 0xffff, RZ, 0xc0, !PT ;  /* 0x0000ffff1a1a7812 */ /* 0x000fe400078ec0ff */
[----:B------:R-:W-:Y:S02]  /*23810*/  LOP3.LUT R29, R29, 0xffff, RZ, 0xc0, !PT ;  /* 0x0000ffff1d1d7812 */ /* 0x000fe400078ec0ff */
[----:B---3--:R-:W-:Y:S02]  /*23820*/  PRMT R22, R4, 0x4210, R26 ;  /* 0x0000421004167816 */ /* 0x008fe4000000001a */
[----:B--2---:R-:W-:Y:S02]  /*23830*/  PRMT R21, R5, 0x4210, R24 ;  /* 0x0000421005157816 */ /* 0x004fe40000000018 */
[----:B------:R-:W-:Y:S01]  /*23840*/  PRMT R20, R6, 0x4210, R3 ;  /* 0x0000421006147816 */ /* 0x000fe20000000003 */
[----:B------:R-:W-:Y:S06]  /*23850*/  BAR.SYNC.DEFER_BLOCKING 0x0 ;  /* 0x0000000000007b1d */ /* 0x000fec0000010000 */
[----:B------:R-:W0:Y:S01]  /*23860*/  LDS.128 R4, [R10] ;  /* 0x000000000a047984 */ /* 0x000e220000000c00 */
[----:B------:R-:W-:Y:S01]  /*23870*/  PRMT R23, R19, 0x4210, R29 ;  /* 0x0000421013177816 */ /* 0x000fe2000000001d */
[----:B------:R-:W-:Y:S06]  /*23880*/  BAR.SYNC.DEFER_BLOCKING 0x0 ;  /* 0x0000000000007b1d */ /* 0x000fec0000010000 */
[----:B------:R-:W1:Y:S04]  /*23890*/  LDL R19, [R1+0xe94] ;  /* 0x000e940001137983 */ /* 0x000e680000100800 */
[----:B------:R2:W-:Y:S04]  /*238a0*/  STSM.16.M88.4 [R0], R20 ;  /* 0x0000001400007844 */ /* 0x0005e80000000200 */
[----:B0-----:R-:W-:Y:S04]  /*238b0*/  STL.64 [R1+0x40], R4 ;  /* 0x0000400401007387 */ /* 0x001fe80000100a00 */
[----:B------:R-:W-:Y:S01]  /*238c0*/  STL.64 [R1+0x48], R6 ;  /* 0x0000480601007387 */ /* 0x000fe20000100a00 */
[----:B--2---:R-:W-:-:S03]  /*238d0*/  PRMT R21, R17, 0x5210, R25 ;  /* 0x0000521011157816 */ /* 0x004fc60000000019 */
[----:B------:R-:W2:Y:S01]  /*238e0*/  LDL R25, [R1+0xe9c] ;  /* 0x000e9c0001197983 */ /* 0x000ea20000100800 */
[----:B------:R-:W-:-:S03]  /*238f0*/  PRMT R23, R15, 0x5210, R28 ;  /* 0x000052100f177816 */ /* 0x000fc6000000001c */
[----:B------:R-:W3:Y:S01]  /*23900*/  LDL.LU R28, [R1+0xf10] ;  /* 0x000f1000011c7983 */ /* 0x000ee20000300800 */
[----:B------:R-:W-:Y:S01]  /*23910*/  BAR.SYNC.DEFER_BLOCKING 0x0 ;  /* 0x0000000000007b1d */ /* 0x000fe20000010000 */
[----:B------:R-:W-:Y:S02]  /*23920*/  PRMT R20, R18, 0x5210, R2 ;  /* 0x0000521012147816 */ /* 0x000fe40000000002 */
[----:B------:R-:W-:-:S03]  /*23930*/  PRMT R22, R16, 0x5210, R27 ;  /* 0x0000521010167816 */ /* 0x000fc6000000001b */
[----:B------:R-:W0:Y:S02]  /*23940*/  LDS.128 R4, [R10] ;  /* 0x000000000a047984 */ /* 0x000e240000000c00 */
[----:B------:R-:W-:Y:S06]  /*23950*/  BAR.SYNC.DEFER_BLOCKING 0x0 ;  /* 0x0000000000007b1d */ /* 0x000fec0000010000 */
[----:B------:R4:W-:Y:S04]  /*23960*/  STSM.16.M88.4 [R0], R20 ;  /* 0x0000001400007844 */ /* 0x0009e80000000200 */
[----:B0-----:R-:W-:Y:S04]  /*23970*/  STL.64 [R1+0x30], R4 ;  /* 0x0000300401007387 */ /* 0x001fe80000100a00 */
[----:B------:R-:W-:Y:S01]  /*23980*/  STL.64 [R1+0x38], R6 ;  /* 0x0000380601007387 */ /* 0x000fe20000100a00 */
[----:B------:R-:W-:Y:S06]  /*23990*/  BAR.SYNC.DEFER_BLOCKING 0x0 ;  /* 0x0000000000007b1d */ /* 0x000fec0000010000 */
[----:B------:R-:W0:Y:S01]  /*239a0*/  LDS.128 R4, [R10] ;  /* 0x000000000a047984 */ /* 0x000e220000000c00 */
[----:B----4-:R-:W-:-:S02]  /*239b0*/  PRMT R20, R14, 0x5210, R3 ;  /* 0x000052100e147816 */ /* 0x010fc40000000003 */
[----:B------:R-:W-:Y:S02]  /*239c0*/  PRMT R21, R13, 0x5210, R24 ;  /* 0x000052100d157816 */ /* 0x000fe40000000018 */
[----:B------:R-:W-:Y:S01]  /*239d0*/  PRMT R22, R11, 0x5210, R26 ;  /* 0x000052100b167816 */ /* 0x000fe2000000001a */
[----:B------:R-:W4:Y:S04]  /*239e0*/  LDL R13, [R1+0xea4] ;  /* 0x000ea400010d7983 */ /* 0x000f280000100800 */
[----:B------:R-:W4:Y:S04]  /*239f0*/  LDL R11, [R1+0xea0] ;  /* 0x000ea000010b7983 */ /* 0x000f280000100800 */
[----:B0-----:R-:W-:Y:S04]  /*23a00*/  STL.64 [R1+0x50], R4 ;  /* 0x0000500401007387 */ /* 0x001fe80000100a00 */
[----:B------:R0:W-:Y:S04]  /*23a10*/  STL.64 [R1+0x58], R6 ;  /* 0x0000580601007387 */ /* 0x0001e80000100a00 */
[----:B------:R-:W4:Y:S04]  /*23a20*/  LDL R17, [R1+0xeb4] ;  /* 0x000eb40001117983 */ /* 0x000f280000100800 */
[----:B------:R-:W4:Y:S04]  /*23a30*/  LDL R10, [R1+0xeb8] ;  /* 0x000eb800010a7983 */ /* 0x000f280000100800 */
[----:B------:R-:W4:Y:S04]  /*23a40*/  LDL R15, [R1+0xea8] ;  /* 0x000ea800010f7983 */ /* 0x000f280000100800 */
[----:B0-----:R-:W4:Y:S01]  /*23a50*/  LDL R7, [R1+0xeac] ;  /* 0x000eac0001077983 */ /* 0x001f220000100800 */
[----:B-1----:R-:W-:Y:S01]  /*23a60*/  IMAD R2, R19, R9, RZ ;  /* 0x0000000913027224 */ /* 0x002fe200078e02ff */
[----:B------:R-:W-:Y:S04]  /*23a70*/  BAR.SYNC.DEFER_BLOCKING 0x0 ;  /* 0x0000000000007b1d */ /* 0x000fe80000010000 */
[----:B------:R-:W-:-:S04]  /*23a80*/  IADD3 R16, P3, PT, R2, UR28, RZ ;  /* 0x0000001c02107c10 */ /* 0x000fc8000ff7e0ff */
[----:B------:R-:W-:Y:S01]  /*23a90*/  LEA.HI.X.SX32 R5, R2, UR29, 0x1, P3 ;  /* 0x0000001d02057c11 */ /* 0x000fe200098f0eff */
[----:B--2---:R-:W-:Y:S01]  /*23aa0*/  IMAD R3, R25, UR26, RZ ;  /* 0x0000001a19037c24 */ /* 0x004fe2000f8e02ff */
[----:B---3--:R-:W-:-:S04]  /*23ab0*/  PRMT R23, R28, 0x5210, R29 ;  /* 0x000052101c177816 */ /* 0x008fc8000000001d */
[----:B------:R-:W-:Y:S01]  /*23ac0*/  SHF.R.S32.HI R6, RZ, 0x1f, R3 ;  /* 0x0000001fff067819 */ /* 0x000fe20000011403 */
[----:B------:R-:W-:Y:S04]  /*23ad0*/  STL [R1+0x4], R3 ;  /* 0x0000040301007387 */ /* 0x000fe80000100800 */
[----:B------:R-:W-:Y:S04]  /*23ae0*/  STL [R1+0x8], R16 ;  /* 0x0000081001007387 */ /* 0x000fe80000100800 */
[----:B------:R0:W-:Y:S04]  /*23af0*/  STSM.16.M88.4 [R0], R20 ;  /* 0x0000001400007844 */ /* 0x0001e80000000200 */
[----:B------:R-:W-:Y:S04]  /*23b00*/  STL [R1+0xc], R6 ;  /* 0x00000c0601007387 */ /* 0x000fe80000100800 */
[----:B------:R1:W-:Y:S04]  /*23b10*/  STL [R1+0xf08], R16 ;  /* 0x000f081001007387 */ /* 0x0003e80000100800 */
[----:B------:R2:W-:Y:S01]  /*23b20*/  STL [R1+0x60], R5 ;  /* 0x0000600501007387 */ /* 0x0005e20000100800 */
[----:B0-----:R-:W-:Y:S01]  /*23b30*/  IMAD R0, R9, 0x40, R2 ;  /* 0x0000004009007824 */ /* 0x001fe200078e0202 */
[----:B------:R-:W-:Y:S01]  /*23b40*/  BAR.SYNC.DEFER_BLOCKING 0x0 ;  /* 0x0000000000007b1d */ /* 0x000fe20000010000 */
[----:B------:R-:W-:-:S05]  /*23b50*/  IADD3 R2, P4, PT, R3, R16, RZ ;  /* 0x0000001003027210 */ /* 0x000fca0007f9e0ff */
[----:B-1----:R-:W3:Y:S01]  /*23b60*/  LDL R16, [R1+0x4] ;  /* 0x0000040001107983 */ /* 0x002ee20000100800 */
[----:B------:R-:W-:Y:S01]  /*23b70*/  IADD3 R4, P3, PT, R0, UR28, RZ ;  /* 0x0000001c00047c10 */ /* 0x000fe2000ff7e0ff */
[----:B------:R-:W-:-:S03]  /*23b80*/  IMAD.X R3, R6, 0x1, R5, P4 ;  /* 0x0000000106037824 */ /* 0x000fc600020e0605 */
[----:B--2---:R-:W-:Y:S01]  /*23b90*/  LEA.HI.X.SX32 R5, R0, UR29, 0x1, P3 ;  /* 0x0000001d00057c11 */ /* 0x004fe200098f0eff */
[----:B------:R-:W-:Y:S04]  /*23ba0*/  STL [R1+0xf0c], R19 ;  /* 0x000f0c1301007387 */ /* 0x000fe80000100800 */
[----:B------:R-:W-:Y:S04]  /*23bb0*/  STL [R1+0x10], R4 ;  /* 0x0000100401007387 */ /* 0x000fe80000100800 */
[----:B------:R-:W-:Y:S04]  /*23bc0*/  STL [R1+0x2c], R5 ;  /* 0x00002c0501007387 */ /* 0x000fe80000100800 */
[----:B------:R0:W-:Y:S01]  /*23bd0*/  STL [R1+0xf00], R5 ;  /* 0x000f000501007387 */ /* 0x0001e20000100800 */
[----:B------:R-:W-:-:S04]  /*23be0*/  ISETP.GE.AND P1, PT, R19, UR30, PT ;  /* 0x0000001e13007c0c */ /* 0x000fc8000bf26270 */
[----:B------:R-:W-:Y:S02]  /*23bf0*/  ISETP.LT.AND P1, PT, R25, UR33, !P1 ;  /* 0x0000002119007c0c */ /* 0x000fe4000cf21270 */
[----:B---3--:R-:W-:-:S05]  /*23c00*/  IADD3 R20, P3, PT, R16, R4, RZ ;  /* 0x0000000410147210 */ /* 0x008fca0007f7e0ff */
[----:B------:R-:W-:Y:S02]  /*23c10*/  IMAD.X R21, R6, 0x1, R5, P3 ;  /* 0x0000000106157824 */ /* 0x000fe400018e0605 */
[----:B0-----:R-:W2:Y:S01]  /*23c20*/  LDL.LU R5, [R1+0xc] ;  /* 0x00000c0001057983 */ /* 0x001ea20000300800 */
[----:B------:R-:W-:Y:S02]  /*23c30*/  ISETP.GE.AND P2, PT, R25, UR31, PT ;  /* 0x0000001f19007c0c */ /* 0x000fe4000bf46270 */
[C---:B------:R-:W-:Y:S02]  /*23c40*/  PRMT R23, R8.reuse, 0x7770, RZ ;  /* 0x0000777008177816 */ /* 0x040fe400000000ff */
[----:B----4-:R-:W-:Y:S01]  /*23c50*/  ISETP.LT.AND P5, PT, R11, UR6, !P2 ;  /* 0x000000060b007c0c */ /* 0x010fe2000d7a1270 */
[----:B------:R-:W0:Y:S02]  /*23c60*/  LDCU.64 UR6, c[0x0][0x398] ;  /* 0x00007300ff0677ac */ /* 0x000e240008000a00 */
[----:B------:R1:W-:Y:S01]  /*23c70*/  @P1 STG.E.U8 desc[UR22][R2.64], R23 ;  /* 0x0000001702001986 */ /* 0x0003e2000c101116 */
[----:B------:R-:W-:-:S02]  /*23c80*/  PRMT R22, R8, 0x7771, RZ ;  /* 0x0000777108167816 */ /* 0x000fc400000000ff */
[----:B------:R-:W-:Y:S01]  /*23c90*/  ISETP.LT.AND P1, PT, R13, UR4, !P2 ;  /* 0x000000040d007c0c */ /* 0x000fe2000d721270 */
[----:B------:R-:W3:Y:S01]  /*23ca0*/  LDCU UR4, c[0x0][0x39c] ;  /* 0x00007380ff0477ac */ /* 0x000ee20008000800 */
[----:B-1----:R-:W-:-:S04]  /*23cb0*/  IMAD R2, R9, 0x40, R0 ;  /* 0x0000004009027824 */ /* 0x002fc800078e0200 */
[----:B------:R-:W-:Y:S01]  /*23cc0*/  IMAD R0, R9, 0x40, R2 ;  /* 0x0000004009007824 */ /* 0x000fe200078e0202 */
[C---:B------:R-:W-:Y:S01]  /*23cd0*/  IADD3 R6, P3, PT, R2.reuse, UR28, RZ ;  /* 0x0000001c02067c10 */ /* 0x040fe2000ff7e0ff */
[----:B------:R1:W-:Y:S03]  /*23ce0*/  @P5 STG.E.U8 desc[UR22][R20.64], R22 ;  /* 0x0000001614005986 */ /* 0x0003e6000c101116 */
[----:B------:R-:W-:Y:S02]  /*23cf0*/  LEA.HI.X.SX32 R14, R2, UR29, 0x1, P3 ;  /* 0x0000001d020e7c11 */ /* 0x000fe400098f0eff */
[----:B------:R-:W-:Y:S02]  /*23d00*/  IADD3 R11, P3, PT, R0, UR28, RZ ;  /* 0x0000001c000b7c10 */ /* 0x000fe4000ff7e0ff */
[----:B------:R-:W-:Y:S02]  /*23d10*/  IADD3 R2, P4, PT, R16, R6, RZ ;  /* 0x0000000610027210 */ /* 0x000fe40007f9e0ff */
[----:B------:R-:W-:-:S02]  /*23d20*/  ISETP.LT.AND P5, PT, R15, UR16, !P2 ;  /* 0x000000100f007c0c */ /* 0x000fc4000d7a1270 */
[----:B------:R-:W-:Y:S02]  /*23d30*/  LEA.HI.X.SX32 R18, R0, UR29, 0x1, P3 ;  /* 0x0000001d00127c11 */ /* 0x000fe400098f0eff */
[----:B-1----:R-:W-:Y:S02]  /*23d40*/  IADD3 R20, P3, PT, R16, R11, RZ ;  /* 0x0000000b10147210 */ /* 0x002fe40007f7e0ff */
[C---:B------:R-:W-:Y:S02]  /*23d50*/  PRMT R22, R8.reuse, 0x7772, RZ ;  /* 0x0000777208167816 */ /* 0x040fe400000000ff */
[----:B------:R-:W-:Y:S01]  /*23d60*/  PRMT R8, R8, 0x7773, RZ ;  /* 0x0000777308087816 */ /* 0x000fe200000000ff */
[----:B------:R-:W-:Y:S01]  /*23d70*/  VIADD R23, R25, 0x1 ;  /* 0x0000000119177836 */ /* 0x000fe20000000000 */
[----:B------:R-:W-:Y:S01]  /*23d80*/  STL [R1+0x20], R6 ;  /* 0x0000200601007387 */ /* 0x000fe20000100800 */
[----:B------:R-:W-:-:S03]  /*23d90*/  PRMT R19, R12, 0x7770, RZ ;  /* 0x000077700c137816 */ /* 0x000fc600000000ff */
[----:B------:R-:W-:Y:S04]  /*23da0*/  STL [R1+0x1c], R14 ;  /* 0x00001c0e01007387 */ /* 0x000fe80000100800 */
[----:B------:R-:W-:Y:S04]  /*23db0*/  STL [R1+0x28], R11 ;  /* 0x0000280b01007387 */ /* 0x000fe80000100800 */
[----:B------:R-:W-:Y:S01]  /*23dc0*/  STL [R1+0x24], R18 ;  /* 0x0000241201007387 */ /* 0x000fe20000100800 */
[C---:B--2---:R-:W-:Y:S02]  /*23dd0*/  IMAD.X R3, R5.reuse, 0x1, R14, P4 ;  /* 0x0000000105037824 */ /* 0x044fe400020e060e */
[----:B------:R-:W-:-:S03]  /*23de0*/  IMAD.X R21, R5, 0x1, R18, P3 ;  /* 0x0000000105157824 */ /* 0x000fc600018e0612 */
[----:B------:R1:W-:Y:S04]  /*23df0*/  @P1 STG.E.U8 desc[UR22][R2.64], R22 ;  /* 0x0000001602001986 */ /* 0x0003e8000c101116 */
[----:B------:R2:W-:Y:S01]  /*23e00*/  @P5 STG.E.U8 desc[UR22][R20.64], R8 ;  /* 0x0000000814005986 */ /* 0x0005e2000c101116 */
[----:B-1----:R-:W-:-:S04]  /*23e10*/  IMAD R2, R9, 0x40, R0 ;  /* 0x0000004009027824 */ /* 0x002fc800078e0200 */
[----:B--2---:R-:W-:Y:S01]  /*23e20*/  IMAD R8, R9, 0x40, R2 ;  /* 0x0000004009087824 */ /* 0x004fe200078e0202 */
[----:B------:R-:W-:-:S03]  /*23e30*/  IADD3 R0, P1, PT, R2, UR28, RZ ;  /* 0x0000001c02007c10 */ /* 0x000fc6000ff3e0ff */
[C---:B------:R-:W-:Y:S01]  /*23e40*/  IMAD R3, R9.reuse, 0x40, R8 ;  /* 0x0000004009037824 */ /* 0x040fe200078e0208 */
[----:B------:R-:W-:Y:S02]  /*23e50*/  LEA.HI.X.SX32 R2, R2, UR29, 0x1, P1 ;  /* 0x0000001d02027c11 */ /* 0x000fe400088f0eff */
[----:B------:R-:W-:Y:S01]  /*23e60*/  IADD3 R21, P5, PT, R8, UR28, RZ ;  /* 0x0000001c08157c10 */ /* 0x000fe2000ffbe0ff */
[----:B------:R-:W-:Y:S01]  /*23e70*/  IMAD R22, R9, 0x40, R3 ;  /* 0x0000004009167824 */ /* 0x000fe200078e0203 */
[----:B------:R-:W-:Y:S01]  /*23e80*/  IADD3 R26, P1, PT, R16, R0, RZ ;  /* 0x00000000101a7210 */ /* 0x000fe20007f3e0ff */
[----:B------:R-:W2:Y:S01]  /*23e90*/  LDL R9, [R1+0xeb0] ;  /* 0x000eb00001097983 */ /* 0x000ea20000100800 */
[----:B------:R-:W-:Y:S01]  /*23ea0*/  ISETP.LT.AND P4, PT, R7, UR12, !P2 ;  /* 0x0000000c07007c0c */ /* 0x000fe2000d781270 */
[----:B------:R-:W1:Y:S01]  /*23eb0*/  LDCU UR12, c[0x0][0x398] ;  /* 0x00007300ff0c77ac */ /* 0x000e620008000800 */
[----:B------:R-:W-:Y:S01]  /*23ec0*/  LEA.HI.X.SX32 R8, R8, UR29, 0x1, P5 ;  /* 0x0000001d08087c11 */ /* 0x000fe2000a8f0eff */
[----:B------:R-:W-:Y:S01]  /*23ed0*/  IMAD.X R27, R5, 0x1, R2, P1 ;  /* 0x00000001051b7824 */ /* 0x000fe200008e0602 */
[----:B------:R-:W-:-:S02]  /*23ee0*/  ISETP.LT.AND P3, PT, R10, UR14, !P2 ;  /* 0x0000000e0a007c0c */ /* 0x000fc4000d761270 */
[----:B------:R-:W-:Y:S02]  /*23ef0*/  IADD3 R29, P5, PT, R22, UR28, RZ ;  /* 0x0000001c161d7c10 */ /* 0x000fe4000ffbe0ff */
[C---:B------:R-:W-:Y:S02]  /*23f00*/  IADD3 R20, P1, PT, R3.reuse, UR28, RZ ;  /* 0x0000001c03147c10 */ /* 0x040fe4000ff3e0ff */
[----:B------:R-:W-:Y:S02]  /*23f10*/  IADD3 R24, P6, PT, R16, R21, RZ ;  /* 0x0000001510187210 */ /* 0x000fe40007fde0ff */
[----:B------:R-:W-:Y:S02]  /*23f20*/  LEA.HI.X.SX32 R28, R22, UR29, 0x1, P5 ;  /* 0x0000001d161c7c11 */ /* 0x000fe4000a8f0eff */
[----:B------:R-:W-:Y:S02]  /*23f30*/  LEA.HI.X.SX32 R3, R3, UR29, 0x1, P1 ;  /* 0x0000001d03037c11 */ /* 0x000fe400088f0eff */
[----:B------:R-:W-:Y:S01]  /*23f40*/  IADD3 R22, P5, PT, R16, R20, RZ ;  /* 0x0000001410167210 */ /* 0x000fe20007fbe0ff */
[----:B------:R-:W-:Y:S01]  /*23f50*/  IMAD.X R25, R5, 0x1, R8, P6 ;  /* 0x0000000105197824 */ /* 0x000fe200030e0608 */
[----:B------:R-:W-:Y:S01]  /*23f60*/  PRMT R16, R12, 0x7771, RZ ;  /* 0x000077710c107816 */ /* 0x000fe200000000ff */
[----:B------:R4:W-:Y:S01]  /*23f70*/  STL [R1+0xef4], R3 ;  /* 0x000ef40301007387 */ /* 0x0009e20000100800 */
[----:B------:R-:W-:Y:S01]  /*23f80*/  ISETP.GE.AND P1, PT, R23, UR18, PT ;  /* 0x0000001217007c0c */ /* 0x000fe2000bf26270 */
[----:B------:R-:W-:-:S02]  /*23f90*/  IMAD.X R23, R5, 0x1, R3, P5 ;  /* 0x0000000105177824 */ /* 0x000fc400028e0603 */
[----:B------:R1:W-:Y:S01]  /*23fa0*/  @P4 STG.E.U8 desc[UR22][R26.64], R19 ;  /* 0x000000131a004986 */ /* 0x0003e2000c101116 */
[----:B0-----:R-:W-:Y:S01]  /*23fb0*/  ISETP.LT.AND P6, PT, R17, UR6, !P2 ;  /* 0x0000000611007c0c */ /* 0x001fe2000d7c1270 */
[----:B------:R-:W0:Y:S02]  /*23fc0*/  LDCU.64 UR18, c[0x0][0x398] ;  /* 0x00007300ff1277ac */ /* 0x000e240008000a00 */
[----:B------:R0:W-:Y:S01]  /*23fd0*/  @P3 STG.E.U8 desc[UR22][R24.64], R16 ;  /* 0x0000001018003986 */ /* 0x0001e2000c101116 */
[----:B------:R-:W0:Y:S03]  /*23fe0*/  LDCU UR6, c[0x0][0x398] ;  /* 0x00007300ff0677ac */ /* 0x000e260008000800 */
[----:B----4-:R-:W4:Y:S04]  /*23ff0*/  LDL R3, [R1+0xe9c] ;  /* 0x000e9c0001037983 */ /* 0x010f280000100800 */
[----:B-1----:R-:W3:Y:S04]  /*24000*/  LDL.LU R19, [R1+0xf0c] ;  /* 0x000f0c0001137983 */ /* 0x002ee80000300800 */
[----:B------:R-:W3:Y:S04]  /*24010*/  LDL R26, [R1+0xea0] ;  /* 0x000ea000011a7983 */ /* 0x000ee80000100800 */
[----:B------:R-:W3:Y:S04]  /*24020*/  LDL R27, [R1+0x60] ;  /* 0x00006000011b7983 */ /* 0x000ee80000100800 */
[----:B0-----:R-:W3:Y:S04]  /*24030*/  LDL.LU R16, [R1+0xf08] ;  /* 0x000f080001107983 */ /* 0x001ee80000300800 */
[----:B------:R-:W3:Y:S01]  /*24040*/  LDL.LU R24, [R1+0x4] ;  /* 0x0000040001187983 */ /* 0x000ee20000300800 */
[----:B------:R-:W-:-:S05]  /*24050*/  PRMT R25, R12, 0x7772, RZ ;  /* 0x000077720c197816 */ /* 0x000fca00000000ff */
[----:B------:R4:W-:Y:S01]  /*24060*/  @P6 STG.E.U8 desc[UR22][R22.64], R25 ;  /* 0x0000001916006986 */ /* 0x0009e2000c101116 */
[----:B------:R-:W-:Y:S02]  /*24070*/  PRMT R12, R12, 0x7773, RZ ;  /* 0x000077730c0c7816 */ /* 0x000fe400000000ff */
[----:B--2---:R-:W-:Y:S01]  /*24080*/  ISETP.LT.AND P2, PT, R9, UR10, !P2 ;  /* 0x0000000a09007c0c */ /* 0x004fe2000d741270 */
[----:B------:R3:W-:Y:S01]  /*24090*/  STL [R1+0xef0], R9 ;  /* 0x000ef00901007387 */ /* 0x0007e20000100800 */
[----:B------:R-:W0:Y:S03]  /*240a0*/  LDCU UR10, c[0x0][0x398] ;  /* 0x00007300ff0a77ac */ /* 0x000e260008000800 */
[----:B------:R1:W-:Y:S01]  /*240b0*/  STL [R1+0xef8], R29 ;  /* 0x000ef81d01007387 */ /* 0x0003e20000100800 */
[----:B----4-:R-:W-:Y:S02]  /*240c0*/  VIADD R25, R3, 0x2 ;  /* 0x0000000203197836 */ /* 0x010fe40000000000 */
[C---:B---3--:R-:W-:Y:S01]  /*240d0*/  VIADD R9, R24.reuse, UR26 ;  /* 0x0000001a18097c36 */ /* 0x048fe20008000000 */
[----:B------:R-:W-:-:S04]  /*240e0*/  IADD3 R22, P3, PT, R24, R29, RZ ;  /* 0x0000001d18167210 */ /* 0x000fc80007f7e0ff */
[----:B------:R-:W-:Y:S01]  /*240f0*/  STL [R1], R9 ;  /* 0x0000000901007387 */ /* 0x000fe20000100800 */
[----:B------:R-:W-:-:S03]  /*24100*/  IADD3 R24, P6, PT, R9, R16, RZ ;  /* 0x0000001009187210 */ /* 0x000fc60007fde0ff */
[----:B------:R-:W2:Y:S01]  /*24110*/  LDL.LU R16, [R1+0xf04] ;  /* 0x000f040001107983 */ /* 0x000ea20000300800 */
[----:B------:R-:W-:-:S03]  /*24120*/  IMAD.X R23, R5, 0x1, R28, P3 ;  /* 0x0000000105177824 */ /* 0x000fc600018e061c */
[----:B------:R-:W3:Y:S01]  /*24130*/  LDL.LU R5, [R1+0xf00] ;  /* 0x000f000001057983 */ /* 0x000ee20000300800 */
[----:B-1----:R-:W-:Y:S02]  /*24140*/  SHF.R.S32.HI R29, RZ, 0x1f, R9 ;  /* 0x0000001fff1d7819 */ /* 0x002fe40000011409 */
[----:B------:R-:W-:Y:S01]  /*24150*/  ISETP.GE.AND P3, PT, R25, UR27, PT ;  /* 0x0000001b19007c0c */ /* 0x000fe2000bf66270 */
[----:B------:R1:W-:Y:S02]  /*24160*/  @P2 STG.E.U8 desc[UR22][R22.64], R12 ;  /* 0x0000000c16002986 */ /* 0x0003e4000c101116 */
[----:B------:R-:W-:Y:S02]  /*24170*/  IMAD.X R25, R29, 0x1, R27, P6 ;  /* 0x000000011d197824 */ /* 0x000fe400030e061b */
[----:B------:R-:W-:Y:S01]  /*24180*/  STL [R1+0x4], R29 ;  /* 0x0000041d01007387 */ /* 0x000fe20000100800 */
[----:B-1----:R-:W-:-:S03]  /*24190*/  IADD3 R22, P6, PT, R9, R4, RZ ;  /* 0x0000000409167210 */ /* 0x002fc60007fde0ff */
[----:B------:R-:W4:Y:S01]  /*241a0*/  LDL.LU R4, [R1+0xefc] ;  /* 0x000efc0001047983 */ /* 0x000f220000300800 */
[----:B------:R-:W-:Y:S01]  /*241b0*/  ISETP.LT.AND P4, PT, R19, UR8, !P1 ;  /* 0x0000000813007c0c */ /* 0x000fe2000cf81270 */
[----:B------:R-:W1:Y:S01]  /*241c0*/  LDCU UR8, c[0x0][0x398] ;  /* 0x00007300ff0877ac */ /* 0x000e620008000800 */
[----:B------:R-:W-:Y:S02]  /*241d0*/  ISETP.LT.AND P5, PT, R26, UR20, !P1 ;  /* 0x000000141a007c0c */ /* 0x000fe4000cfa1270 */
[----:B------:R-:W-:Y:S02]  /*241e0*/  ISETP.LT.AND P2, PT, R13, UR24, !P1 ;  /* 0x000000180d007c0c */ /* 0x000fe4000cf41270 */
[C---:B--2---:R-:W-:Y:S02]  /*241f0*/  PRMT R12, R16.reuse, 0x7770, RZ ;  /* 0x00007770100c7816 */ /* 0x044fe400000000ff */
[----:B------:R-:W-:Y:S01]  /*24200*/  PRMT R26, R16, 0x7771, RZ ;  /* 0x00007771101a7816 */ /* 0x000fe200000000ff */
[----:B---3--:R-:W-:-:S04]  /*24210*/  IMAD.X R23, R29, 0x1, R5, P6 ;  /* 0x000000011d177824 */ /* 0x008fc800030e0605 */
[----:B------:R2:W-:Y:S04]  /*24220*/  @P4 STG.E.U8 desc[UR22][R24.64], R12 ;  /* 0x0000000c18004986 */ /* 0x0005e8000c101116 */
[----:B------:R3:W-:Y:S01]  /*24230*/  @P5 STG.E.U8 desc[UR22][R22.64], R26 ;  /* 0x0000001a16005986 */ /* 0x0007e2000c101116 */
[----:B------:R-:W-:Y:S02]  /*24240*/  ISETP.LT.AND P5, PT, R15, UR18, !P1 ;  /* 0x000000120f007c0c */ /* 0x000fe4000cfa1270 */
[----:B--2---:R-:W-:Y:S02]  /*24250*/  IADD3 R24, P4, PT, R9, R6, RZ ;  /* 0x0000000609187210 */ /* 0x004fe40007f9e0ff */
[----:B------:R-:W-:-:S03]  /*24260*/  PRMT R12, R16, 0x7772, RZ ;  /* 0x00007772100c7816 */ /* 0x000fc600000000ff */
[----:B------:R-:W-:Y:S01]  /*24270*/  IMAD.X R25, R29, 0x1, R14, P4 ;  /* 0x000000011d197824 */ /* 0x000fe200020e060e */
[----:B------:R-:W-:Y:S02]  /*24280*/  ISETP.LT.AND P4, PT, R7, UR32, !P1 ;  /* 0x0000002007007c0c */ /* 0x000fe4000cf81270 */
[C---:B---3--:R-:W-:Y:S02]  /*24290*/  IADD3 R22, P6, PT, R9.reuse, R11, RZ ;  /* 0x0000000b09167210 */ /* 0x048fe40007fde0ff */
[----:B------:R4:W-:Y:S01]  /*242a0*/  @P2 STG.E.U8 desc[UR22][R24.64], R12 ;  /* 0x0000000c18002986 */ /* 0x0009e2000c101116 */
[----:B------:R-:W-:Y:S02]  /*242b0*/  IADD3 R26, P2, PT, R9, R0, RZ ;  /* 0x00000000091a7210 */ /* 0x000fe40007f5e0ff */
[C---:B------:R-:W-:Y:S01]  /*242c0*/  IMAD.X R23, R29.reuse, 0x1, R18, P6 ;  /* 0x000000011d177824 */ /* 0x040fe200030e0612 */
[----:B------:R-:W-:Y:S02]  /*242d0*/  PRMT R16, R16, 0x7773, RZ ;  /* 0x0000777310107816 */ /* 0x000fe400000000ff */
[----:B------:R-:W-:-:S02]  /*242e0*/  IMAD.X R27, R29, 0x1, R2, P2 ;  /* 0x000000011d1b7824 */ /* 0x000fc400010e0602 */
[----:B------:R-:W2:Y:S01]  /*242f0*/  LDL.LU R29, [R1+0xef8] ;  /* 0x000ef800011d7983 */ /* 0x000ea20000300800 */
[----:B----4-:R-:W-:-:S03]  /*24300*/  PRMT R12, R4, 0x7770, RZ ;  /* 0x00007770040c7816 */ /* 0x010fc600000000ff */
[----:B------:R3:W-:Y:S04]  /*24310*/  @P5 STG.E.U8 desc[UR22][R22.64], R16 ;  /* 0x0000001016005986 */ /* 0x0007e8000c101116 */
[----:B------:R4:W-:Y:S01]  /*24320*/  @P4 STG.E.U8 desc[UR22][R26.64], R12 ;  /* 0x0000000c1a004986 */ /* 0x0009e2000c101116 */
[----:B---3--:R-:W-:-:S03]  /*24330*/  VIADD R16, R3, 0x3 ;  /* 0x0000000303107836 */ /* 0x008fc60000000000 */
[----:B------:R-:W3:Y:S04]  /*24340*/  LDL.LU R3, [R1+0xef4] ;  /* 0x000ef40001037983 */ /* 0x000ee80000300800 */
[----:B----4-:R-:W4:Y:S01]  /*24350*/  LDL.LU R26, [R1+0x4] ;  /* 0x00000400011a7983 */ /* 0x010f220000300800 */
[----:B------:R-:W-:Y:S01]  /*24360*/  ISETP.LT.AND P5, PT, R10, UR6, !P1 ;  /* 0x000000060a007c0c */ /* 0x000fe2000cfa1270 */
[----:B------:R-:W0:Y:S01]  /*24370*/  LDCU UR6, c[0x0][0x398] ;  /* 0x00007300ff0677ac */ /* 0x000e220008000800 */
[C---:B------:R-:W-:Y:S01]  /*24380*/  IADD3 R24, P2, PT, R9.reuse, R21, RZ ;  /* 0x0000001509187210 */ /* 0x040fe20007f5e0ff */
[----:B------:R-:W2:Y:S01]  /*24390*/  LDL R27, [R1+0x10] ;  /* 0x00001000011b7983 */ /* 0x000ea20000100800 */
[----:B------:R-:W-:Y:S02]  /*243a0*/  PRMT R12, R4, 0x7771, RZ ;  /* 0x00007771040c7816 */ /* 0x000fe400000000ff */
[----:B------:R-:W-:-:S02]  /*243b0*/  IADD3 R22, P4, PT, R9, R20, RZ ;  /* 0x0000001409167210 */ /* 0x000fc40007f9e0ff */
[----:B------:R-:W0:Y:S01]  /*243c0*/  LDL.LU R9, [R1+0xef0] ;  /* 0x000ef00001097983 */ /* 0x000e220000300800 */
[----:B----4-:R-:W-:-:S05]  /*243d0*/  IMAD.X R25, R26, 0x1, R8, P2 ;  /* 0x000000011a197824 */ /* 0x010fca00010e0608 */
[----:B------:R4:W-:Y:S04]  /*243e0*/  @P5 STG.E.U8 desc[UR22][R24.64], R12 ;  /* 0x0000000c18005986 */ /* 0x0009e8000c101116 */
[----:B----4-:R-:W2:Y:S04]  /*243f0*/  LDL.LU R24, [R1] ;  /* 0x0000000001187983 */ /* 0x010ea80000300800 */
[----:B------:R-:W4:Y:S01]  /*24400*/  LDL R25, [R1+0x8] ;  /* 0x0000080001197983 */ /* 0x000f220000100800 */
[----:B-1----:R-:W-:Y:S01]  /*24410*/  ISETP.LT.AND P6, PT, R17, UR8, !P1 ;  /* 0x0000000811007c0c */ /* 0x002fe2000cfc1270 */
[----:B---3--:R-:W-:Y:S01]  /*24420*/  IMAD.X R23, R26, 0x1, R3, P4 ;  /* 0x000000011a177824 */ /* 0x008fe200020e0603 */
[----:B------:R-:W-:Y:S01]  /*24430*/  ISETP.GE.AND P2, PT, R16, UR4, PT ;  /* 0x0000000410007c0c */ /* 0x000fe2000bf46270 */
[----:B------:R-:W1:Y:S01]  /*24440*/  LDCU UR4, c[0x0][0x398] ;  /* 0x00007300ff0477ac */ /* 0x000e620008000800 */
[----:B------:R-:W-:-:S02]  /*24450*/  PRMT R16, R4, 0x7772, RZ ;  /* 0x0000777204107816 */ /* 0x000fc400000000ff */
[----:B0-----:R-:W-:Y:S01]  /*24460*/  ISETP.LT.AND P1, PT, R9, UR10, !P1 ;  /* 0x0000000a09007c0c */ /* 0x001fe2000cf21270 */
[----:B------:R-:W0:Y:S01]  /*24470*/  LDCU UR8, c[0x0][0x398] ;  /* 0x00007300ff0877ac */ /* 0x000e220008000800 */
[----:B------:R-:W3:Y:S01]  /*24480*/  LDL.LU R9, [R1+0xeec] ;  /* 0x000eec0001097983 */ /* 0x000ee20000300800 */
[----:B------:R-:W-:Y:S01]  /*24490*/  ISETP.LT.AND P5, PT, R19, UR12, !P3 ;  /* 0x0000000c13007c0c */ /* 0x000fe2000dfa1270 */
[----:B------:R-:W0:Y:S03]  /*244a0*/  LDCU UR10, c[0x0][0x398] ;  /* 0x00007300ff0a77ac */ /* 0x000e260008000800 */
[----:B------:R2:W-:Y:S01]  /*244b0*/  @P6 STG.E.U8 desc[UR22][R22.64], R16 ;  /* 0x0000001016006986 */ /* 0x0005e2000c101116 */
[----:B------:R-:W0:Y:S01]  /*244c0*/  LDCU UR12, c[0x0][0x398] ;  /* 0x00007300ff0c77ac */ /* 0x000e220008000800 */
[C---:B--2---:R-:W-:Y:S01]  /*244d0*/  IADD3 R22, P4, PT, R24.reuse, R29, RZ ;  /* 0x0000001d18167210 */ /* 0x044fe20007f9e0ff */
[----:B------:R-:W-:-:S04]  /*244e0*/  VIADD R12, R24, UR26 ;  /* 0x0000001a180c7c36 */ /* 0x000fc80008000000 */
[----:B------:R-:W-:Y:S01]  /*244f0*/  IMAD.X R23, R26, 0x1, R28, P4 ;  /* 0x000000011a177824 */ /* 0x000fe200020e061c */
[----:B------:R-:W-:Y:S02]  /*24500*/  PRMT R26, R4, 0x7773, RZ ;  /* 0x00007773041a7816 */ /* 0x000fe400000000ff */
[----:B----4-:R-:W-:Y:S01]  /*24510*/  IADD3 R24, P6, PT, R12, R25, RZ ;  /* 0x000000190c187210 */ /* 0x010fe20007fde0ff */
[----:B------:R-:W1:Y:S04]  /*24520*/  LDL R4, [R1+0xea0] ;  /* 0x000ea00001047983 */ /* 0x000e680000100800 */
[----:B------:R-:W2:Y:S01]  /*24530*/  LDL R25, [R1+0x60] ;  /* 0x0000600001197983 */ /* 0x000ea20000100800 */
[----:B------:R-:W-:-:S03]  /*24540*/  SHF.R.S32.HI R16, RZ, 0x1f, R12 ;  /* 0x0000001fff107819 */ /* 0x000fc6000001140c */
[----:B------:R4:W-:Y:S02]  /*24550*/  @P1 STG.E.U8 desc[UR22][R22.64], R26 ;  /* 0x0000001a16001986 */ /* 0x0009e4000c101116 */
[----:B----4-:R-:W-:-:S05]  /*24560*/  IADD3 R22, P1, PT, R12, R27, RZ ;  /* 0x0000001b0c167210 */ /* 0x010fca0007f3e0ff */
[----:B------:R-:W-:Y:S01]  /*24570*/  IMAD.X R23, R16, 0x1, R5, P1 ;  /* 0x0000000110177824 */ /* 0x000fe200008e0605 */
[----:B------:R-:W-:-:S05]  /*24580*/  IADD3 R26, P1, PT, R12, R6, RZ ;  /* 0x000000060c1a7210 */ /* 0x000fca0007f3e0ff */
[----:B------:R-:W-:Y:S01]  /*24590*/  IMAD.X R27, R16, 0x1, R14, P1 ;  /* 0x00000001101b7824 */ /* 0x000fe200008e060e */
[----:B-1----:R-:W-:Y:S01]  /*245a0*/  ISETP.LT.AND P4, PT, R4, UR4, !P3 ;  /* 0x0000000404007c0c */ /* 0x002fe2000df81270 */
[----:B------:R-:W1:Y:S01]  /*245b0*/  LDCU UR4, c[0x0][0x39c] ;  /* 0x00007380ff0477ac */ /* 0x000e620008000800 */
[----:B---3--:R-:W-:Y:S01]  /*245c0*/  PRMT R4, R9, 0x7770, RZ ;  /* 0x0000777009047816 */ /* 0x008fe200000000ff */
[----:B--2---:R-:W-:-:S05]  /*245d0*/  IMAD.X R25, R16, 0x1, R25, P6 ;  /* 0x0000000110197824 */ /* 0x004fca00030e0619 */
[----:B------:R2:W-:Y:S01]  /*245e0*/  @P5 STG.E.U8 desc[UR22][R24.64], R4 ;  /* 0x0000000418005986 */ /* 0x0005e2000c101116 */
[----:B------:R-:W-:Y:S01]  /*245f0*/  ISETP.LT.AND P5, PT, R13, UR6, !P3 ;  /* 0x000000060d007c0c */ /* 0x000fe2000dfa1270 */
[----:B------:R-:W3:Y:S02]  /*24600*/  LDCU UR6, c[0x0][0x398] ;  /* 0x00007300ff0677ac */ /* 0x000ee40008000800 */
[----:B------:R-:W4:Y:S01]  /*24610*/  LDL.LU R13, [R1+0xee8] ;  /* 0x000ee800010d7983 */ /* 0x000f220000300800 */
[----:B--2---:R-:W-:-:S05]  /*24620*/  PRMT R4, R9, 0x7771, RZ ;  /* 0x0000777109047816 */ /* 0x004fca00000000ff */
[----:B------:R2:W-:Y:S02]  /*24630*/  @P4 STG.E.U8 desc[UR22][R22.64], R4 ;  /* 0x0000000416004986 */ /* 0x0005e4000c101116 */
[----:B--2---:R-:W-:-:S05]  /*24640*/  PRMT R22, R9, 0x7772, RZ ;  /* 0x0000777209167816 */ /* 0x004fca00000000ff */
[----:B------:R2:W-:Y:S04]  /*24650*/  @P5 STG.E.U8 desc[UR22][R26.64], R22 ;  /* 0x000000161a005986 */ /* 0x0005e8000c101116 */
[----:B--2---:R-:W2:Y:S01]  /*24660*/  LDL.LU R27, [R1+0xe9c] ;  /* 0x000e9c00011b7983 */ /* 0x004ea20000300800 */
[----:B0-----:R-:W-:Y:S01]  /*24670*/  ISETP.LT.AND P6, PT, R15, UR8, !P3 ;  /* 0x000000080f007c0c */ /* 0x001fe2000dfc1270 */
[----:B------:R-:W0:Y:S01]  /*24680*/  LDCU UR8, c[0x0][0x398] ;  /* 0x00007300ff0877ac */ /* 0x000e220008000800 */
[----:B------:R-:W-:Y:S01]  /*24690*/  IADD3 R24, P4, PT, R12, R11, RZ ;  /* 0x0000000b0c187210 */ /* 0x000fe20007f9e0ff */
[----:B------:R-:W2:Y:S01]  /*246a0*/  LDL.LU R26, [R1+0xeb0] ;  /* 0x000eb000011a7983 */ /* 0x000ea20000300800 */
[----:B------:R-:W-:Y:S01]  /*246b0*/  ISETP.LT.AND P1, PT, R7, UR10, !P3 ;  /* 0x0000000a07007c0c */ /* 0x000fe2000df21270 */
[----:B------:R-:W1:Y:S01]  /*246c0*/  LDCU UR10, c[0x0][0x398] ;  /* 0x00007300ff0a77ac */ /* 0x000e620008000800 */
[----:B------:R-:W-:Y:S01]  /*246d0*/  PRMT R4, R9, 0x7773, RZ ;  /* 0x0000777309047816 */ /* 0x000fe200000000ff */
[----:B------:R-:W-:Y:S01]  /*246e0*/  IMAD.X R25, R16, 0x1, R18, P4 ;  /* 0x0000000110197824 */ /* 0x000fe200020e0612 */
[----:B------:R-:W-:-:S02]  /*246f0*/  IADD3 R22, P4, PT, R12, R0, RZ ;  /* 0x000000000c167210 */ /* 0x000fc40007f9e0ff */
[----:B---3--:R-:W-:Y:S01]  /*24700*/  ISETP.LT.AND P5, PT, R10, UR6, !P3 ;  /* 0x000000060a007c0c */ /* 0x008fe2000dfa1270 */
[----:B------:R-:W3:Y:S02]  /*24710*/  LDCU UR6, c[0x0][0x398] ;  /* 0x00007300ff0677ac */ /* 0x000ee40008000800 */
[----:B------:R1:W-:Y:S01]  /*24720*/  @P6 STG.E.U8 desc[UR22][R24.64], R4 ;  /* 0x0000000418006986 */ /* 0x0003e2000c101116 */
[----:B------:R-:W-:Y:S01]  /*24730*/  IMAD.X R23, R16, 0x1, R2, P4 ;  /* 0x0000000110177824 */ /* 0x000fe200020e0602 */
[----:B0-----:R-:W-:Y:S01]  /*24740*/  ISETP.LT.AND P4, PT, R17, UR8, !P3 ;  /* 0x0000000811007c0c */ /* 0x001fe2000df81270 */
[----:B------:R-:W0:Y:S01]  /*24750*/  LDCU UR8, c[0x0][0x398] ;  /* 0x00007300ff0877ac */ /* 0x000e220008000800 */
[----:B------:R-:W3:Y:S01]  /*24760*/  LDL.LU R17, [R1+0xee4] ;  /* 0x000ee40001117983 */ /* 0x000ee20000300800 */
[----:B-1----:R-:W-:-:S05]  /*24770*/  IADD3 R24, P6, PT, R12, R21, RZ ;  /* 0x000000150c187210 */ /* 0x002fca0007fde0ff */
[----:B------:R-:W-:Y:S01]  /*24780*/  IMAD.X R25, R16, 0x1, R8, P6 ;  /* 0x0000000110197824 */ /* 0x000fe200030e0608 */
[----:B----4-:R-:W-:-:S05]  /*24790*/  PRMT R4, R13, 0x7770, RZ ;  /* 0x000077700d047816 */ /* 0x010fca00000000ff */
[----:B------:R1:W-:Y:S02]  /*247a0*/  @P1 STG.E.U8 desc[UR22][R22.64], R4 ;  /* 0x0000000416001986 */ /* 0x0003e4000c101116 */
[----:B-1----:R-:W-:Y:S02]  /*247b0*/  IADD3 R22, P6, PT, R12, R20, RZ ;  /* 0x000000140c167210 */ /* 0x002fe40007fde0ff */
[----:B------:R-:W-:-:S03]  /*247c0*/  PRMT R4, R13, 0x7772, RZ ;  /* 0x000077720d047816 */ /* 0x000fc600000000ff */
[----:B------:R-:W-:Y:S02]  /*247d0*/  IMAD.X R23, R16, 0x1, R3, P6 ;  /* 0x0000000110177824 */ /* 0x000fe400030e0603 */
[----:B--2---:R-:W-:-:S05]  /*247e0*/  VIADD R9, R27, 0x4 ;  /* 0x000000041b097836 */ /* 0x004fca0000000000 */
[----:B------:R-:W-:Y:S01]  /*247f0*/  ISETP.GE.AND P1, PT, R9, UR4, PT ;  /* 0x0000000409007c0c */ /* 0x000fe2000bf26270 */
[----:B------:R-:W1:Y:S01]  /*24800*/  LDCU UR4, c[0x0][0x398] ;  /* 0x00007300ff0477ac */ /* 0x000e620008000800 */
[----:B------:R-:W-:-:S05]  /*24810*/  PRMT R9, R13, 0x7771, RZ ;  /* 0x000077710d097816 */ /* 0x000fca00000000ff */
[----:B------:R2:W-:Y:S04]  /*24820*/  @P5 STG.E.U8 desc[UR22][R24.64], R9 ;  /* 0x0000000918005986 */ /* 0x0005e8000c101116 */
[----:B------:R4:W-:Y:S01]  /*24830*/  @P4 STG.E.U8 desc[UR22][R22.64], R4 ;  /* 0x0000000416004986 */ /* 0x0009e2000c101116 */
[C---:B--2---:R-:W-:Y:S01]  /*24840*/  IADD3 R24, P5, PT, R12.reuse, R29, RZ ;  /* 0x0000001d0c187210 */ /* 0x044fe20007fbe0ff */
[----:B----4-:R-:W-:Y:S02]  /*24850*/  VIADD R4, R12, UR26 ;  /* 0x0000001a0c047c36 */ /* 0x010fe40008000000 */
[----:B------:R-:W0:Y:S04]  /*24860*/  LDL R22, [R1+0xea4] ;  /* 0x000ea40001167983 */ /* 0x000e280000100800 */
[----:B------:R-:W2:Y:S01]  /*24870*/  LDL R12, [R1+0x8] ;  /* 0x00000800010c7983 */ /* 0x000ea20000100800 */
[----:B------:R-:W-:-:S03]  /*24880*/  IMAD.X R25, R16, 0x1, R28, P5 ;  /* 0x0000000110197824 */ /* 0x000fc600028e061c */
[----:B------:R-:W4:Y:S04]  /*24890*/  LDL R16, [R1+0x60] ;  /* 0x0000600001107983 */ /* 0x000f280000100800 */
[----:B------:R-:W3:Y:S01]  /*248a0*/  LDL R23, [R1+0x10] ;  /* 0x0000100001177983 */ /* 0x000ee20000100800 */
[----:B------:R-:W-:Y:S01]  /*248b0*/  ISETP.LT.AND P3, PT, R26, UR10, !P3 ;  /* 0x0000000a1a007c0c */ /* 0x000fe2000df61270 */
[----:B------:R-:W0:Y:S01]  /*248c0*/  LDCU UR10, c[0x0][0x398] ;  /* 0x00007300ff0a77ac */ /* 0x000e220008000800 */
[----:B------:R-:W-:-:S11]  /*248d0*/  PRMT R13, R13, 0x7773, RZ ;  /* 0x000077730d0d7816 */ /* 0x000fd600000000ff */
[----:B------:R1:W-:Y:S04]  /*248e0*/  @P3 STG.E.U8 desc[UR22][R24.64], R13 ;  /* 0x0000000d18003986 */ /* 0x0003e8000c101116 */
[----:B-1----:R-:W3:Y:S01]  /*248f0*/  LDL R24, [R1+0xea0] ;  /* 0x000ea00001187983 */ /* 0x002ee20000100800 */
[----:B------:R-:W-:-:S03]  /*24900*/  SHF.R.S32.HI R9, RZ, 0x1f, R4 ;  /* 0x0000001fff097819 */ /* 0x000fc60000011404 */
[----:B------:R-:W3:Y:S01]  /*24910*/  LDL.LU R25, [R1+0xeb4] ;  /* 0x000eb40001197983 */ /* 0x000ee20000300800 */
[----:B--2---:R-:W-:Y:S02]  /*24920*/  IADD3 R12, P6, PT, R4, R12, RZ ;  /* 0x0000000c040c7210 */ /* 0x004fe40007fde0ff */
[----:B0-----:R-:W-:Y:S01]  /*24930*/  ISETP.LT.AND P3, PT, R22, UR8, !P2 ;  /* 0x0000000816007c0c */ /* 0x001fe2000d761270 */
[----:B------:R-:W0:Y:S02]  /*24940*/  LDCU UR8, c[0x0][0x398] ;  /* 0x00007300ff0877ac */ /* 0x000e240008000800 */
[----:B----4-:R-:W-:Y:S01]  /*24950*/  IMAD.X R13, R9, 0x1, R16, P6 ;  /* 0x00000001090d7824 */ /* 0x010fe200030e0610 */
[----:B---3--:R-:W-:-:S05]  /*24960*/  IADD3 R22, P6, PT, R4, R23, RZ ;  /* 0x0000001704167210 */ /* 0x008fca0007fde0ff */
[----:B------:R-:W-:Y:S02]  /*24970*/  IMAD.X R23, R9, 0x1, R5, P6 ;  /* 0x0000000109177824 */ /* 0x000fe400030e0605 */
[----:B------:R-:W2:Y:S01]  /*24980*/  LDL.LU R5, [R1+0xee0] ;  /* 0x000ee00001057983 */ /* 0x000ea20000300800 */
[----:B------:R-:W-:Y:S01]  /*24990*/  ISETP.LT.AND P4, PT, R19, UR6, !P2 ;  /* 0x0000000613007c0c */ /* 0x000fe2000d781270 */
[----:B------:R-:W1:Y:S01]  /*249a0*/  LDCU UR6, c[0x0][0x398] ;  /* 0x00007300ff0677ac */ /* 0x000e620008000800 */
[C---:B------:R-:W-:Y:S02]  /*249b0*/  PRMT R16, R17.reuse, 0x7770, RZ ;  /* 0x0000777011107816 */ /* 0x040fe400000000ff */
[----:B------:R-:W-:Y:S01]  /*249c0*/  ISETP.LT.AND P5, PT, R24, UR4, !P2 ;  /* 0x0000000418007c0c */ /* 0x000fe2000d7a1270 */
[----:B------:R-:W3:Y:S08]  /*249d0*/  LDCU UR4, c[0x0][0x398] ;  /* 0x00007300ff0477ac */ /* 0x000ef00008000800 */
[----:B------:R4:W-:Y:S01]  /*249e0*/  @P4 STG.E.U8 desc[UR22][R12.64], R16 ;  /* 0x000000100c004986 */ /* 0x0009e2000c101116 */
[----:B------:R-:W-:-:S02]  /*249f0*/  PRMT R24, R17, 0x7771, RZ ;  /* 0x0000777111187816 */ /* 0x000fc400000000ff */
[----:B-1----:R-:W-:Y:S01]  /*24a00*/  ISETP.LT.AND P6, PT, R15, UR6, !P2 ;  /* 0x000000060f007c0c */ /* 0x002fe2000d7c1270 */
[----:B------:R-:W1:Y:S01]  /*24a10*/  LDCU UR6, c[0x0][0x398] ;  /* 0x00007300ff0677ac */ /* 0x000e620008000800 */
[----:B----4-:R-:W-:Y:S01]  /*24a20*/  IADD3 R12, P4, PT, R4, R6, RZ ;  /* 0x00000006040c7210 */ /* 0x010fe20007f9e0ff */
[----:B------:R4:W-:Y:S01]  /*24a30*/  @P5 STG.E.U8 desc[UR22][R22.64], R24 ;  /* 0x0000001816005986 */ /* 0x0009e2000c101116 */
[----:B------:R-:W-:-:S03]  /*24a40*/  PRMT R16, R17, 0x7772, RZ ;  /* 0x0000777211107816 */ /* 0x000fc600000000ff */
[----:B------:R-:W-:Y:S01]  /*24a50*/  IMAD.X R13, R9, 0x1, R14, P4 ;  /* 0x00000001090d7824 */ /* 0x000fe200020e060e */
[----:B------:R-:W-:Y:S01]  /*24a60*/  ISETP.LT.AND P4, PT, R7, UR10, !P2 ;  /* 0x0000000a07007c0c */ /* 0x000fe2000d781270 */
[----:B------:R-:W0:Y:S01]  /*24a70*/  LDCU UR10, c[0x0][0x398] ;  /* 0x00007300ff0a77ac */ /* 0x000e220008000800 */
[----:B----4-:R-:W-:Y:S02]  /*24a80*/  IADD3 R22, P5, PT, R4, R11, RZ ;  /* 0x0000000b04167210 */ /* 0x010fe40007fbe0ff */
[----:B------:R4:W-:Y:S03]  /*24a90*/  @P3 STG.E.U8 desc[UR22][R12.64], R16 ;  /* 0x000000100c003986 */ /* 0x0009e6000c101116 */
[----:B------:R-:W-:Y:S01]  /*24aa0*/  IMAD.X R23, R9, 0x1, R18, P5 ;  /* 0x0000000109177824 */ /* 0x000fe200028e0612 */
[----:B---3--:R-:W-:Y:S01]  /*24ab0*/  ISETP.LT.AND P5, PT, R10, UR4, !P2 ;  /* 0x000000040a007c0c */ /* 0x008fe2000d7a1270 */
[----:B------:R-:W3:Y:S01]  /*24ac0*/  LDCU UR4, c[0x0][0x398] ;  /* 0x00007300ff0477ac */ /* 0x000ee20008000800 */
[----:B------:R-:W3:Y:S04]  /*24ad0*/  LDL.LU R10, [R1+0xedc] ;  /* 0x000edc00010a7983 */ /* 0x000ee80000300800 */
[----:B------:R-:W3:Y:S01]  /*24ae0*/  LDL R24, [R1+0x2c] ;  /* 0x00002c0001187983 */ /* 0x000ee20000100800 */
[----:B----4-:R-:W-:-:S02]  /*24af0*/  PRMT R12, R17, 0x7773, RZ ;  /* 0x00007773110c7816 */ /* 0x010fc400000000ff */
[----:B------:R-:W-:-:S03]  /*24b00*/  IADD3 R16, P3, PT, R4, R0, RZ ;  /* 0x0000000004107210 */ /* 0x000fc60007f7e0ff */
[----:B------:R4:W-:Y:S02]  /*24b10*/  @P6 STG.E.U8 desc[UR22][R22.64], R12 ;  /* 0x0000000c16006986 */ /* 0x0009e4000c101116 */
[----:B------:R-:W-:Y:S01]  /*24b20*/  IMAD.X R17, R9, 0x1, R2, P3 ;  /* 0x0000000109117824 */ /* 0x000fe200018e0602 */
[----:B0-----:R-:W-:Y:S01]  /*24b30*/  ISETP.LT.AND P3, PT, R25, UR8, !P2 ;  /* 0x0000000819007c0c */ /* 0x001fe2000d761270 */
[----:B------:R-:W0:Y:S01]  /*24b40*/  LDCU UR8, c[0x0][0x398] ;  /* 0x00007300ff0877ac */ /* 0x000e220008000800 */
[----:B----4-:R-:W-:-:S05]  /*24b50*/  IADD3 R12, P6, PT, R4, R21, RZ ;  /* 0x00000015040c7210 */ /* 0x010fca0007fde0ff */
[----:B------:R-:W-:Y:S01]  /*24b60*/  IMAD.X R13, R9, 0x1, R8, P6 ;  /* 0x00000001090d7824 */ /* 0x000fe200030e0608 */
[----:B-1----:R-:W-:Y:S01]  /*24b70*/  ISETP.LT.AND P2, PT, R26, UR6, !P2 ;  /* 0x000000061a007c0c */ /* 0x002fe2000d741270 */
[----:B------:R-:W1:Y:S01]  /*24b80*/  LDCU UR6, c[0x0][0x398] ;  /* 0x00007300ff0677ac */ /* 0x000e620008000800 */
[C---:B--2---:R-:W-:Y:S02]  /*24b90*/  PRMT R23, R5.reuse, 0x7770, RZ ;  /* 0x0000777005177816 */ /* 0x044fe400000000ff */
[----:B------:R-:W-:-:S03]  /*24ba0*/  PRMT R22, R5, 0x7771, RZ ;  /* 0x0000777105167816 */ /* 0x000fc600000000ff */
[----:B------:R2:W-:Y:S04]  /*24bb0*/  @P4 STG.E.U8 desc[UR22][R16.64], R23 ;  /* 0x0000001710004986 */ /* 0x0005e8000c101116 */
[----:B------:R4:W-:Y:S01]  /*24bc0*/  @P5 STG.E.U8 desc[UR22][R12.64], R22 ;  /* 0x000000160c005986 */ /* 0x0009e2000c101116 */
[----:B--2---:R-:W-:Y:S02]  /*24bd0*/  IADD3 R16, P4, PT, R4, R20, RZ ;  /* 0x0000001404107210 */ /* 0x004fe40007f9e0ff */
[----:B----4-:R-:W-:-:S03]  /*24be0*/  PRMT R13, R5, 0x7772, RZ ;  /* 0x00007772050d7816 */ /* 0x010fc600000000ff */
[C---:B------:R-:W-:Y:S01]  /*24bf0*/  IMAD.X R17, R9.reuse, 0x1, R3, P4 ;  /* 0x0000000109117824 */ /* 0x040fe200020e0603 */
[C---:B------:R-:W-:Y:S01]  /*24c00*/  IADD3 R12, P5, PT, R4.reuse, R29, RZ ;  /* 0x0000001d040c7210 */ /* 0x040fe20007fbe0ff */
[----:B------:R-:W-:Y:S02]  /*24c10*/  VIADD R22, R4, UR26 ;  /* 0x0000001a04167c36 */ /* 0x000fe40008000000 */
[----:B------:R-:W2:Y:S04]  /*24c20*/  LDL R4, [R1+0x8] ;  /* 0x0000080001047983 */ /* 0x000ea80000100800 */
[----:B------:R4:W-:Y:S02]  /*24c30*/  @P3 STG.E.U8 desc[UR22][R16.64], R13 ;  /* 0x0000000d10003986 */ /* 0x0009e4000c101116 */
[----:B----4-:R-:W-:-:S02]  /*24c40*/  IMAD.X R13, R9, 0x1, R28, P5 ;  /* 0x00000001090d7824 */ /* 0x010fc400028e061c */
[----:B------:R-:W4:Y:S01]  /*24c50*/  LDL R16, [R1+0x60] ;  /* 0x0000600001107983 */ /* 0x000f220000100800 */
[----:B------:R-:W-:-:S03]  /*24c60*/  PRMT R9, R5, 0x7773, RZ ;  /* 0x0000777305097816 */ /* 0x000fc600000000ff */
[----:B------:R-:W4:Y:S04]  /*24c70*/  LDL R17, [R1+0x10] ;  /* 0x0000100001117983 */ /* 0x000f280000100800 */
[----:B------:R0:W-:Y:S04]  /*24c80*/  @P2 STG.E.U8 desc[UR22][R12.64], R9 ;  /* 0x000000090c002986 */ /* 0x0001e8000c101116 */
[----:B0-----:R-:W4:Y:S04]  /*24c90*/  LDL R12, [R1+0xea0] ;  /* 0x000ea000010c7983 */ /* 0x001f280000100800 */
[----:B------:R-:W4:Y:S01]  /*24ca0*/  LDL R13, [R1+0xea4] ;  /* 0x000ea400010d7983 */ /* 0x000f220000100800 */
[----:B------:R-:W-:Y:S01]  /*24cb0*/  ISETP.LT.AND P4, PT, R19, UR10, !P1 ;  /* 0x0000000a13007c0c */ /* 0x000fe2000cf81270 */
[----:B------:R-:W0:Y:S01]  /*24cc0*/  LDCU UR10, c[0x0][0x398] ;  /* 0x00007300ff0a77ac */ /* 0x000e220008000800 */
[----:B------:R-:W-:-:S02]  /*24cd0*/  SHF.R.S32.HI R23, RZ, 0x1f, R22 ;  /* 0x0000001fff177819 */ /* 0x000fc40000011416 */
[----:B---3--:R-:W-:Y:S02]  /*24ce0*/  PRMT R9, R10, 0x7771, RZ ;  /* 0x000077710a097816 */ /* 0x008fe400000000ff */
[----:B--2---:R-:W-:-:S05]  /*24cf0*/  IADD3 R4, P3, PT, R22, R4, RZ ;  /* 0x0000000416047210 */ /* 0x004fca0007f7e0ff */
[----:B----4-:R-:W-:Y:S01]  /*24d00*/  IMAD.X R5, R23, 0x1, R16, P3 ;  /* 0x0000000117057824 */ /* 0x010fe200018e0610 */
[----:B------:R-:W-:-:S05]  /*24d10*/  PRMT R16, R10, 0x7770, RZ ;  /* 0x000077700a107816 */ /* 0x000fca00000000ff */
[----:B------:R2:W-:Y:S02]  /*24d20*/  @P4 STG.E.U8 desc[UR22][R4.64], R16 ;  /* 0x0000001004004986 */ /* 0x0005e4000c101116 */
[----:B--2---:R-:W-:Y:S02]  /*24d30*/  IADD3 R4, P5, PT, R22, R17, RZ ;  /* 0x0000001116047210 */ /* 0x004fe40007fbe0ff */
[----:B------:R-:W-:Y:S01]  /*24d40*/  ISETP.LT.AND P2, PT, R12, UR4, !P1 ;  /* 0x000000040c007c0c */ /* 0x000fe2000cf41270 */
[----:B------:R-:W2:Y:S01]  /*24d50*/  LDCU UR4, c[0x0][0x398] ;  /* 0x00007300ff0477ac */ /* 0x000ea20008000800 */
[----:B------:R-:W-:Y:S01]  /*24d60*/  ISETP.LT.AND P4, PT, R13, UR8, !P1 ;  /* 0x000000080d007c0c */ /* 0x000fe2000cf81270 */
[----:B------:R-:W-:Y:S01]  /*24d70*/  IMAD.X R5, R23, 0x1, R24, P5 ;  /* 0x0000000117057824 */ /* 0x000fe200028e0618 */
[C---:B------:R-:W-:Y:S01]  /*24d80*/  IADD3 R12, P6, PT, R22.reuse, R6, RZ ;  /* 0x00000006160c7210 */ /* 0x040fe20007fde0ff */
[----:B------:R-:W3:Y:S01]  /*24d90*/  LDCU UR8, c[0x0][0x398] ;  /* 0x00007300ff0877ac */ /* 0x000ee20008000800 */
[----:B------:R-:W-:-:S02]  /*24da0*/  IADD3 R16, P5, PT, R22, R11, RZ ;  /* 0x0000000b16107210 */ /* 0x000fc40007fbe0ff */
[----:B------:R-:W-:Y:S01]  /*24db0*/  PRMT R24, R10, 0x7772, RZ ;  /* 0x000077720a187816 */ /* 0x000fe200000000ff */
[C---:B------:R-:W-:Y:S02]  /*24dc0*/  IMAD.X R13, R23.reuse, 0x1, R14, P6 ;  /* 0x00000001170d7824 */ /* 0x040fe400030e060e */
[----:B------:R-:W4:Y:S01]  /*24dd0*/  LDL.LU R14, [R1+0xed8] ;  /* 0x000ed800010e7983 */ /* 0x000f220000300800 */
[----:B------:R-:W-:-:S03]  /*24de0*/  IMAD.X R17, R23, 0x1, R18, P5 ;  /* 0x0000000117117824 */ /* 0x000fc600028e0612 */
[----:B------:R-:W-:Y:S04]  /*24df0*/  @P2 STG.E.U8 desc[UR22][R4.64], R9 ;  /* 0x0000000904002986 */ /* 0x000fe8000c101116 */
[----:B------:R-:W3:Y:S04]  /*24e00*/  LDL.LU R18, [R1+0xed4] ;  /* 0x000ed40001127983 */ /* 0x000ee80000300800 */
[----:B------:R0:W-:Y:S04]  /*24e10*/  @P4 STG.E.U8 desc[UR22][R12.64], R24 ;  /* 0x000000180c004986 */ /* 0x0001e8000c101116 */
[----:B0-----:R-:W3:Y:S01]  /*24e20*/  LDL.LU R24, [R1+0xeb8] ;  /* 0x000eb80001187983 */ /* 0x001ee20000300800 */
[----:B------:R-:W-:-:S02]  /*24e30*/  ISETP.LT.AND P3, PT, R15, UR12, !P1 ;  /* 0x0000000c0f007c0c */ /* 0x000fc4000cf61270 */
[----:B-1----:R-:W-:Y:S01]  /*24e40*/  ISETP.LT.AND P2, PT, R7, UR6, !P1 ;  /* 0x0000000607007c0c */ /* 0x002fe2000cf41270 */
[----:B------:R-:W0:Y:S01]  /*24e50*/  LDCU UR6, c[0x0][0x398] ;  /* 0x00007300ff0677ac */ /* 0x000e220008000800 */
[----:B------:R-:W-:Y:S02]  /*24e60*/  IADD3 R4, P4, PT, R22, R0, RZ ;  /* 0x0000000016047210 */ /* 0x000fe40007f9e0ff */
[----:B------:R-:W-:-:S03]  /*24e70*/  PRMT R10, R10, 0x7773, RZ ;  /* 0x000077730a0a7816 */ /* 0x000fc600000000ff */
[----:B------:R-:W-:-:S04]  /*24e80*/  IMAD.X R5, R23, 0x1, R2, P4 ;  /* 0x0000000117057824 */ /* 0x000fc800020e0602 */
[----:B------:R1:W-:Y:S01]  /*24e90*/  @P3 STG.E.U8 desc[UR22][R16.64], R10 ;  /* 0x0000000a10003986 */ /* 0x0003e2000c101116 */
[----:B--2---:R-:W-:Y:S01]  /*24ea0*/  ISETP.LT.AND P5, PT, R25, UR4, !P1 ;  /* 0x0000000419007c0c */ /* 0x004fe2000cfa1270 */
[----:B------:R-:W2:Y:S01]  /*24eb0*/  LDCU UR4, c[0x0][0x398] ;  /* 0x00007300ff0477ac */ /* 0x000ea20008000800 */
[----:B------:R-:W-:Y:S01]  /*24ec0*/  IADD3 R12, P4, PT, R22, R20, RZ ;  /* 0x00000014160c7210 */ /* 0x000fe20007f9e0ff */
[----:B-1----:R-:W-:-:S04]  /*24ed0*/  VIADD R10, R27, 0x6 ;  /* 0x000000061b0a7836 */ /* 0x002fc80000000000 */
[----:B------:R-:W-:Y:S01]  /*24ee0*/  IMAD.X R13, R23, 0x1, R3, P4 ;  /* 0x00000001170d7824 */ /* 0x000fe200020e0603 */
[----:B------:R-:W-:-:S05]  /*24ef0*/  IADD3 R16, P6, PT, R22, R29, RZ ;  /* 0x0000001d16107210 */ /* 0x000fca0007fde0ff */
[----:B------:R-:W-:Y:S01]  /*24f00*/  IMAD.X R17, R23, 0x1, R28, P6 ;  /* 0x0000000117117824 */ /* 0x000fe200030e061c */
[----:B----4-:R-:W-:-:S05]  /*24f10*/  PRMT R9, R14, 0x7770, RZ ;  /* 0x000077700e097816 */ /* 0x010fca00000000ff */
[----:B------:R1:W-:Y:S02]  /*24f20*/  @P2 STG.E.U8 desc[UR22][R4.64], R9 ;  /* 0x0000000904002986 */ /* 0x0003e4000c101116 */
[----:B-1----:R-:W-:Y:S02]  /*24f30*/  IADD3 R4, P2, PT, R22, R21, RZ ;  /* 0x0000001516047210 */ /* 0x002fe40007f5e0ff */
[----:B---3--:R-:W-:-:S03]  /*24f40*/  ISETP.LT.AND P3, PT, R24, UR10, !P1 ;  /* 0x0000000a18007c0c */ /* 0x008fc6000cf61270 */
[----:B------:R-:W-:Y:S01]  /*24f50*/  IMAD.X R5, R23, 0x1, R8, P2 ;  /* 0x0000000117057824 */ /* 0x000fe200010e0608 */
[----:B------:R-:W-:Y:S01]  /*24f60*/  PRMT R9, R14, 0x7771, RZ ;  /* 0x000077710e097816 */ /* 0x000fe200000000ff */
[----:B------:R-:W3:Y:S01]  /*24f70*/  LDL R23, [R1+0x2c] ;  /* 0x00002c0001177983 */ /* 0x000ee20000100800 */
[----:B------:R-:W-:Y:S01]  /*24f80*/  ISETP.GE.AND P2, PT, R10, UR5, PT ;  /* 0x000000050a007c0c */ /* 0x000fe2000bf46270 */
[----:B------:R-:W1:Y:S01]  /*24f90*/  LDCU UR5, c[0x0][0x398] ;  /* 0x00007300ff0577ac */ /* 0x000e620008000800 */
[----:B------:R-:W-:Y:S01]  /*24fa0*/  PRMT R10, R14, 0x7772, RZ ;  /* 0x000077720e0a7816 */ /* 0x000fe200000000ff */
[----:B------:R-:W4:Y:S04]  /*24fb0*/  LDCU UR10, c[0x0][0x398] ;  /* 0x00007300ff0a77ac */ /* 0x000f280008000800 */
[----:B------:R0:W-:Y:S04]  /*24fc0*/  @P3 STG.E.U8 desc[UR22][R4.64], R9 ;  /* 0x0000000904003986 */ /* 0x0001e8000c101116 */
[----:B------:R1:W-:Y:S04]  /*24fd0*/  @P5 STG.E.U8 desc[UR22][R12.64], R10 ;  /* 0x0000000a0c005986 */ /* 0x0003e8000c101116 */
[----:B0-----:R-:W2:Y:S01]  /*24fe0*/  LDL R5, [R1+0xea0] ;  /* 0x000ea00001057983 */ /* 0x001ea20000100800 */
[----:B------:R-:W-:-:S03]  /*24ff0*/  VIADD R4, R22, UR26 ;  /* 0x0000001a16047c36 */ /* 0x000fc60008000000 */
[----:B------:R-:W3:Y:S04]  /*25000*/  LDL R9, [R1+0x8] ;  /* 0x0000080001097983 */ /* 0x000ee80000100800 */
[----:B------:R-:W4:Y:S04]  /*25010*/  LDL R22, [R1+0x10] ;  /* 0x0000100001167983 */ /* 0x000f280000100800 */
[----:B-1----:R-:W4:Y:S01]  /*25020*/  LDL R10, [R1+0x60] ;  /* 0x00006000010a7983 */ /* 0x002f220000100800 */
[----:B------:R-:W-:Y:S01]  /*25030*/  ISETP.LT.AND P1, PT, R26, UR6, !P1 ;  /* 0x000000061a007c0c */ /* 0x000fe2000cf21270 */
[----:B------:R-:W0:Y:S01]  /*25040*/  LDCU UR6, c[0x0][0x398] ;  /* 0x00007300ff0677ac */ /* 0x000e220008000800 */
[----:B------:R-:W-:Y:S01]  /*25050*/  ISETP.LT.AND P3, PT, R19, UR8, !P0 ;  /* 0x0000000813007c0c */ /* 0x000fe2000c761270 */
[----:B------:R-:W1:Y:S01]  /*25060*/  LDCU UR8, c[0x0][0x398] ;  /* 0x00007300ff0877ac */ /* 0x000e620008000800 */
[----:B--2---:R-:W-:Y:S01]  /*25070*/  ISETP.LT.AND P4, PT, R5, UR4, !P0 ;  /* 0x0000000405007c0c */ /* 0x004fe2000c781270 */
[----:B------:R-:W2:Y:S01]  /*25080*/  LDCU UR4, c[0x0][0x398] ;  /* 0x00007300ff0477ac */ /* 0x000ea20008000800 */
[----:B------:R-:W-:-:S02]  /*25090*/  SHF.R.S32.HI R5, RZ, 0x1f, R4 ;  /* 0x0000001fff057819 */ /* 0x000fc40000011404 */
[----:B---3--:R-:W-:Y:S02]  /*250a0*/  IADD3 R12, P5, PT, R4, R9, RZ ;  /* 0x00000009040c7210 */ /* 0x008fe40007fbe0ff */
[----:B------:R-:W-:Y:S02]  /*250b0*/  PRMT R9, R14, 0x7773, RZ ;  /* 0x000077730e097816 */ /* 0x000fe400000000ff */
[----:B----4-:R-:W-:Y:S01]  /*250c0*/  IADD3 R22, P6, PT, R4, R22, RZ ;  /* 0x0000001604167210 */ /* 0x010fe20007fde0ff */
[----:B------:R-:W3:Y:S01]  /*250d0*/  LDL R14, [R1+0xea4] ;  /* 0x000ea400010e7983 */ /* 0x000ee20000100800 */
[C---:B------:R-:W-:Y:S01]  /*250e0*/  IMAD.X R13, R5.reuse, 0x1, R10, P5 ;  /* 0x00000001050d7824 */ /* 0x040fe200028e060a */
[----:B------:R-:W-:Y:S02]  /*250f0*/  PRMT R10, R18, 0x7770, RZ ;  /* 0x00007770120a7816 */ /* 0x000fe400000000ff */
[----:B------:R4:W-:Y:S01]  /*25100*/  @P1 STG.E.U8 desc[UR22][R16.64], R9 ;  /* 0x0000000910001986 */ /* 0x0009e2000c101116 */
[----:B------:R-:W-:-:S03]  /*25110*/  IMAD.X R23, R5, 0x1, R23, P6 ;  /* 0x0000000105177824 */ /* 0x000fc600030e0617 */
[----:B------:R0:W-:Y:S01]  /*25120*/  @P3 STG.E.U8 desc[UR22][R12.64], R10 ;  /* 0x0000000a0c003986 */ /* 0x0001e2000c101116 */
[----:B----4-:R-:W-:-:S05]  /*25130*/  PRMT R9, R18, 0x7771, RZ ;  /* 0x0000777112097816 */ /* 0x010fca00000000ff */
[----:B------:R4:W-:Y:S01]  /*25140*/  @P4 STG.E.U8 desc[UR22][R22.64], R9 ;  /* 0x0000000916004986 */ /* 0x0009e2000c101116 */
[----:B0-----:R-:W-:-:S03]  /*25150*/  IADD3 R12, P1, PT, R4, R6, RZ ;  /* 0x00000006040c7210 */ /* 0x001fc60007f3e0ff */
[----:B----4-:R-:W4:Y:S04]  /*25160*/  LDL.LU R22, [R1+0x1c] ;  /* 0x00001c0001167983 */ /* 0x010f280000300800 */
[----:B------:R-:W4:Y:S04]  /*25170*/  LDL.LU R23, [R1+0x24] ;  /* 0x0000240001177983 */ /* 0x000f280000300800 */
[----:B------:R-:W4:Y:S01]  /*25180*/  LDL.LU R6, [R1+0xed0] ;  /* 0x000ed00001067983 */ /* 0x000f220000300800 */
[----:B------:R-:W-:Y:S01]  /*25190*/  ISETP.LT.AND P5, PT, R15, UR6, !P0 ;  /* 0x000000060f007c0c */ /* 0x000fe2000c7a1270 */
[----:B------:R-:W-:Y:S01]  /*251a0*/  VIADD R9, R27, 0x7 ;  /* 0x000000071b097836 */ /* 0x000fe20000000000 */
[----:B------:R-:W-:Y:S01]  /*251b0*/  IADD3 R16, P6, PT, R4, R11, RZ ;  /* 0x0000000b04107210 */ /* 0x000fe20007fde0ff */
[----:B------:R-:W0:Y:S01]  /*251c0*/  LDCU UR6, c[0x0][0x398] ;  /* 0x00007300ff0677ac */ /* 0x000e220008000800 */
[----:B------:R-:W-:Y:S01]  /*251d0*/  PRMT R10, R18, 0x7772, RZ ;  /* 0x00007772120a7816 */ /* 0x000fe200000000ff */
[----:B------:R-:W4:Y:S01]  /*251e0*/  LDL.LU R11, [R1+0xecc] ;  /* 0x000ecc00010b7983 */ /* 0x000f220000300800 */
[----:B--2---:R-:W-:Y:S01]  /*251f0*/  ISETP.LT.AND P4, PT, R7, UR4, !P0 ;  /* 0x0000000407007c0c */ /* 0x004fe2000c781270 */
[----:B------:R-:W2:Y:S01]  /*25200*/  LDCU UR4, c[0x0][0x398] ;  /* 0x00007300ff0477ac */ /* 0x000ea20008000800 */
[----:B---3--:R-:W-:Y:S01]  /*25210*/  ISETP.LT.AND P3, PT, R14, UR5, !P0 ;  /* 0x000000050e007c0c */ /* 0x008fe2000c761270 */
[----:B------:R-:W3:Y:S01]  /*25220*/  LDCU UR5, c[0x0][0x398] ;  /* 0x00007300ff0577ac */ /* 0x000ee20008000800 */
[----:B------:R-:W2:Y:S01]  /*25230*/  LDL R14, [R1+0xea0] ;  /* 0x000ea000010e7983 */ /* 0x000ea20000100800 */
[----:B----4-:R-:W-:Y:S01]  /*25240*/  IMAD.X R13, R5, 0x1, R22, P1 ;  /* 0x00000001050d7824 */ /* 0x010fe200008e0616 */
[----:B------:R-:W-:-:S02]  /*25250*/  ISETP.GE.AND P1, PT, R9, UR17, PT ;  /* 0x0000001109007c0c */ /* 0x000fc4000bf26270 */
[----:B------:R-:W-:Y:S01]  /*25260*/  PRMT R9, R18, 0x7773, RZ ;  /* 0x0000777312097816 */ /* 0x000fe200000000ff */
[----:B------:R-:W-:-:S06]  /*25270*/  IMAD.X R17, R5, 0x1, R23, P6 ;  /* 0x0000000105117824 */ /* 0x000fcc00030e0617 */
[----:B------:R4:W-:Y:S01]  /*25280*/  @P3 STG.E.U8 desc[UR22][R12.64], R10 ;  /* 0x0000000a0c003986 */ /* 0x0009e2000c101116 */
[----:B---3--:R-:W-:Y:S01]  /*25290*/  ISETP.LT.AND P3, PT, R24, UR5, !P0 ;  /* 0x0000000518007c0c */ /* 0x008fe2000c761270 */
[----:B------:R-:W3:Y:S02]  /*252a0*/  LDCU UR5, c[0x0][0x398] ;  /* 0x00007300ff0577ac */ /* 0x000ee40008000800 */
[----:B------:R0:W-:Y:S04]  /*252b0*/  @P5 STG.E.U8 desc[UR22][R16.64], R9 ;  /* 0x0000000910005986 */ /* 0x0001e8000c101116 */
[----:B------:R-:W2:Y:S01]  /*252c0*/  LDL.LU R18, [R1+0x28] ;  /* 0x0000280001127983 */ /* 0x000ea20000300800 */
[----:B----4-:R-:W-:Y:S02]  /*252d0*/  IADD3 R12, P6, PT, R4, R0, RZ ;  /* 0x00000000040c7210 */ /* 0x010fe40007fde0ff */
[----:B0-----:R-:W-:-:S03]  /*252e0*/  PRMT R9, R6, 0x7770, RZ ;  /* 0x0000777006097816 */ /* 0x001fc600000000ff */
[----:B------:R-:W-:Y:S01]  /*252f0*/  IMAD.X R13, R5, 0x1, R2, P6 ;  /* 0x00000001050d7824 */ /* 0x000fe200030e0602 */
[----:B------:R-:W-:-:S04]  /*25300*/  IADD3 R16, P6, PT, R4, R21, RZ ;  /* 0x0000001504107210 */ /* 0x000fc80007fde0ff */
[----:B------:R0:W-:Y:S01]  /*25310*/  @P4 STG.E.U8 desc[UR22][R12.64], R9 ;  /* 0x000000090c004986 */ /* 0x0001e2000c101116 */
[----:B------:R-:W-:Y:S01]  /*25320*/  IMAD.X R17, R5, 0x1, R8, P6 ;  /* 0x0000000105117824 */ /* 0x000fe200030e0608 */
[----:B0-----:R-:W-:-:S05]  /*25330*/  PRMT R9, R6, 0x7771, RZ ;  /* 0x0000777106097816 */ /* 0x001fca00000000ff */
[----:B------:R0:W-:Y:S04]  /*25340*/  @P3 STG.E.U8 desc[UR22][R16.64], R9 ;  /* 0x0000000910003986 */ /* 0x0001e8000c101116 */
[----:B0-----:R-:W4:Y:S04]  /*25350*/  LDL R16, [R1+0x8] ;  /* 0x0000080001107983 */ /* 0x001f280000100800 */
[----:B------:R-:W2:Y:S01]  /*25360*/  LDL R17, [R1+0x10] ;  /* 0x0000100001117983 */ /* 0x000ea20000100800 */
[----:B------:R-:W-:Y:S02]  /*25370*/  ISETP.LT.AND P5, PT, R25, UR6, !P0 ;  /* 0x0000000619007c0c */ /* 0x000fe4000c7a1270 */
[----:B------:R-:W-:-:S02]  /*25380*/  IADD3 R12, P4, PT, R4, R20, RZ ;  /* 0x00000014040c7210 */ /* 0x000fc40007f9e0ff */
[----:B------:R-:W-:Y:S01]  /*25390*/  PRMT R10, R6, 0x7772, RZ ;  /* 0x00007772060a7816 */ /* 0x000fe200000000ff */
[----:B------:R-:W-:Y:S01]  /*253a0*/  VIADD R9, R4, UR26 ;  /* 0x0000001a04097c36 */ /* 0x000fe20008000000 */
[----:B------:R-:W0:Y:S01]  /*253b0*/  LDCU UR6, c[0x0][0x398] ;  /* 0x00007300ff0677ac */ /* 0x000e220008000800 */
[----:B------:R-:W-:-:S06]  /*253c0*/  IMAD.X R13, R5, 0x1, R3, P4 ;  /* 0x00000001050d7824 */ /* 0x000fcc00020e0603 */
[----:B------:R0:W-:Y:S02]  /*253d0*/  @P5 STG.E.U8 desc[UR22][R12.64], R10 ;  /* 0x0000000a0c005986 */ /* 0x0001e4000c101116 */
[----:B0-----:R-:W-:-:S05]  /*253e0*/  IADD3 R12, P6, PT, R4, R29, RZ ;  /* 0x0000001d040c7210 */ /* 0x001fca0007fde0ff */
[----:B------:R-:W-:Y:S02]  /*253f0*/  IMAD.X R13, R5, 0x1, R28, P6 ;  /* 0x00000001050d7824 */ /* 0x000fe400030e061c */
[----:B------:R-:W3:Y:S01]  /*25400*/  LDL R5, [R1+0x60] ;  /* 0x0000600001057983 */ /* 0x000ee20000100800 */
[C---:B----4-:R-:W-:Y:S02]  /*25410*/  IADD3 R4, P5, PT, R9.reuse, R16, RZ ;  /* 0x0000001009047210 */ /* 0x050fe40007fbe0ff */
[----:B--2---:R-:W-:Y:S02]  /*25420*/  IADD3 R16, P6, PT, R9, R17, RZ ;  /* 0x0000001109107210 */ /* 0x004fe40007fde0ff */
[----:B------:R-:W2:Y:S01]  /*25430*/  LDL R17, [R1+0x2c] ;  /* 0x00002c0001117983 */ /* 0x000ea20000100800 */
[----:B------:R-:W-:Y:S01]  /*25440*/  ISETP.LT.AND P0, PT, R26, UR4, !P0 ;  /* 0x000000041a007c0c */ /* 0x000fe2000c701270 */
[----:B------:R-:W0:Y:S01]  /*25450*/  LDCU UR4, c[0x0][0x398] ;  /* 0x00007300ff0477ac */ /* 0x000e220008000800 */
[----:B-1----:R-:W-:-:S02]  /*25460*/  ISETP.LT.AND P4, PT, R19, UR8, !P2 ;  /* 0x0000000813007c0c */ /* 0x002fc4000d781270 */
[----:B---3--:R-:W-:Y:S01]  /*25470*/  ISETP.LT.AND P3, PT, R14, UR5, !P2 ;  /* 0x000000050e007c0c */ /* 0x008fe2000d761270 */
[----:B------:R-:W1:Y:S01]  /*25480*/  LDCU UR5, c[0x0][0x398] ;  /* 0x00007300ff0577ac */ /* 0x000e620008000800 */
[----:B------:R-:W-:Y:S02]  /*25490*/  SHF.R.S32.HI R14, RZ, 0x1f, R9 ;  /* 0x0000001fff0e7819 */ /* 0x000fe40000011409 */
[----:B------:R-:W-:Y:S01]  /*254a0*/  PRMT R10, R6, 0x7773, RZ ;  /* 0x00007773060a7816 */ /* 0x000fe200000000ff */
[----:B------:R-:W3:Y:S01]  /*254b0*/  LDCU UR8, c[0x0][0x398] ;  /* 0x00007300ff0877ac */ /* 0x000ee20008000800 */
[----:B------:R-:W-:-:S03]  /*254c0*/  PRMT R6, R11, 0x7770, RZ ;  /* 0x000077700b067816 */ /* 0x000fc600000000ff */
[----:B------:R4:W-:Y:S02]  /*254d0*/  @P0 STG.E.U8 desc[UR22][R12.64], R10 ;  /* 0x0000000a0c000986 */ /* 0x0009e4000c101116 */
[----:B----4-:R-:W-:Y:S02]  /*254e0*/  PRMT R10, R11, 0x7771, RZ ;  /* 0x000077710b0a7816 */ /* 0x010fe400000000ff */
[----:B------:R-:W4:Y:S01]  /*254f0*/  LDL R13, [R1+0xea4] ;  /* 0x000ea400010d7983 */ /* 0x000f220000100800 */
[----:B------:R-:W-:-:S05]  /*25500*/  IMAD.X R5, R14, 0x1, R5, P5 ;  /* 0x000000010e057824 */ /* 0x000fca00028e0605 */
[----:B------:R-:W-:Y:S01]  /*25510*/  @P4 STG.E.U8 desc[UR22][R4.64], R6 ;  /* 0x0000000604004986 */ /* 0x000fe2000c101116 */
[----:B------:R-:W-:Y:S01]  /*25520*/  ISETP.LT.AND P4, PT, R15, UR10, !P2 ;  /* 0x0000000a0f007c0c */ /* 0x000fe2000d781270 */
[----:B--2---:R-:W-:-:S05]  /*25530*/  IMAD.X R17, R14, 0x1, R17, P6 ;  /* 0x000000010e117824 */ /* 0x004fca00030e0611 */
[----:B------:R2:W-:Y:S04]  /*25540*/  @P3 STG.E.U8 desc[UR22][R16.64], R10 ;  /* 0x0000000a10003986 */ /* 0x0005e8000c101116 */
[----:B--2---:R-:W2:Y:S04]  /*25550*/  LDL R17, [R1+0x20] ;  /* 0x0000200001117983 */ /* 0x004ea80000100800 */
[----:B------:R-:W3:Y:S01]  /*25560*/  LDL.LU R15, [R1+0xec8] ;  /* 0x000ec800010f7983 */ /* 0x000ee20000300800 */
[----:B----4-:R-:W-:Y:S01]  /*25570*/  ISETP.LT.AND P0, PT, R13, UR6, !P2 ;  /* 0x000000060d007c0c */ /* 0x010fe2000d701270 */
[----:B------:R-:W4:Y:S01]  /*25580*/  LDCU UR6, c[0x0][0x398] ;  /* 0x00007300ff0677ac */ /* 0x000f220008000800 */
[----:B0-----:R-:W-:-:S02]  /*25590*/  ISETP.LT.AND P3, PT, R7, UR4, !P2 ;  /* 0x0000000407007c0c */ /* 0x001fc4000d761270 */
[----:B------:R-:W-:Y:S01]  /*255a0*/  IADD3 R4, P5, PT, R9, R18, RZ ;  /* 0x0000001209047210 */ /* 0x000fe20007fbe0ff */
[----:B------:R-:W0:Y:S01]  /*255b0*/  LDCU UR4, c[0x0][0x398] ;  /* 0x00007300ff0477ac */ /* 0x000e220008000800 */
[C---:B------:R-:W-:Y:S02]  /*255c0*/  PRMT R6, R11.reuse, 0x7772, RZ ;  /* 0x000077720b067816 */ /* 0x040fe400000000ff */
[----:B------:R-:W-:Y:S01]  /*255d0*/  PRMT R16, R11, 0x7773, RZ ;  /* 0x000077730b107816 */ /* 0x000fe200000000ff */
[----:B------:R-:W-:Y:S01]  /*255e0*/  IMAD.X R5, R14, 0x1, R23, P5 ;  /* 0x000000010e057824 */ /* 0x000fe200028e0617 */
[----:B----4-:R-:W-:Y:S01]  /*255f0*/  ISETP.LT.AND P5, PT, R25, UR6, !P2 ;  /* 0x0000000619007c0c */ /* 0x010fe2000d7a1270 */
[----:B------:R-:W4:Y:S01]  /*25600*/  LDCU UR6, c[0x0][0x398] ;  /* 0x00007300ff0677ac */ /* 0x000f220008000800 */
[----:B--2---:R-:W-:-:S05]  /*25610*/  IADD3 R12, P6, PT, R9, R17, RZ ;  /* 0x00000011090c7210 */ /* 0x004fca0007fde0ff */
[----:B------:R-:W-:Y:S01]  /*25620*/  IMAD.X R13, R14, 0x1, R22, P6 ;  /* 0x000000010e0d7824 */ /* 0x000fe200030e0616 */
[----:B------:R-:W-:-:S04]  /*25630*/  IADD3 R10, P6, PT, R9, R0, RZ ;  /* 0x00000000090a7210 */ /* 0x000fc80007fde0ff */
[----:B------:R3:W-:Y:S01]  /*25640*/  @P0 STG.E.U8 desc[UR22][R12.64], R6 ;  /* 0x000000060c000986 */ /* 0x0007e2000c101116 */
[----:B------:R-:W-:-:S03]  /*25650*/  IMAD.X R11, R14, 0x1, R2, P6 ;  /* 0x000000010e0b7824 */ /* 0x000fc600030e0602 */
[----:B------:R2:W-:Y:S01]  /*25660*/  @P4 STG.E.U8 desc[UR22][R4.64], R16 ;  /* 0x0000001004004986 */ /* 0x0005e2000c101116 */
[----:B-1----:R-:W-:Y:S01]  /*25670*/  ISETP.LT.AND P4, PT, R24, UR5, !P2 ;  /* 0x0000000518007c0c */ /* 0x002fe2000d781270 */
[----:B------:R-:W1:Y:S01]  /*25680*/  LDCU UR5, c[0x0][0x398] ;  /* 0x00007300ff0577ac */ /* 0x000e620008000800 */
[----:B---3--:R-:W-:Y:S01]  /*25690*/  PRMT R6, R15, 0x7770, RZ ;  /* 0x000077700f067816 */ /* 0x008fe200000000ff */
[----:B------:R-:W3:Y:S01]  /*256a0*/  LDL R13, [R1+0x10] ;  /* 0x00001000010d7983 */ /* 0x000ee20000100800 */
[----:B--2---:R-:W-:-:S03]  /*256b0*/  IADD3 R4, P0, PT, R9, R21, RZ ;  /* 0x0000001509047210 */ /* 0x004fc60007f1e0ff */
[----:B------:R2:W-:Y:S01]  /*256c0*/  @P3 STG.E.U8 desc[UR22][R10.64], R6 ;  /* 0x000000060a003986 */ /* 0x0005e2000c101116 */
[----:B------:R-:W-:Y:S01]  /*256d0*/  PRMT R12, R15, 0x7772, RZ ;  /* 0x000077720f0c7816 */ /* 0x000fe200000000ff */
[C---:B------:R-:W-:Y:S02]  /*256e0*/  IMAD.X R5, R14.reuse, 0x1, R8, P0 ;  /* 0x000000010e057824 */ /* 0x040fe400000e0608 */
[----:B------:R-:W1:Y:S01]  /*256f0*/  LDL R16, [R1+0xea0] ;  /* 0x000ea00001107983 */ /* 0x000e620000100800 */
[----:B--2---:R-:W-:Y:S01]  /*25700*/  VIADD R11, R27, 0x8 ;  /* 0x000000081b0b7836 */ /* 0x004fe20000000000 */
[----:B------:R-:W-:Y:S02]  /*25710*/  IADD3 R10, P3, PT, R9, R20, RZ ;  /* 0x00000014090a7210 */ /* 0x000fe40007f7e0ff */
[----:B------:R-:W-:Y:S02]  /*25720*/  PRMT R6, R15, 0x7771, RZ ;  /* 0x000077710f067816 */ /* 0x000fe400000000ff */
[----:B------:R-:W-:Y:S01]  /*25730*/  ISETP.GE.AND P0, PT, R11, UR13, PT ;  /* 0x0000000d0b007c0c */ /* 0x000fe2000bf06270 */
[----:B------:R-:W-:-:S02]  /*25740*/  IMAD.X R11, R14, 0x1, R3, P3 ;  /* 0x000000010e0b7824 */ /* 0x000fc400018e0603 */
[----:B------:R-:W-:Y:S04]  /*25750*/  @P4 STG.E.U8 desc[UR22][R4.64], R6 ;  /* 0x0000000604004986 */ /* 0x000fe8000c101116 */
[----:B------:R2:W-:Y:S04]  /*25760*/  @P5 STG.E.U8 desc[UR22][R10.64], R12 ;  /* 0x0000000c0a005986 */ /* 0x0005e8000c101116 */
[----:B--2---:R-:W2:Y:S01]  /*25770*/  LDL R11, [R1+0x8] ;  /* 0x00000800010b7983 */ /* 0x004ea20000100800 */
[----:B------:R-:W-:Y:S01]  /*25780*/  VIADD R6, R9, UR26 ;  /* 0x0000001a09067c36 */ /* 0x000fe20008000000 */
[----:B------:R-:W-:Y:S01]  /*25790*/  ISETP.LT.AND P4, PT, R19, UR8, !P1 ;  /* 0x0000000813007c0c */ /* 0x000fe2000cf81270 */
[----:B------:R-:W0:Y:S01]  /*257a0*/  LDCU UR8, c[0x0][0x398] ;  /* 0x00007300ff0877ac */ /* 0x000e220008000800 */
[----:B------:R-:W4:Y:S02]  /*257b0*/  LDL.LU R19, [R1+0xec4] ;  /* 0x000ec40001137983 */ /* 0x000f240000300800 */
[----:B---3--:R-:W-:-:S02]  /*257c0*/  IADD3 R12, P6, PT, R6, R13, RZ ;  /* 0x0000000d060c7210 */ /* 0x008fc40007fde0ff */
[----:B------:R-:W3:Y:S01]  /*257d0*/  LDL R13, [R1+0x2c] ;  /* 0x00002c00010d7983 */ /* 0x000ee20000100800 */
[----:B--2---:R-:W-:-:S03]  /*257e0*/  IADD3 R10, P5, PT, R6, R11, RZ ;  /* 0x0000000b060a7210 */ /* 0x004fc60007fbe0ff */
[----:B------:R-:W2:Y:S01]  /*257f0*/  LDL R11, [R1+0x60] ;  /* 0x00006000010b7983 */ /* 0x000ea20000100800 */
[----:B0-----:R-:W-:Y:S01]  /*25800*/  ISETP.LT.AND P2, PT, R26, UR4, !P2 ;  /* 0x000000041a007c0c */ /* 0x001fe2000d741270 */
[----:B------:R-:W0:Y:S01]  /*25810*/  LDCU UR4, c[0x0][0x398] ;  /* 0x00007300ff0477ac */ /* 0x000e220008000800 */
[----:B------:R-:W-:Y:S02]  /*25820*/  IADD3 R4, P3, PT, R9, R29, RZ ;  /* 0x0000001d09047210 */ /* 0x000fe40007f7e0ff */
[----:B------:R-:W-:-:S03]  /*25830*/  PRMT R15, R15, 0x7773, RZ ;  /* 0x000077730f0f7816 */ /* 0x000fc600000000ff */
[----:B------:R-:W-:Y:S01]  /*25840*/  IMAD.X R5, R14, 0x1, R28, P3 ;  /* 0x000000010e057824 */ /* 0x000fe200018e061c */
[----:B-1----:R-:W-:Y:S01]  /*25850*/  ISETP.LT.AND P3, PT, R16, UR5, !P1 ;  /* 0x0000000510007c0c */ /* 0x002fe2000cf61270 */
[----:B------:R-:W1:Y:S01]  /*25860*/  LDCU UR5, c[0x0][0x398] ;  /* 0x00007300ff0577ac */ /* 0x000e620008000800 */
[----:B------:R-:W-:-:S03]  /*25870*/  SHF.R.S32.HI R9, RZ, 0x1f, R6 ;  /* 0x0000001fff097819 */ /* 0x000fc60000011406 */
[----:B------:R0:W-:Y:S01]  /*25880*/  @P2 STG.E.U8 desc[UR22][R4.64], R15 ;  /* 0x0000000f04002986 */ /* 0x0001e2000c101116 */
[----:B----4-:R-:W-:-:S03]  /*25890*/  PRMT R14, R19, 0x7770, RZ ;  /* 0x00007770130e7816 */ /* 0x010fc600000000ff */
[----:B0-----:R-:W4:Y:S04]  /*258a0*/  LDL R15, [R1+0xea4] ;  /* 0x000ea400010f7983 */ /* 0x001f280000100800 */
[----:B------:R-:W4:Y:S01]  /*258b0*/  LDL R5, [R1+0xea8] ;  /* 0x000ea80001057983 */ /* 0x000f220000100800 */
[----:B------:R-:W-:Y:S01]  /*258c0*/  PRMT R4, R19, 0x7771, RZ ;  /* 0x0000777113047816 */ /* 0x000fe200000000ff */
[C---:B---3--:R-:W-:Y:S02]  /*258d0*/  IMAD.X R13, R9.reuse, 0x1, R13, P6 ;  /* 0x00000001090d7824 */ /* 0x048fe400030e060d */
[----:B--2---:R-:W-:-:S05]  /*258e0*/  IMAD.X R11, R9, 0x1, R11, P5 ;  /* 0x00000001090b7824 */ /* 0x004fca00028e060b */
[----:B------:R0:W-:Y:S04]  /*258f0*/  @P4 STG.E.U8 desc[UR22][R10.64], R14 ;  /* 0x0000000e0a004986 */ /* 0x0001e8000c101116 */
[----:B------:R2:W-:Y:S01]  /*25900*/  @P3 STG.E.U8 desc[UR22][R12.64], R4 ;  /* 0x000000040c003986 */ /* 0x0005e2000c101116 */
[----:B------:R-:W-:Y:S01]  /*25910*/  ISETP.LT.AND P3, PT, R7, UR8, !P1 ;  /* 0x0000000807007c0c */ /* 0x000fe2000cf61270 */
[----:B------:R-:W3:Y:S02]  /*25920*/  LDCU UR8, c[0x0][0x398] ;  /* 0x00007300ff0877ac */ /* 0x000ee40008000800 */
[----:B------:R-:W3:Y:S01]  /*25930*/  LDL.LU R7, [R1+0xec0] ;  /* 0x000ec00001077983 */ /* 0x000ee20000300800 */
[----:B0-----:R-:W-:Y:S02]  /*25940*/  IADD3 R10, P6, PT, R6, R17, RZ ;  /* 0x00000011060a7210 */ /* 0x001fe40007fde0ff */
[----:B----4-:R-:W-:-:S02]  /*25950*/  ISETP.LT.AND P2, PT, R15, UR6, !P1 ;  /* 0x000000060f007c0c */ /* 0x010fc4000cf41270 */
[----:B------:R-:W-:Y:S01]  /*25960*/  ISETP.LT.AND P4, PT, R5, UR4, !P1 ;  /* 0x0000000405007c0c */ /* 0x000fe2000cf81270 */
[----:B------:R-:W0:Y:S01]  /*25970*/  LDCU UR4, c[0x0][0x398] ;  /* 0x00007300ff0477ac */ /* 0x000e220008000800 */
[C---:B--2---:R-:W-:Y:S01]  /*25980*/  IADD3 R4, P5, PT, R6.reuse, R18, RZ ;  /* 0x0000001206047210 */ /* 0x044fe20007fbe0ff */
[----:B------:R-:W-:Y:S01]  /*25990*/  IMAD.X R11, R9, 0x1, R22, P6 ;  /* 0x00000001090b7824 */ /* 0x000fe200030e0616 */
[----:B------:R-:W-:Y:S01]  /*259a0*/  PRMT R13, R19, 0x7772, RZ ;  /* 0x00007772130d7816 */ /* 0x000fe200000000ff */
[----:B------:R-:W2:Y:S01]  /*259b0*/  LDL.LU R17, [R1+0x40] ;  /* 0x0000400001117983 */ /* 0x000ea20000300800 */
[----:B------:R-:W-:Y:S01]  /*259c0*/  IADD3 R12, P6, PT, R6, R0, RZ ;  /* 0x00000000060c7210 */ /* 0x000fe20007fde0ff */
[----:B------:R-:W-:Y:S01]  /*259d0*/  IMAD.X R5, R9, 0x1, R23, P5 ;  /* 0x0000000109057824 */ /* 0x000fe200028e0617 */
[----:B------:R-:W-:-:S03]  /*259e0*/  PRMT R14, R19, 0x7773, RZ ;  /* 0x00007773130e7816 */ /* 0x000fc600000000ff */
[----:B------:R4:W-:Y:S01]  /*259f0*/  @P2 STG.E.U8 desc[UR22][R10.64], R13 ;  /* 0x0000000d0a002986 */ /* 0x0009e2000c101116 */
[----:B-1----:R-:W-:Y:S01]  /*25a00*/  ISETP.LT.AND P2, PT, R24, UR5, !P1 ;  /* 0x0000000518007c0c */ /* 0x002fe2000cf41270 */
[----:B------:R-:W1:Y:S02]  /*25a10*/  LDCU UR6, c[0x0][0x398] ;  /* 0x00007300ff0677ac */ /* 0x000e640008000800 */
[----:B------:R1:W-:Y:S01]  /*25a20*/  @P4 STG.E.U8 desc[UR22][R4.64], R14 ;  /* 0x0000000e04004986 */ /* 0x0003e2000c101116 */
[----:B------:R-:W2:Y:S03]  /*25a30*/  LDCU UR5, c[0x0][0x398] ;  /* 0x00007300ff0577ac */ /* 0x000ea60008000800 */
[----:B------:R-:W2:Y:S01]  /*25a40*/  LDL R15, [R1+0xe94] ;  /* 0x000e9400010f7983 */ /* 0x000ea20000100800 */
[----:B----4-:R-:W-:Y:S01]  /*25a50*/  IMAD.X R13, R9, 0x1, R2, P6 ;  /* 0x00000001090d7824 */ /* 0x010fe200030e0602 */
[----:B0-----:R-:W-:Y:S01]  /*25a60*/  ISETP.LT.AND P5, PT, R25, UR4, !P1 ;  /* 0x0000000419007c0c */ /* 0x001fe2000cfa1270 */
[----:B------:R-:W-:Y:S01]  /*25a70*/  VIADD R11, R27, 0x9 ;  /* 0x000000091b0b7836 */ /* 0x000fe20000000000 */
[----:B------:R-:W4:Y:S01]  /*25a80*/  LDL.LU R19, [R1+0xeac] ;  /* 0x000eac0001137983 */ /* 0x000f220000300800 */
[----:B------:R-:W0:Y:S03]  /*25a90*/  LDCU UR4, c[0x0][0x398] ;  /* 0x00007300ff0477ac */ /* 0x000e260008000800 */
[----:B-1----:R-:W2:Y:S01]  /*25aa0*/  LDL R14, [R1+0xea8] ;  /* 0x000ea800010e7983 */ /* 0x002ea20000100800 */
[----:B---3--:R-:W-:-:S05]  /*25ab0*/  PRMT R10, R7, 0x7770, RZ ;  /* 0x00007770070a7816 */ /* 0x008fca00000000ff */
[----:B------:R1:W-:Y:S01]  /*25ac0*/  @P3 STG.E.U8 desc[UR22][R12.64], R10 ;  /* 0x0000000a0c003986 */ /* 0x0003e2000c101116 */
[----:B------:R-:W-:-:S05]  /*25ad0*/  IADD3 R4, P3, PT, R6, R21, RZ ;  /* 0x0000001506047210 */ /* 0x000fca0007f7e0ff */
[----:B------:R-:W-:Y:S01]  /*25ae0*/  IMAD.X R5, R9, 0x1, R8, P3 ;  /* 0x0000000109057824 */ /* 0x000fe200018e0608 */
[----:B------:R-:W-:Y:S02]  /*25af0*/  ISETP.GE.AND P3, PT, R11, UR15, PT ;  /* 0x0000000f0b007c0c */ /* 0x000fe4000bf66270 */
[C---:B-1----:R-:W-:Y:S02]  /*25b00*/  IADD3 R10, P4, PT, R6.reuse, R20, RZ ;  /* 0x00000014060a7210 */ /* 0x042fe40007f9e0ff */
[C---:B------:R-:W-:Y:S02]  /*25b10*/  PRMT R12, R7.reuse, 0x7771, RZ ;  /* 0x00007771070c7816 */ /* 0x040fe400000000ff */
[----:B------:R-:W-:Y:S01]  /*25b20*/  PRMT R13, R7, 0x7772, RZ ;  /* 0x00007772070d7816 */ /* 0x000fe200000000ff */
[----:B------:R-:W-:Y:S02]  /*25b30*/  IMAD.X R11, R9, 0x1, R3, P4 ;  /* 0x00000001090b7824 */ /* 0x000fe400020e0603 */
[----:B------:R1:W-:Y:S04]  /*25b40*/  @P2 STG.E.U8 desc[UR22][R4.64], R12 ;  /* 0x0000000c04002986 */ /* 0x0003e8000c101116 */
[----:B------:R3:W-:Y:S04]  /*25b50*/  @P5 STG.E.U8 desc[UR22][R10.64], R13 ;  /* 0x0000000d0a005986 */ /* 0x0007e8000c101116 */
[----:B-1----:R-:W4:Y:S04]  /*25b60*/  LDL R12, [R1+0x10] ;  /* 0x00001000010c7983 */ /* 0x002f280000100800 */
[----:B---3--:R-:W3:Y:S01]  /*25b70*/  LDL R13, [R1+0x8] ;  /* 0x00000800010d7983 */ /* 0x008ee20000100800 */
[----:B------:R-:W-:-:S02]  /*25b80*/  IADD3 R4, P6, PT, R6, R29, RZ ;  /* 0x0000001d06047210 */ /* 0x000fc40007fde0ff */
[----:B0-----:R-:W-:Y:S02]  /*25b90*/  ISETP.LT.AND P2, PT, R16, UR4, !P0 ;  /* 0x0000000410007c0c */ /* 0x001fe4000c741270 */
[----:B------:R-:W-:Y:S01]  /*25ba0*/  ISETP.LT.AND P1, PT, R26, UR6, !P1 ;  /* 0x000000061a007c0c */ /* 0x000fe2000cf21270 */
[----:B------:R-:W4:Y:S01]  /*25bb0*/  LDL.LU R16, [R1+0x30] ;  /* 0x0000300001107983 */ /* 0x000f220000300800 */
[----:B------:R-:W-:Y:S01]  /*25bc0*/  IMAD.X R5, R9, 0x1, R28, P6 ;  /* 0x0000000109057824 */ /* 0x000fe200030e061c */
[----:B--2---:R-:W-:Y:S01]  /*25bd0*/  ISETP.LT.AND P4, PT, R15, UR8, !P0 ;  /* 0x000000080f007c0c */ /* 0x004fe2000c781270 */
[----:B------:R-:W-:Y:S01]  /*25be0*/  VIADD R11, R6, UR26 ;  /* 0x0000001a060b7c36 */ /* 0x000fe20008000000 */
[----:B------:R-:W2:Y:S01]  /*25bf0*/  LDL R9, [R1+0x60] ;  /* 0x0000600001097983 */ /* 0x000ea20000100800 */
[----:B------:R-:W0:Y:S03]  /*25c00*/  LDCU UR6, c[0x0][0x398] ;  /* 0x00007300ff0677ac */ /* 0x000e260008000800 */
[----:B------:R-:W-:Y:S01]  /*25c10*/  SHF.R.S32.HI R10, RZ, 0x1f, R11 ;  /* 0x0000001fff0a7819 */ /* 0x000fe2000001140b */
[----:B------:R-:W1:Y:S01]  /*25c20*/  LDCU UR4, c[0x0][0x398] ;  /* 0x00007300ff0477ac */ /* 0x000e620008000800 */
[----:B------:R-:W0:Y:S01]  /*25c30*/  LDCU UR8, c[0x0][0x398] ;  /* 0x00007300ff0877ac */ /* 0x000e220008000800 */
[----:B---3--:R-:W-:-:S02]  /*25c40*/  IADD3 R6, P5, PT, R11, R13, RZ ;  /* 0x0000000d0b067210 */ /* 0x008fc40007fbe0ff */
[----:B------:R-:W-:-:S05]  /*25c50*/  PRMT R13, R7, 0x7773, RZ ;  /* 0x00007773070d7816 */ /* 0x000fca00000000ff */
[----:B------:R3:W-:Y:S04]  /*25c60*/  @P1 STG.E.U8 desc[UR22][R4.64], R13 ;  /* 0x0000000d04001986 */ /* 0x0007e8000c101116 */
[----:B---3--:R-:W3:Y:S01]  /*25c70*/  LDL R4, [R1+0x2c] ;  /* 0x00002c0001047983 */ /* 0x008ee20000100800 */
[----:B--2---:R-:W-:Y:S01]  /*25c80*/  IMAD.X R7, R10, 0x1, R9, P5 ;  /* 0x000000010a077824 */ /* 0x004fe200028e0609 */
[----:B------:R-:W-:Y:S02]  /*25c90*/  PRMT R9, R17, 0x7770, RZ ;  /* 0x0000777011097816 */ /* 0x000fe400000000ff */
[----:B------:R-:W2:Y:S04]  /*25ca0*/  LDL R5, [R1+0x20] ;  /* 0x0000200001057983 */ /* 0x000ea80000100800 */
[----:B------:R0:W-:Y:S04]  /*25cb0*/  @P4 STG.E.U8 desc[UR22][R6.64], R9 ;  /* 0x0000000906004986 */ /* 0x0001e8000c101116 */
[----:B0-----:R-:W2:Y:S01]  /*25cc0*/  LDL R7, [R1+0xea4] ;  /* 0x000ea40001077983 */ /* 0x001ea20000100800 */
[----:B----4-:R-:W-:-:S02]  /*25cd0*/  IADD3 R12, P6, PT, R11, R12, RZ ;  /* 0x0000000c0b0c7210 */ /* 0x010fc40007fde0ff */
[----:B------:R-:W-:Y:S01]  /*25ce0*/  ISETP.LT.AND P4, PT, R14, UR6, !P0 ;  /* 0x000000060e007c0c */ /* 0x000fe2000c781270 */
[----:B------:R-:W0:Y:S01]  /*25cf0*/  LDCU UR6, c[0x0][0x398] ;  /* 0x00007300ff0677ac */ /* 0x000e220008000800 */
[----:B------:R-:W4:Y:S01]  /*25d00*/  LDL.LU R14, [R1+0x64] ;  /* 0x00006400010e7983 */ /* 0x000f220000300800 */
[----:B------:R-:W-:Y:S01]  /*25d10*/  IADD3 R6, P5, PT, R11, R18, RZ ;  /* 0x000000120b067210 */ /* 0x000fe20007fbe0ff */
[----:B---3--:R-:W-:Y:S01]  /*25d20*/  IMAD.X R13, R10, 0x1, R4, P6 ;  /* 0x000000010a0d7824 */ /* 0x008fe200030e0604 */
[----:B------:R-:W-:-:S05]  /*25d30*/  PRMT R4, R17, 0x7771, RZ ;  /* 0x0000777111047816 */ /* 0x000fca00000000ff */
[----:B------:R3:W-:Y:S04]  /*25d40*/  @P2 STG.E.U8 desc[UR22][R12.64], R4 ;  /* 0x000000040c002986 */ /* 0x0007e8000c101116 */
[----:B---3--:R-:W3:Y:S01]  /*25d50*/  LDL R13, [R1+0x8] ;  /* 0x00000800010d7983 */ /* 0x008ee20000100800 */
[----:B--2---:R-:W-:Y:S01]  /*25d60*/  ISETP.LT.AND P1, PT, R7, UR5, !P0 ;  /* 0x0000000507007c0c */ /* 0x004fe2000c721270 */
[----:B------:R-:W2:Y:S01]  /*25d70*/  LDCU UR5, c[0x0][0x398] ;  /* 0x00007300ff0577ac */ /* 0x000ea20008000800 */
[----:B------:R-:W-:Y:S01]  /*25d80*/  IADD3 R4, P2, PT, R11, R5, RZ ;  /* 0x000000050b047210 */ /* 0x000fe20007f5e0ff */
[----:B------:R-:W-:Y:S01]  /*25d90*/  VIADD R7, R27, 0xa ;  /* 0x0000000a1b077836 */ /* 0x000fe20000000000 */
[----:B------:R-:W-:-:S03]  /*25da0*/  PRMT R12, R17, 0x7772, RZ ;  /* 0x00007772110c7816 */ /* 0x000fc600000000ff */
[C---:B------:R-:W-:Y:S01]  /*25db0*/  IMAD.X R5, R10.reuse, 0x1, R22, P2 ;  /* 0x000000010a057824 */ /* 0x040fe200010e0616 */
[----:B-1----:R-:W-:Y:S01]  /*25dc0*/  ISETP.LT.AND P6, PT, R19, UR4, !P0 ;  /* 0x0000000413007c0c */ /* 0x002fe2000c7c1270 */
[----:B------:R-:W1:Y:S01]  /*25dd0*/  LDCU UR4, c[0x0][0x398] ;  /* 0x00007300ff0477ac */ /* 0x000e620008000800 */
[----:B------:R-:W-:Y:S01]  /*25de0*/  ISETP.GE.AND P2, PT, R7, UR7, PT ;  /* 0x0000000707007c0c */ /* 0x000fe2000bf46270 */
[----:B------:R-:W-:Y:S01]  /*25df0*/  IMAD.X R7, R10, 0x1, R23, P5 ;  /* 0x000000010a077824 */ /* 0x000fe200028e0617 */
[----:B------:R-:W-:Y:S01]  /*25e00*/  PRMT R9, R17, 0x7773, RZ ;  /* 0x0000777311097816 */ /* 0x000fe200000000ff */
[----:B------:R0:W-:Y:S01]  /*25e10*/  @P1 STG.E.U8 desc[UR22][R4.64], R12 ;  /* 0x0000000c04001986 */ /* 0x0001e2000c101116 */
[----:B------:R-:W1:Y:S03]  /*25e20*/  LDCU UR7, c[0x0][0x398] ;  /* 0x00007300ff0777ac */ /* 0x000e660008000800 */
[----:B------:R4:W-:Y:S01]  /*25e30*/  @P4 STG.E.U8 desc[UR22][R6.64], R9 ;  /* 0x0000000906004986 */ /* 0x0009e2000c101116 */
[----:B--2---:R-:W-:Y:S01]  /*25e40*/  ISETP.LT.AND P5, PT, R24, UR5, !P0 ;  /* 0x0000000518007c0c */ /* 0x004fe2000c7a1270 */
[----:B------:R-:W2:Y:S02]  /*25e50*/  LDCU UR5, c[0x0][0x398] ;  /* 0x00007300ff0577ac */ /* 0x000ea40008000800 */
[----:B------:R-:W2:Y:S01]  /*25e60*/  LDL.LU R17, [R1+0x50] ;  /* 0x0000500001117983 */ /* 0x000ea20000300800 */
[----:B0-----:R-:W-:-:S02]  /*25e70*/  IADD3 R4, P1, PT, R11, R0, RZ ;  /* 0x000000000b047210 */ /* 0x001fc40007f3e0ff */
[----:B----4-:R-:W-:-:S03]  /*25e80*/  PRMT R7, R16, 0x7770, RZ ;  /* 0x0000777010077816 */ /* 0x010fc600000000ff */
[----:B------:R-:W-:Y:S01]  /*25e90*/  IMAD.X R5, R10, 0x1, R2, P1 ;  /* 0x000000010a057824 */ /* 0x000fe200008e0602 */
[----:B------:R-:W-:Y:S01]  /*25ea0*/  ISETP.LT.AND P4, PT, R25, UR6, !P0 ;  /* 0x0000000619007c0c */ /* 0x000fe2000c781270 */
[----:B------:R-:W-:Y:S01]  /*25eb0*/  VIADD R9, R27, 0xb ;  /* 0x0000000b1b097836 */ /* 0x000fe20000000000 */
[C---:B------:R-:W-:Y:S01]  /*25ec0*/  IADD3 R6, P1, PT, R11.reuse, R21, RZ ;  /* 0x000000150b067210 */ /* 0x040fe20007f3e0ff */
[----:B------:R-:W0:Y:S01]  /*25ed0*/  LDCU UR6, c[0x0][0x398] ;  /* 0x00007300ff0677ac */ /* 0x000e220008000800 */
[----:B------:R4:W-:Y:S01]  /*25ee0*/  @P6 STG.E.U8 desc[UR22][R4.64], R7 ;  /* 0x0000000704006986 */ /* 0x0009e2000c101116 */
[----:B------:R-:W-:Y:S02]  /*25ef0*/  PRMT R12, R16, 0x7772, RZ ;  /* 0x00007772100c7816 */ /* 0x000fe400000000ff */
[----:B----4-:R-:W-:Y:S01]  /*25f00*/  IADD3 R4, P6, PT, R11, R20, RZ ;  /* 0x000000140b047210 */ /* 0x010fe20007fde0ff */
[----:B------:R-:W-:Y:S01]  /*25f10*/  IMAD.X R7, R10, 0x1, R8, P1 ;  /* 0x000000010a077824 */ /* 0x000fe200008e0608 */
[----:B------:R-:W-:-:S02]  /*25f20*/  ISETP.GE.AND P1, PT, R9, UR11, PT ;  /* 0x0000000b09007c0c */ /* 0x000fc4000bf26270 */
[----:B------:R-:W-:Y:S01]  /*25f30*/  PRMT R9, R16, 0x7771, RZ ;  /* 0x0000777110097816 */ /* 0x000fe200000000ff */
[----:B------:R-:W-:Y:S01]  /*25f40*/  IMAD.X R5, R10, 0x1, R3, P6 ;  /* 0x000000010a057824 */ /* 0x000fe200030e0603 */
[----:B-1----:R-:W-:Y:S01]  /*25f50*/  ISETP.LT.AND P0, PT, R26, UR4, !P0 ;  /* 0x000000041a007c0c */ /* 0x002fe2000c701270 */
[----:B------:R-:W1:Y:S02]  /*25f60*/  LDCU UR4, c[0x0][0x398] ;  /* 0x00007300ff0477ac */ /* 0x000e640008000800 */
[----:B------:R4:W-:Y:S04]  /*25f70*/  @P5 STG.E.U8 desc[UR22][R6.64], R9 ;  /* 0x0000000906005986 */ /* 0x0009e8000c101116 */
[----:B------:R-:W-:Y:S04]  /*25f80*/  @P4 STG.E.U8 desc[UR22][R4.64], R12 ;  /* 0x0000000c04004986 */ /* 0x000fe8000c101116 */
[----:B------:R0:W1:Y:S01]  /*25f90*/  LDS.128 R4, [R14] ;  /* 0x000000000e047984 */ /* 0x0000620000000c00 */
[----:B------:R-:W-:Y:S01]  /*25fa0*/  ISETP.LT.AND P5, PT, R15, UR7, !P3 ;  /* 0x000000070f007c0c */ /* 0x000fe2000dfa1270 */
[----:B------:R-:W1:Y:S01]  /*25fb0*/  LDCU UR7, c[0x0][0x398] ;  /* 0x00007300ff0777ac */ /* 0x000e620008000800 */
[C---:B----4-:R-:W-:Y:S01]  /*25fc0*/  VIADD R9, R11.reuse, UR26 ;  /* 0x0000001a0b097c36 */ /* 0x050fe20008000000 */
[----:B0-----:R-:W-:-:S02]  /*25fd0*/  IADD3 R14, P4, PT, R11, R29, RZ ;  /* 0x0000001d0b0e7210 */ /* 0x001fc40007f9e0ff */
[----:B------:R-:W-:-:S03]  /*25fe0*/  PRMT R16, R16, 0x7773, RZ ;  /* 0x0000777310107816 */ /* 0x000fc600000000ff */
[----:B------:R-:W-:Y:S02]  /*25ff0*/  IMAD.X R15, R10, 0x1, R28, P4 ;  /* 0x000000010a0f7824 */ /* 0x000fe400020e061c */
[----:B------:R-:W2:Y:S04]  /*26000*/  LDL R10, [R1+0xea0] ;  /* 0x000ea000010a7983 */ /* 0x000ea80000100800 */
[----:B------:R0:W-:Y:S04]  /*26010*/  @P0 STG.E.U8 desc[UR22][R14.64], R16 ;  /* 0x000000100e000986 */ /* 0x0001e8000c101116 */
[----:B0-----:R-:W4:Y:S01]  /*26020*/  LDL R15, [R1+0x10] ;  /* 0x00001000010f7983 */ /* 0x001f220000100800 */
[----:B---3--:R-:W-:-:S03]  /*26030*/  IADD3 R12, P6, PT, R9, R13, RZ ;  /* 0x0000000d090c7210 */ /* 0x008fc60007fde0ff */
[----:B------:R-:W3:Y:S04]  /*26040*/  LDL R16, [R1+0x20] ;  /* 0x0000200001107983 */ /* 0x000ee80000100800 */
[----:B------:R-:W3:Y:S01]  /*26050*/  LDL R13, [R1+0x60] ;  /* 0x00006000010d7983 */ /* 0x000ee20000100800 */
[----:B------:R-:W-:Y:S02]  /*26060*/  SHF.R.S32.HI R11, RZ, 0x1f, R9 ;  /* 0x0000001fff0b7819 */ /* 0x000fe40000011409 */
[----:B--2---:R-:W-:Y:S01]  /*26070*/  ISETP.LT.AND P4, PT, R10, UR5, !P3 ;  /* 0x000000050a007c0c */ /* 0x004fe2000df81270 */
[----:B------:R-:W0:Y:S01]  /*26080*/  LDCU UR5, c[0x0][0x398] ;  /* 0x00007300ff0577ac */ /* 0x000e220008000800 */
[----:B------:R-:W-:Y:S02]  /*26090*/  PRMT R10, R17, 0x7770, RZ ;  /* 0x00007770110a7816 */ /* 0x000fe400000000ff */
[----:B----4-:R-:W-:-:S02]  /*260a0*/  IADD3 R14, P0, PT, R9, R15, RZ ;  /* 0x0000000f090e7210 */ /* 0x010fc40007f1e0ff */
[----:B------:R-:W2:Y:S01]  /*260b0*/  LDL R15, [R1+0x2c] ;  /* 0x00002c00010f7983 */ /* 0x000ea20000100800 */
[----:B---3--:R-:W-:-:S05]  /*260c0*/  IMAD.X R13, R11, 0x1, R13, P6 ;  /* 0x000000010b0d7824 */ /* 0x008fca00030e060d */
[----:B------:R3:W-:Y:S04]  /*260d0*/  @P5 STG.E.U8 desc[UR22][R12.64], R10 ;  /* 0x0000000a0c005986 */ /* 0x0007e8000c101116 */
[----:B---3--:R-:W3:Y:S04]  /*260e0*/  LDL R12, [R1+0xea4] ;  /* 0x000ea400010c7983 */ /* 0x008ee80000100800 */
[----:B------:R-:W4:Y:S01]  /*260f0*/  LDL R13, [R1+0xea8] ;  /* 0x000ea800010d7983 */ /* 0x000f220000100800 */
[----:B------:R-:W-:Y:S01]  /*26100*/  PRMT R10, R17, 0x7771, RZ ;  /* 0x00007771110a7816 */ /* 0x000fe200000000ff */
[----:B--2---:R-:W-:-:S05]  /*26110*/  IMAD.X R15, R11, 0x1, R15, P0 ;  /* 0x000000010b0f7824 */ /* 0x004fca00000e060f */
[----:B------:R2:W-:Y:S02]  /*26120*/  @P4 STG.E.U8 desc[UR22][R14.64], R10 ;  /* 0x0000000a0e004986 */ /* 0x0005e4000c101116 */
[----:B--2---:R-:W-:Y:S02]  /*26130*/  IADD3 R14, P4, PT, R9, R18, RZ ;  /* 0x00000012090e7210 */ /* 0x004fe40007f9e0ff */
[----:B------:R-:W-:-:S03]  /*26140*/  PRMT R10, R17, 0x7773, RZ ;  /* 0x00007773110a7816 */ /* 0x000fc600000000ff */
[----:B------:R-:W-:Y:S01]  /*26150*/  IMAD.X R15, R11, 0x1, R23, P4 ;  /* 0x000000010b0f7824 */ /* 0x000fe200020e0617 */
[----:B---3--:R-:W-:Y:S01]  /*26160*/  ISETP.LT.AND P5, PT, R12, UR6, !P3 ;  /* 0x000000060c007c0c */ /* 0x008fe2000dfa1270 */
[----:B------:R-:W2:Y:S01]  /*26170*/  LDCU UR6, c[0x0][0x398] ;  /* 0x00007300ff0677ac */ /* 0x000ea20008000800 */
[----:B------:R-:W-:Y:S02]  /*26180*/  IADD3 R12, P6, PT, R9, R16, RZ ;  /* 0x00000010090c7210 */ /* 0x000fe40007fde0ff */
[----:B----4-:R-:W-:Y:S01]  /*26190*/  ISETP.LT.AND P0, PT, R13, UR8, !P3 ;  /* 0x000000080d007c0c */ /* 0x010fe2000df01270 */
[----:B------:R-:W3:Y:S01]  /*261a0*/  LDCU UR8, c[0x0][0x398] ;  /* 0x00007300ff0877ac */ /* 0x000ee20008000800 */
[----:B------:R-:W-:Y:S01]  /*261b0*/  PRMT R16, R17, 0x7772, RZ ;  /* 0x0000777211107816 */ /* 0x000fe200000000ff */
[----:B------:R-:W-:Y:S01]  /*261c0*/  IMAD.X R13, R11, 0x1, R22, P6 ;  /* 0x000000010b0d7824 */ /* 0x000fe200030e0616 */
[----:B-1----:R-:W-:Y:S01]  /*261d0*/  ISETP.LT.AND P6, PT, R19, UR4, !P3 ;  /* 0x0000000413007c0c */ /* 0x002fe2000dfc1270 */
[----:B------:R-:W4:Y:S01]  /*261e0*/  LDL.LU R17, [R1+0x44] ;  /* 0x0000440001117983 */ /* 0x000f220000300800 */
[----:B------:R-:W1:Y:S03]  /*261f0*/  LDCU UR4, c[0x0][0x398] ;  /* 0x00007300ff0477ac */ /* 0x000e660008000800 */
[----:B------:R2:W-:Y:S04]  /*26200*/  @P5 STG.E.U8 desc[UR22][R12.64], R16 ;  /* 0x000000100c005986 */ /* 0x0005e8000c101116 */
[----:B------:R1:W-:Y:S01]  /*26210*/  @P0 STG.E.U8 desc[UR22][R14.64], R10 ;  /* 0x0000000a0e000986 */ /* 0x0003e2000c101116 */
[----:B0-----:R-:W-:Y:S01]  /*26220*/  ISETP.LT.AND P0, PT, R24, UR5, !P3 ;  /* 0x0000000518007c0c */ /* 0x001fe2000df01270 */
[----:B------:R-:W0:Y:S01]  /*26230*/  LDCU UR5, c[0x0][0x398] ;  /* 0x00007300ff0577ac */ /* 0x000e220008000800 */
[----:B--2---:R-:W-:-:S02]  /*26240*/  IADD3 R12, P4, PT, R9, R0, RZ ;  /* 0x00000000090c7210 */ /* 0x004fc40007f9e0ff */
[----:B-1----:R-:W-:-:S03]  /*26250*/  PRMT R10, R4, 0x7770, RZ ;  /* 0x00007770040a7816 */ /* 0x002fc600000000ff */
[----:B------:R-:W-:Y:S01]  /*26260*/  IMAD.X R13, R11, 0x1, R2, P4 ;  /* 0x000000010b0d7824 */ /* 0x000fe200020e0602 */
[----:B------:R-:W-:-:S04]  /*26270*/  IADD3 R14, P5, PT, R9, R21, RZ ;  /* 0x00000015090e7210 */ /* 0x000fc80007fbe0ff */
[----:B------:R1:W-:Y:S01]  /*26280*/  @P6 STG.E.U8 desc[UR22][R12.64], R10 ;  /* 0x0000000a0c006986 */ /* 0x0003e2000c101116 */
[----:B------:R-:W-:Y:S01]  /*26290*/  IMAD.X R15, R11, 0x1, R8, P5 ;  /* 0x000000010b0f7824 */ /* 0x000fe200028e0608 */
[----:B-1----:R-:W-:-:S05]  /*262a0*/  PRMT R10, R4, 0x7771, RZ ;  /* 0x00007771040a7816 */ /* 0x002fca00000000ff */
[----:B------:R1:W-:Y:S04]  /*262b0*/  @P0 STG.E.U8 desc[UR22][R14.64], R10 ;  /* 0x0000000a0e000986 */ /* 0x0003e8000c101116 */
[----:B-1----:R-:W0:Y:S04]  /*262c0*/  LDL R10, [R1+0xe94] ;  /* 0x000e9400010a7983 */ /* 0x002e280000100800 */
[----:B------:R-:W2:Y:S01]  /*262d0*/  LDL R14, [R1+0x8] ;  /* 0x00000800010e7983 */ /* 0x000ea20000100800 */
[----:B------:R-:W-:Y:S01]  /*262e0*/  ISETP.LT.AND P4, PT, R25, UR6, !P3 ;  /* 0x0000000619007c0c */ /* 0x000fe2000df81270 */
[----:B------:R-:W1:Y:S01]  /*262f0*/  LDCU UR6, c[0x0][0x398] ;  /* 0x00007300ff0677ac */ /* 0x000e620008000800 */
[----:B------:R-:W-:Y:S01]  /*26300*/  IADD3 R12, P6, PT, R9, R20, RZ ;  /* 0x00000014090c7210 */ /* 0x000fe20007fde0ff */
[----:B------:R-:W3:Y:S01]  /*26310*/  LDL R15, [R1+0x20] ;  /* 0x00002000010f7983 */ /* 0x000ee20000100800 */
[----:B------:R-:W-:-:S03]  /*26320*/  PRMT R16, R4, 0x7772, RZ ;  /* 0x0000777204107816 */ /* 0x000fc600000000ff */
[----:B------:R-:W-:Y:S01]  /*26330*/  IMAD.X R13, R11, 0x1, R3, P6 ;  /* 0x000000010b0d7824 */ /* 0x000fe200030e0603 */
[----:B------:R-:W-:Y:S01]  /*26340*/  ISETP.LT.AND P3, PT, R26, UR4, !P3 ;  /* 0x000000041a007c0c */ /* 0x000fe2000df61270 */
[----:B------:R-:W0:Y:S04]  /*26350*/  LDCU UR4, c[0x0][0x398] ;  /* 0x00007300ff0477ac */ /* 0x000e280008000800 */
[----:B------:R1:W-:Y:S02]  /*26360*/  @P4 STG.E.U8 desc[UR22][R12.64], R16 ;  /* 0x000000100c004986 */ /* 0x0003e4000c101116 */
[C---:B-1----:R-:W-:Y:S01]  /*26370*/  VIADD R16, R9.reuse, UR26 ;  /* 0x0000001a09107c36 */ /* 0x042fe20008000000 */
[----:B------:R-:W-:-:S05]  /*26380*/  IADD3 R12, P0, PT, R9, R29, RZ ;  /* 0x0000001d090c7210 */ /* 0x000fca0007f1e0ff */
[----:B------:R-:W-:Y:S02]  /*26390*/  IMAD.X R13, R11, 0x1, R28, P0 ;  /* 0x000000010b0d7824 */ /* 0x000fe400000e061c */
[----:B------:R-:W3:Y:S01]  /*263a0*/  LDL R11, [R1+0x60] ;  /* 0x00006000010b7983 */ /* 0x000ee20000100800 */
[----:B0-----:R-:W-:Y:S01]  /*263b0*/  ISETP.LT.AND P4, PT, R10, UR5, !P2 ;  /* 0x000000050a007c0c */ /* 0x001fe2000d781270 */
[----:B------:R-:W0:Y:S01]  /*263c0*/  LDCU UR5, c[0x0][0x398] ;  /* 0x00007300ff0577ac */ /* 0x000e220008000800 */
[----:B--2---:R-:W-:Y:S02]  /*263d0*/  IADD3 R10, P5, PT, R16, R14, RZ ;  /* 0x0000000e100a7210 */ /* 0x004fe40007fbe0ff */
[----:B------:R-:W-:Y:S02]  /*263e0*/  PRMT R14, R4, 0x7773, RZ ;  /* 0x00007773040e7816 */ /* 0x000fe400000000ff */
[----:B------:R-:W2:Y:S04]  /*263f0*/  LDL R4, [R1+0xea0] ;  /* 0x000ea00001047983 */ /* 0x000ea80000100800 */
[----:B------:R1:W-:Y:S04]  /*26400*/  @P3 STG.E.U8 desc[UR22][R12.64], R14 ;  /* 0x0000000e0c003986 */ /* 0x0003e8000c101116 */
[----:B-1----:R-:W4:Y:S01]  /*26410*/  LDL R13, [R1+0x10] ;  /* 0x00001000010d7983 */ /* 0x002f220000100800 */
[----:B------:R-:W-:-:S03]  /*26420*/  SHF.R.S32.HI R9, RZ, 0x1f, R16 ;  /* 0x0000001fff097819 */ /* 0x000fc60000011410 */
[----:B------:R-:W4:Y:S02]  /*26430*/  LDL R14, [R1+0xea8] ;  /* 0x000ea800010e7983 */ /* 0x000f240000100800 */
[----:B---3--:R-:W-:Y:S01]  /*26440*/  IMAD.X R11, R9, 0x1, R11, P5 ;  /* 0x00000001090b7824 */ /* 0x008fe200028e060b */
[----:B--2---:R-:W-:Y:S01]  /*26450*/  ISETP.LT.AND P0, PT, R4, UR6, !P2 ;  /* 0x0000000604007c0c */ /* 0x004fe2000d701270 */
[----:B------:R-:W1:Y:S01]  /*26460*/  LDCU UR6, c[0x0][0x398] ;  /* 0x00007300ff0677ac */ /* 0x000e620008000800 */
[----:B----4-:R-:W-:-:S05]  /*26470*/  PRMT R4, R17, 0x7770, RZ ;  /* 0x0000777011047816 */ /* 0x010fca00000000ff */
[----:B------:R2:W-:Y:S01]  /*26480*/  @P4 STG.E.U8 desc[UR22][R10.64], R4 ;  /* 0x000000040a004986 */ /* 0x0005e2000c101116 */
[----:B------:R-:W-:-:S03]  /*26490*/  IADD3 R12, P5, PT, R16, R13, RZ ;  /* 0x0000000d100c7210 */ /* 0x000fc60007fbe0ff */
[----:B------:R-:W3:Y:S04]  /*264a0*/  LDL R13, [R1+0x2c] ;  /* 0x00002c00010d7983 */ /* 0x000ee80000100800 */
[----:B--2---:R-:W2:Y:S01]  /*264b0*/  LDL R11, [R1+0xea4] ;  /* 0x000ea400010b7983 */ /* 0x004ea20000100800 */
[----:B------:R-:W-:Y:S02]  /*264c0*/  PRMT R4, R17, 0x7771, RZ ;  /* 0x0000777111047816 */ /* 0x000fe400000000ff */
[----:B------:R-:W-:Y:S01]  /*264d0*/  IADD3 R10, P6, PT, R16, R15, RZ ;  /* 0x0000000f100a7210 */ /* 0x000fe20007fde0ff */
[----:B---3--:R-:W-:Y:S01]  /*264e0*/  IMAD.X R13, R9, 0x1, R13, P5 ;  /* 0x00000001090d7824 */ /* 0x008fe200028e060d */
[----:B--2---:R-:W-:-:S04]  /*264f0*/  ISETP.LT.AND P3, PT, R11, UR7, !P2 ;  /* 0x000000070b007c0c */ /* 0x004fc8000d761270 */
[----:B------:R2:W-:Y:S01]  /*26500*/  @P0 STG.E.U8 desc[UR22][R12.64], R4 ;  /* 0x000000040c000986 */ /* 0x0005e2000c101116 */
[----:B------:R-:W-:Y:S01]  /*26510*/  IMAD.X R11, R9, 0x1, R22, P6 ;  /* 0x00000001090b7824 */ /* 0x000fe200030e0616 */
[----:B------:R-:W-:Y:S01]  /*26520*/  ISETP.LT.AND P4, PT, R14, UR4, !P2 ;  /* 0x000000040e007c0c */ /* 0x000fe2000d781270 */
[----:B------:R-:W3:Y:S01]  /*26530*/  LDCU UR4, c[0x0][0x398] ;  /* 0x00007300ff0477ac */ /* 0x000ee20008000800 */
[----:B------:R-:W4:Y:S01]  /*26540*/  LDCU UR7, c[0x0][0x398] ;  /* 0x00007300ff0777ac */ /* 0x000f220008000800 */
[----:B--2---:R-:W-:-:S05]  /*26550*/  PRMT R4, R17, 0x7772, RZ ;  /* 0x0000777211047816 */ /* 0x004fca00000000ff */
[----:B------:R2:W-:Y:S04]  /*26560*/  @P3 STG.E.U8 desc[UR22][R10.64], R4 ;  /* 0x000000040a003986 */ /* 0x0005e8000c101116 */
[----:B--2---:R-:W2:Y:S01]  /*26570*/  LDL R11, [R1+0x34] ;  /* 0x00003400010b7983 */ /* 0x004ea20000100800 */
[----:B0-----:R-:W-:Y:S01]  /*26580*/  ISETP.LT.AND P0, PT, R19, UR5, !P2 ;  /* 0x0000000513007c0c */ /* 0x001fe2000d701270 */
[----:B------:R-:W0:Y:S01]  /*26590*/  LDCU UR5, c[0x0][0x398] ;  /* 0x00007300ff0577ac */ /* 0x000e220008000800 */
[C---:B------:R-:W-:Y:S02]  /*265a0*/  IADD3 R12, P5, PT, R16.reuse, R18, RZ ;  /* 0x00000012100c7210 */ /* 0x040fe40007fbe0ff */
[----:B------:R-:W-:Y:S02]  /*265b0*/  IADD3 R14, P6, PT, R16, R0, RZ ;  /* 0x00000000100e7210 */ /* 0x000fe40007fde0ff */
[----:B------:R-:W-:Y:S01]  /*265c0*/  PRMT R17, R17, 0x7773, RZ ;  /* 0x0000777311117816 */ /* 0x000fe200000000ff */
[----:B------:R-:W-:-:S02]  /*265d0*/  IMAD.X R13, R9, 0x1, R23, P5 ;  /* 0x00000001090d7824 */ /* 0x000fc400028e0617 */
[----:B------:R-:W-:-:S03]  /*265e0*/  IMAD.X R15, R9, 0x1, R2, P6 ;  /* 0x00000001090f7824 */ /* 0x000fc600030e0602 */
[----:B------:R0:W-:Y:S01]  /*265f0*/  @P4 STG.E.U8 desc[UR22][R12.64], R17 ;  /* 0x000000110c004986 */ /* 0x0001e2000c101116 */
[----:B--2---:R-:W-:-:S03]  /*26600*/  PRMT R4, R11, 0x7770, RZ ;  /* 0x000077700b047816 */ /* 0x004fc600000000ff */
[----:B0-----:R-:W2:Y:S04]  /*26610*/  LDL R17, [R1+0x54] ;  /* 0x0000540001117983 */ /* 0x001ea80000100800 */
[----:B------:R0:W-:Y:S04]  /*26620*/  @P0 STG.E.U8 desc[UR22][R14.64], R4 ;  /* 0x000000040e000986 */ /* 0x0001e8000c101116 */
[----:B0-----:R-:W2:Y:S01]  /*26630*/  LDL R14, [R1+0x34] ;  /* 0x00003400010e7983 */ /* 0x001ea20000100800 */
[----:B-1----:R-:W-:Y:S01]  /*26640*/  ISETP.LT.AND P4, PT, R24, UR6, !P2 ;  /* 0x0000000618007c0c */ /* 0x002fe2000d781270 */
[----:B------:R-:W-:Y:S01]  /*26650*/  VIADD R4, R27, 0xc ;  /* 0x0000000c1b047836 */ /* 0x000fe20000000000 */
[C---:B------:R-:W-:Y:S01]  /*26660*/  IADD3 R10, P3, PT, R16.reuse, R21, RZ ;  /* 0x00000015100a7210 */ /* 0x040fe20007f7e0ff */
[----:B------:R-:W4:Y:S01]  /*26670*/  LDL R15, [R1+0x10] ;  /* 0x00001000010f7983 */ /* 0x000f220000100800 */
[----:B---3--:R-:W-:Y:S01]  /*26680*/  ISETP.LT.AND P0, PT, R25, UR4, !P2 ;  /* 0x0000000419007c0c */ /* 0x008fe2000d701270 */
[----:B------:R-:W0:Y:S01]  /*26690*/  LDCU UR6, c[0x0][0x398] ;  /* 0x00007300ff0677ac */ /* 0x000e220008000800 */
[----:B------:R-:W-:Y:S01]  /*266a0*/  IADD3 R12, P5, PT, R16, R20, RZ ;  /* 0x00000014100c7210 */ /* 0x000fe20007fbe0ff */
[C---:B------:R-:W-:Y:S01]  /*266b0*/  IMAD.X R11, R9.reuse, 0x1, R8, P3 ;  /* 0x00000001090b7824 */ /* 0x040fe200018e0608 */
[----:B------:R-:W-:Y:S01]  /*266c0*/  ISETP.GE.AND P3, PT, R4, UR9, PT ;  /* 0x0000000904007c0c */ /* 0x000fe2000bf66270 */
[----:B------:R-:W1:Y:S02]  /*266d0*/  LDCU UR4, c[0x0][0x398] ;  /* 0x00007300ff0477ac */ /* 0x000e640008000800 */
[----:B------:R-:W-:Y:S01]  /*266e0*/  IMAD.X R13, R9, 0x1, R3, P5 ;  /* 0x00000001090d7824 */ /* 0x000fe200028e0603 */
[----:B--2---:R-:W-:-:S02]  /*266f0*/  PRMT R4, R14, 0x7771, RZ ;  /* 0x000077710e047816 */ /* 0x004fc400000000ff */
[----:B------:R-:W-:-:S03]  /*26700*/  PRMT R14, R14, 0x7772, RZ ;  /* 0x000077720e0e7816 */ /* 0x000fc600000000ff */
[----:B------:R2:W-:Y:S04]  /*26710*/  @P4 STG.E.U8 desc[UR22][R10.64], R4 ;  /* 0x000000040a004986 */ /* 0x0005e8000c101116 */
[----:B------:R3:W-:Y:S04]  /*26720*/  @P0 STG.E.U8 desc[UR22][R12.64], R14 ;  /* 0x0000000e0c000986 */ /* 0x0007e8000c101116 */
[----:B--2---:R-:W1:Y:S04]  /*26730*/  LDL R4, [R1+0xea0] ;  /* 0x000ea00001047983 */ /* 0x004e680000100800 */
[----:B---3--:R-:W0:Y:S04]  /*26740*/  LDL R12, [R1+0xe94] ;  /* 0x000e9400010c7983 */ /* 0x008e280000100800 */
[----:B------:R-:W2:Y:S04]  /*26750*/  LDL R13, [R1+0x8] ;  /* 0x00000800010d7983 */ /* 0x000ea80000100800 */
[----:B------:R-:W3:Y:S01]  /*26760*/  LDL.LU R14, [R1+0x34] ;  /* 0x00003400010e7983 */ /* 0x000ee20000300800 */
[----:B------:R-:W-:Y:S01]  /*26770*/  ISETP.LT.AND P2, PT, R26, UR5, !P2 ;  /* 0x000000051a007c0c */ /* 0x000fe2000d741270 */
[----:B------:R-:W0:Y:S01]  /*26780*/  LDCU UR5, c[0x0][0x398] ;  /* 0x00007300ff0577ac */ /* 0x000e220008000800 */
[C---:B------:R-:W-:Y:S01]  /*26790*/  IADD3 R10, P5, PT, R16.reuse, R29, RZ ;  /* 0x0000001d100a7210 */ /* 0x040fe20007fbe0ff */
[----:B------:R-:W-:-:S04]  /*267a0*/  VIADD R16, R16, UR26 ;  /* 0x0000001a10107c36 */ /* 0x000fc80008000000 */
[----:B------:R-:W-:Y:S01]  /*267b0*/  IMAD.X R11, R9, 0x1, R28, P5 ;  /* 0x00000001090b7824 */ /* 0x000fe200028e061c */
[----:B0-----:R-:W-:Y:S01]  /*267c0*/  ISETP.LT.AND P0, PT, R12, UR6, !P1 ;  /* 0x000000060c007c0c */ /* 0x001fe2000cf01270 */
[----:B------:R-:W0:Y:S01]  /*267d0*/  LDCU UR6, c[0x0][0x398] ;  /* 0x00007300ff0677ac */ /* 0x000e220008000800 */
[----:B--2---:R-:W-:Y:S02]  /*267e0*/  IADD3 R12, P5, PT, R16, R13, RZ ;  /* 0x0000000d100c7210 */ /* 0x004fe40007fbe0ff */
[----:B------:R-:W2:Y:S01]  /*267f0*/  LDL R13, [R1+0x60] ;  /* 0x00006000010d7983 */ /* 0x000ea20000100800 */
[----:B---3--:R-:W-:Y:S02]  /*26800*/  PRMT R9, R14, 0x7773, RZ ;  /* 0x000077730e097816 */ /* 0x008fe400000000ff */
[----:B----4-:R-:W-:Y:S02]  /*26810*/  IADD3 R14, P6, PT, R16, R15, RZ ;  /* 0x0000000f100e7210 */ /* 0x010fe40007fde0ff */
[----:B------:R-:W3:Y:S04]  /*26820*/  LDL R15, [R1+0x2c] ;  /* 0x00002c00010f7983 */ /* 0x000ee80000100800 */
[----:B------:R4:W-:Y:S04]  /*26830*/  @P2 STG.E.U8 desc[UR22][R10.64], R9 ;  /* 0x000000090a002986 */ /* 0x0009e8000c101116 */
[----:B----4-:R-:W4:Y:S01]  /*26840*/  LDL R10, [R1+0x54] ;  /* 0x00005400010a7983 */ /* 0x010f220000100800 */
[----:B-1----:R-:W-:Y:S01]  /*26850*/  ISETP.LT.AND P4, PT, R4, UR4, !P1 ;  /* 0x0000000404007c0c */ /* 0x002fe2000cf81270 */
[----:B------:R-:W1:Y:S01]  /*26860*/  LDCU UR4, c[0x0][0x398] ;  /* 0x00007300ff0477ac */ /* 0x000e620008000800 */
[----:B------:R-:W-:Y:S01]  /*26870*/  SHF.R.S32.HI R4, RZ, 0x1f, R16 ;  /* 0x0000001fff047819 */ /* 0x000fe20000011410 */
[----:B------:R-:W4:Y:S01]  /*26880*/  LDL R11, [R1+0xea4] ;  /* 0x000ea400010b7983 */ /* 0x000f220000100800 */
[----:B------:R-:W-:-:S03]  /*26890*/  PRMT R17, R17, 0x7770, RZ ;  /* 0x0000777011117816 */ /* 0x000fc600000000ff */
[C---:B--2---:R-:W-:Y:S02]  /*268a0*/  IMAD.X R13, R4.reuse, 0x1, R13, P5 ;  /* 0x00000001040d7824 */ /* 0x044fe400028e060d */
[----:B---3--:R-:W-:-:S03]  /*268b0*/  IMAD.X R15, R4, 0x1, R15, P6 ;  /* 0x00000001040f7824 */ /* 0x008fc600030e060f */
[----:B------:R2:W-:Y:S04]  /*268c0*/  @P0 STG.E.U8 desc[UR22][R12.64], R17 ;  /* 0x000000110c000986 */ /* 0x0005e8000c101116 */
[----:B--2---:R-:W2:Y:S01]  /*268d0*/  LDL R13, [R1+0xea8] ;  /* 0x000ea800010d7983 */ /* 0x004ea20000100800 */
[----:B----4-:R-:W-:-:S03]  /*268e0*/  PRMT R9, R10, 0x7771, RZ ;  /* 0x000077710a097816 */ /* 0x010fc600000000ff */
[----:B------:R-:W3:Y:S04]  /*268f0*/  LDL R17, [R1+0xe94] ;  /* 0x000e940001117983 */ /* 0x000ee80000100800 */
[----:B------:R4:W-:Y:S04]  /*26900*/  @P4 STG.E.U8 desc[UR22][R14.64], R9 ;  /* 0x000000090e004986 */ /* 0x0009e8000c101116 */
[----:B----4-:R-:W4:Y:S01]  /*26910*/  LDL R15, [R1+0x20] ;  /* 0x00002000010f7983 */ /* 0x010f220000100800 */
[----:B------:R-:W-:Y:S01]  /*26920*/  VIADD R9, R27, 0xd ;  /* 0x0000000d1b097836 */ /* 0x000fe20000000000 */
[----:B------:R-:W-:Y:S01]  /*26930*/  ISETP.LT.AND P0, PT, R11, UR7, !P1 ;  /* 0x000000070b007c0c */ /* 0x000fe2000cf01270 */
[----:B------:R-:W3:Y:S01]  /*26940*/  LDCU UR7, c[0x0][0x398] ;  /* 0x00007300ff0777ac */ /* 0x000ee20008000800 */
[----:B----4-:R-:W-:-:S05]  /*26950*/  IADD3 R10, P2, PT, R16, R15, RZ ;  /* 0x0000000f100a7210 */ /* 0x010fca0007f5e0ff */
[----:B------:R-:W-:Y:S01]  /*26960*/  IMAD.X R11, R4, 0x1, R22, P2 ;  /* 0x00000001040b7824 */ /* 0x000fe200010e0616 */
[----:B------:R-:W-:Y:S02]  /*26970*/  ISETP.GE.AND P2, PT, R9, UR21, PT ;  /* 0x0000001509007c0c */ /* 0x000fe4000bf46270 */
[----:B------:R-:W4:Y:S01]  /*26980*/  LDL.LU R9, [R1+0x54] ;  /* 0x0000540001097983 */ /* 0x000f220000300800 */
[----:B--2---:R-:W-:Y:S01]  /*26990*/  ISETP.LT.AND P4, PT, R13, UR8, !P1 ;  /* 0x000000080d007c0c */ /* 0x004fe2000cf81270 */
[----:B------:R-:W2:Y:S01]  /*269a0*/  LDCU UR8, c[0x0][0x398] ;  /* 0x00007300ff0877ac */ /* 0x000ea20008000800 */
[----:B------:R-:W-:Y:S02]  /*269b0*/  IADD3 R12, P5, PT, R16, R18, RZ ;  /* 0x00000012100c7210 */ /* 0x000fe40007fbe0ff */
[----:B------:R-:W-:Y:S01]  /*269c0*/  ISETP.LT.AND P6, PT, R19, UR5, !P1 ;  /* 0x0000000513007c0c */ /* 0x000fe2000cfc1270 */
[----:B------:R-:W0:Y:S02]  /*269d0*/  LDCU UR5, c[0x0][0x398] ;  /* 0x00007300ff0577ac */ /* 0x000e240008000800 */
[----:B------:R-:W-:Y:S01]  /*269e0*/  IMAD.X R13, R4, 0x1, R23, P5 ;  /* 0x00000001040d7824 */ /* 0x000fe200028e0617 */
[----:B-1----:R-:W-:Y:S01]  /*269f0*/  ISETP.LT.AND P5, PT, R24, UR4, !P1 ;  /* 0x0000000418007c0c */ /* 0x002fe2000cfa1270 */
[----:B------:R-:W1:Y:S01]  /*26a00*/  LDCU UR4, c[0x0][0x398] ;  /* 0x00007300ff0477ac */ /* 0x000e620008000800 */
[----:B----4-:R-:W-:-:S02]  /*26a10*/  PRMT R14, R9, 0x7772, RZ ;  /* 0x00007772090e7816 */ /* 0x010fc400000000ff */
[----:B------:R-:W-:-:S03]  /*26a20*/  PRMT R9, R9, 0x7773, RZ ;  /* 0x0000777309097816 */ /* 0x000fc600000000ff */
[----:B------:R4:W-:Y:S04]  /*26a30*/  @P0 STG.E.U8 desc[UR22][R10.64], R14 ;  /* 0x0000000e0a000986 */ /* 0x0009e8000c101116 */
[----:B------:R0:W-:Y:S01]  /*26a40*/  @P4 STG.E.U8 desc[UR22][R12.64], R9 ;  /* 0x000000090c004986 */ /* 0x0001e2000c101116 */
[----:B----4-:R-:W-:Y:S02]  /*26a50*/  IADD3 R10, P0, PT, R16, R0, RZ ;  /* 0x00000000100a7210 */ /* 0x010fe40007f1e0ff */
[----:B0-----:R-:W-:-:S03]  /*26a60*/  PRMT R13, R5, 0x7770, RZ ;  /* 0x00007770050d7816 */ /* 0x001fc600000000ff */
        /* <DEDUP_REMOVED lines=11> */
[----:B------:R-:W-:-:S04]  /*26b20*/  IMAD.X R11, R4, 0x1, R3, P6 ;  /* 0x00000001040b7824 */ /* 0x000fc800030e0603 */
[----:B------:R4:W-:Y:S04]  /*26b30*/  @P5 STG.E.U8 desc[UR22][R12.64], R9 ;  /* 0x000000090c005986 */ /* 0x0009e8000c101116 */
[----:B------:R0:W-:Y:S04]  /*26b40*/  @P4 STG.E.U8 desc[UR22][R10.64], R14 ;  /* 0x0000000e0a004986 */ /* 0x0001e8000c101116 */
[----:B----4-:R-:W4:Y:S04]  /*26b50*/  LDL.LU R13, [R1+0x48] ;  /* 0x00004800010d7983 */ /* 0x010f280000300800 */
[----:B0-----:R-:W2:Y:S01]  /*26b60*/  LDL R11, [R1+0x8] ;  /* 0x00000800010b7983 */ /* 0x001ea20000100800 */
[----:B------:R-:W-:Y:S01]  /*26b70*/  ISETP.LT.AND P1, PT, R26, UR5, !P1 ;  /* 0x000000051a007c0c */ /* 0x000fe2000cf21270 */
[C---:B------:R-:W-:Y:S01]  /*26b80*/  VIADD R12, R16.reuse, UR26 ;  /* 0x0000001a100c7c36 */ /* 0x040fe20008000000 */
[----:B------:R-:W-:Y:S01]  /*26b90*/  IADD3 R16, P4, PT, R16, R29, RZ ;  /* 0x0000001d10107210 */ /* 0x000fe20007f9e0ff */
[----:B------:R-:W4:Y:S01]  /*26ba0*/  LDL R14, [R1+0xea8] ;  /* 0x000ea800010e7983 */ /* 0x000f220000100800 */
[----:B---3--:R-:W-:Y:S01]  /*26bb0*/  ISETP.LT.AND P5, PT, R17, UR7, !P3 ;  /* 0x0000000711007c0c */ /* 0x008fe2000dfa1270 */
[----:B------:R-:W0:Y:S02]  /*26bc0*/  LDCU UR5, c[0x0][0x398] ;  /* 0x00007300ff0577ac */ /* 0x000e240008000800 */
[----:B------:R-:W-:Y:S01]  /*26bd0*/  IMAD.X R17, R4, 0x1, R28, P4 ;  /* 0x0000000104117824 */ /* 0x000fe200020e061c */
[----:B------:R-:W-:Y:S01]  /*26be0*/  PRMT R4, R5, 0x7773, RZ ;  /* 0x0000777305047816 */ /* 0x000fe200000000ff */
[----:B------:R-:W3:Y:S01]  /*26bf0*/  LDCU UR7, c[0x0][0x398] ;  /* 0x00007300ff0777ac */ /* 0x000ee20008000800 */
[----:B------:R-:W1:Y:S04]  /*26c00*/  LDL R5, [R1+0xea0] ;  /* 0x000ea00001057983 */ /* 0x000e680000100800 */
[----:B------:R0:W-:Y:S04]  /*26c10*/  @P1 STG.E.U8 desc[UR22][R16.64], R4 ;  /* 0x0000000410001986 */ /* 0x0001e8000c101116 */
[----:B0-----:R-:W3:Y:S04]  /*26c20*/  LDL R4, [R1+0x10] ;  /* 0x0000100001047983 */ /* 0x001ee80000100800 */
[----:B------:R-:W3:Y:S01]  /*26c30*/  LDL R16, [R1+0xea4] ;  /* 0x000ea40001107983 */ /* 0x000ee20000100800 */
[----:B--2---:R-:W-:-:S03]  /*26c40*/  IADD3 R10, P6, PT, R12, R11, RZ ;  /* 0x0000000b0c0a7210 */ /* 0x004fc60007fde0ff */
[----:B------:R-:W2:Y:S04]  /*26c50*/  LDL R11, [R1+0x60] ;  /* 0x00006000010b7983 */ /* 0x000ea80000100800 */
[----:B------:R-:W2:Y:S01]  /*26c60*/  LDL.LU R17, [R1+0x2c] ;  /* 0x00002c0001117983 */ /* 0x000ea20000300800 */
[----:B------:R-:W-:Y:S02]  /*26c70*/  SHF.R.S32.HI R9, RZ, 0x1f, R12 ;  /* 0x0000001fff097819 */ /* 0x000fe4000001140c */
[----:B-1----:R-:W-:Y:S01]  /*26c80*/  ISETP.LT.AND P4, PT, R5, UR4, !P3 ;  /* 0x0000000405007c0c */ /* 0x002fe2000df81270 */
[----:B------:R-:W0:Y:S01]  /*26c90*/  LDCU UR4, c[0x0][0x398] ;  /* 0x00007300ff0477ac */ /* 0x000e220008000800 */
[----:B----4-:R-:W-:Y:S02]  /*26ca0*/  PRMT R5, R13, 0x7770, RZ ;  /* 0x000077700d057816 */ /* 0x010fe400000000ff */
[----:B---3--:R-:W-:Y:S01]  /*26cb0*/  IADD3 R4, P1, PT, R12, R4, RZ ;  /* 0x000000040c047210 */ /* 0x008fe20007f3e0ff */
[----:B--2---:R-:W-:-:S05]  /*26cc0*/  IMAD.X R11, R9, 0x1, R11, P6 ;  /* 0x00000001090b7824 */ /* 0x004fca00030e060b */
[----:B------:R1:W-:Y:S01]  /*26cd0*/  @P5 STG.E.U8 desc[UR22][R10.64], R5 ;  /* 0x000000050a005986 */ /* 0x0003e2000c101116 */
[----:B------:R-:W-:Y:S01]  /*26ce0*/  ISETP.LT.AND P5, PT, R16, UR6, !P3 ;  /* 0x0000000610007c0c */ /* 0x000fe2000dfa1270 */
[----:B------:R-:W2:Y:S02]  /*26cf0*/  LDCU UR6, c[0x0][0x398] ;  /* 0x00007300ff0677ac */ /* 0x000ea40008000800 */
[----:B------:R-:W3:Y:S01]  /*26d00*/  LDL.LU R16, [R1+0x58] ;  /* 0x0000580001107983 */ /* 0x000ee20000300800 */
[----:B-1----:R-:W-:Y:S01]  /*26d10*/  IMAD.X R5, R9, 0x1, R17, P1 ;  /* 0x0000000109057824 */ /* 0x002fe200008e0611 */
[C---:B------:R-:W-:Y:S02]  /*26d20*/  PRMT R11, R13.reuse, 0x7771, RZ ;  /* 0x000077710d0b7816 */ /* 0x040fe400000000ff */
[----:B------:R-:W-:Y:S02]  /*26d30*/  IADD3 R10, P6, PT, R12, R15, RZ ;  /* 0x0000000f0c0a7210 */ /* 0x000fe40007fde0ff */
[----:B------:R-:W-:Y:S01]  /*26d40*/  ISETP.LT.AND P1, PT, R14, UR5, !P3 ;  /* 0x000000050e007c0c */ /* 0x000fe2000df21270 */
[----:B------:R1:W-:Y:S01]  /*26d50*/  @P4 STG.E.U8 desc[UR22][R4.64], R11 ;  /* 0x0000000b04004986 */ /* 0x0003e2000c101116 */
[----:B------:R-:W-:Y:S01]  /*26d60*/  PRMT R14, R13, 0x7772, RZ ;  /* 0x000077720d0e7816 */ /* 0x000fe200000000ff */
[----:B------:R-:W4:Y:S01]  /*26d70*/  LDCU UR5, c[0x0][0x398] ;  /* 0x00007300ff0577ac */ /* 0x000f220008000800 */
[----:B-1----:R-:W-:-:S05]  /*26d80*/  IMAD.X R11, R9, 0x1, R22, P6 ;  /* 0x00000001090b7824 */ /* 0x002fca00030e0616 */
[----:B------:R1:W-:Y:S04]  /*26d90*/  @P5 STG.E.U8 desc[UR22][R10.64], R14 ;  /* 0x0000000e0a005986 */ /* 0x0003e8000c101116 */
[----:B-1----:R-:W3:Y:S01]  /*26da0*/  LDL R14, [R1+0x38] ;  /* 0x00003800010e7983 */ /* 0x002ee20000100800 */
[C---:B------:R-:W-:Y:S02]  /*26db0*/  IADD3 R4, P4, PT, R12.reuse, R18, RZ ;  /* 0x000000120c047210 */ /* 0x040fe40007f9e0ff */
[----:B------:R-:W-:Y:S01]  /*26dc0*/  ISETP.LT.AND P6, PT, R19, UR7, !P3 ;  /* 0x0000000713007c0c */ /* 0x000fe2000dfc1270 */
[----:B------:R-:W1:Y:S01]  /*26dd0*/  LDCU UR7, c[0x0][0x398] ;  /* 0x00007300ff0777ac */ /* 0x000e620008000800 */
[----:B------:R-:W-:Y:S01]  /*26de0*/  PRMT R13, R13, 0x7773, RZ ;  /* 0x000077730d0d7816 */ /* 0x000fe200000000ff */
[----:B------:R-:W-:Y:S01]  /*26df0*/  IMAD.X R5, R9, 0x1, R23, P4 ;  /* 0x0000000109057824 */ /* 0x000fe200020e0617 */
[----:B------:R-:W-:-:S04]  /*26e00*/  IADD3 R10, P4, PT, R12, R0, RZ ;  /* 0x000000000c0a7210 */ /* 0x000fc80007f9e0ff */
[----:B------:R1:W-:Y:S01]  /*26e10*/  @P1 STG.E.U8 desc[UR22][R4.64], R13 ;  /* 0x0000000d04001986 */ /* 0x0003e2000c101116 */
[----:B------:R-:W-:Y:S01]  /*26e20*/  IMAD.X R11, R9, 0x1, R2, P4 ;  /* 0x00000001090b7824 */ /* 0x000fe200020e0602 */
[----:B0-----:R-:W-:Y:S01]  /*26e30*/  ISETP.LT.AND P1, PT, R24, UR4, !P3 ;  /* 0x0000000418007c0c */ /* 0x001fe2000df21270 */
[----:B------:R-:W0:Y:S01]  /*26e40*/  LDCU UR4, c[0x0][0x398] ;  /* 0x00007300ff0477ac */ /* 0x000e220008000800 */
[----:B--2---:R-:W-:Y:S02]  /*26e50*/  ISETP.LT.AND P4, PT, R25, UR6, !P3 ;  /* 0x0000000619007c0c */ /* 0x004fe4000df81270 */
[----:B-1----:R-:W-:Y:S01]  /*26e60*/  IADD3 R4, P5, PT, R12, R21, RZ ;  /* 0x000000150c047210 */ /* 0x002fe20007fbe0ff */
[----:B------:R-:W1:Y:S01]  /*26e70*/  LDCU UR6, c[0x0][0x398] ;  /* 0x00007300ff0677ac */ /* 0x000e620008000800 */
[----:B---3--:R-:W-:-:S05]  /*26e80*/  PRMT R5, R14, 0x7770, RZ ;  /* 0x000077700e057816 */ /* 0x008fca00000000ff */
[----:B------:R2:W-:Y:S01]  /*26e90*/  @P6 STG.E.U8 desc[UR22][R10.64], R5 ;  /* 0x000000050a006986 */ /* 0x0005e2000c101116 */
[C---:B------:R-:W-:Y:S02]  /*26ea0*/  PRMT R13, R14.reuse, 0x7771, RZ ;  /* 0x000077710e0d7816 */ /* 0x040fe400000000ff */
[----:B------:R-:W-:Y:S02]  /*26eb0*/  PRMT R14, R14, 0x7772, RZ ;  /* 0x000077720e0e7816 */ /* 0x000fe400000000ff */
[----:B--2---:R-:W-:Y:S01]  /*26ec0*/  IADD3 R10, P6, PT, R12, R20, RZ ;  /* 0x000000140c0a7210 */ /* 0x004fe20007fde0ff */
[----:B------:R-:W-:-:S04]  /*26ed0*/  IMAD.X R5, R9, 0x1, R8, P5 ;  /* 0x0000000109057824 */ /* 0x000fc800028e0608 */
[C---:B------:R-:W-:Y:S01]  /*26ee0*/  IMAD.X R11, R9.reuse, 0x1, R3, P6 ;  /* 0x00000001090b7824 */ /* 0x040fe200030e0603 */
[----:B------:R2:W-:Y:S04]  /*26ef0*/  @P1 STG.E.U8 desc[UR22][R4.64], R13 ;  /* 0x0000000d04001986 */ /* 0x0005e8000c101116 */
[----:B------:R3:W-:Y:S04]  /*26f00*/  @P4 STG.E.U8 desc[UR22][R10.64], R14 ;  /* 0x0000000e0a004986 */ /* 0x0007e8000c101116 */
[----:B--2---:R-:W0:Y:S04]  /*26f10*/  LDL R4, [R1+0xe94] ;  /* 0x000e940001047983 */ /* 0x004e280000100800 */
[----:B---3--:R-:W2:Y:S04]  /*26f20*/  LDL R11, [R1+0x8] ;  /* 0x00000800010b7983 */ /* 0x008ea80000100800 */
[----:B------:R-:W3:Y:S01]  /*26f30*/  LDL.LU R14, [R1+0x38] ;  /* 0x00003800010e7983 */ /* 0x000ee20000300800 */
[----:B----4-:R-:W-:Y:S01]  /*26f40*/  ISETP.LT.AND P3, PT, R26, UR5, !P3 ;  /* 0x000000051a007c0c */ /* 0x010fe2000df61270 */
[C---:B------:R-:W-:Y:S01]  /*26f50*/  VIADD R5, R12.reuse, UR26 ;  /* 0x0000001a0c057c36 */ /* 0x040fe20008000000 */
[----:B------:R-:W-:Y:S01]  /*26f60*/  IADD3 R12, P1, PT, R12, R29, RZ ;  /* 0x0000001d0c0c7210 */ /* 0x000fe20007f3e0ff */
[----:B------:R-:W4:Y:S04]  /*26f70*/  LDCU UR5, c[0x0][0x398] ;  /* 0x00007300ff0577ac */ /* 0x000f280008000800 */
[----:B------:R-:W-:-:S02]  /*26f80*/  IMAD.X R13, R9, 0x1, R28, P1 ;  /* 0x00000001090d7824 */ /* 0x000fc400008e061c */
[----:B------:R-:W1:Y:S01]  /*26f90*/  LDL R9, [R1+0xea0] ;  /* 0x000ea00001097983 */ /* 0x000e620000100800 */
[----:B--2---:R-:W-:-:S03]  /*26fa0*/  IADD3 R10, P5, PT, R5, R11, RZ ;  /* 0x0000000b050a7210 */ /* 0x004fc60007fbe0ff */
[----:B------:R-:W2:Y:S01]  /*26fb0*/  LDL R11, [R1+0x60] ;  /* 0x00006000010b7983 */ /* 0x000ea20000100800 */
[----:B---3--:R-:W-:-:S05]  /*26fc0*/  PRMT R14, R14, 0x7773, RZ ;  /* 0x000077730e0e7816 */ /* 0x008fca00000000ff */
[----:B------:R3:W-:Y:S04]  /*26fd0*/  @P3 STG.E.U8 desc[UR22][R12.64], R14 ;  /* 0x0000000e0c003986 */ /* 0x0007e8000c101116 */
[----:B---3--:R-:W3:Y:S01]  /*26fe0*/  LDL R13, [R1+0x10] ;  /* 0x00001000010d7983 */ /* 0x008ee20000100800 */
[----:B0-----:R-:W-:Y:S01]  /*26ff0*/  ISETP.LT.AND P4, PT, R4, UR4, !P2 ;  /* 0x0000000404007c0c */ /* 0x001fe2000d781270 */
[----:B------:R-:W0:Y:S01]  /*27000*/  LDCU UR4, c[0x0][0x398] ;  /* 0x00007300ff0477ac */ /* 0x000e220008000800 */
[----:B------:R-:W-:Y:S01]  /*27010*/  SHF.R.S32.HI R4, RZ, 0x1f, R5 ;  /* 0x0000001fff047819 */ /* 0x000fe20000011405 */
[----:B------:R-:W4:Y:S04]  /*27020*/  LDL R14, [R1+0xea8] ;  /* 0x000ea800010e7983 */ /* 0x000f280000100800 */
[----:B--2---:R-:W-:Y:S01]  /*27030*/  IMAD.X R11, R4, 0x1, R11, P5 ;  /* 0x00000001040b7824 */ /* 0x004fe200028e060b */
[----:B---3--:R-:W-:-:S02]  /*27040*/  IADD3 R12, P5, PT, R5, R13, RZ ;  /* 0x0000000d050c7210 */ /* 0x008fc40007fbe0ff */
[----:B------:R-:W2:Y:S01]  /*27050*/  LDL R13, [R1+0xea4] ;  /* 0x000ea400010d7983 */ /* 0x000ea20000100800 */
[----:B-1----:R-:W-:Y:S01]  /*27060*/  ISETP.LT.AND P1, PT, R9, UR6, !P2 ;  /* 0x0000000609007c0c */ /* 0x002fe2000d721270 */
[----:B------:R-:W1:Y:S01]  /*27070*/  LDCU UR6, c[0x0][0x398] ;  /* 0x00007300ff0677ac */ /* 0x000e620008000800 */
[----:B------:R-:W-:-:S05]  /*27080*/  PRMT R9, R16, 0x7770, RZ ;  /* 0x0000777010097816 */ /* 0x000fca00000000ff */
[----:B------:R3:W-:Y:S01]  /*27090*/  @P4 STG.E.U8 desc[UR22][R10.64], R9 ;  /* 0x000000090a004986 */ /* 0x0007e2000c101116 */
[----:B----4-:R-:W-:Y:S01]  /*270a0*/  ISETP.LT.AND P4, PT, R14, UR5, !P2 ;  /* 0x000000050e007c0c */ /* 0x010fe2000d781270 */
[----:B------:R-:W4:Y:S01]  /*270b0*/  LDCU UR5, c[0x0][0x398] ;  /* 0x00007300ff0577ac */ /* 0x000f220008000800 */
[----:B---3--:R-:W-:Y:S02]  /*270c0*/  PRMT R9, R16, 0x7771, RZ ;  /* 0x0000777110097816 */ /* 0x008fe400000000ff */
[----:B------:R-:W-:-:S05]  /*270d0*/  IADD3 R10, P6, PT, R5, R15, RZ ;  /* 0x0000000f050a7210 */ /* 0x000fca0007fde0ff */
[----:B------:R-:W-:Y:S01]  /*270e0*/  IMAD.X R11, R4, 0x1, R22, P6 ;  /* 0x00000001040b7824 */ /* 0x000fe200030e0616 */
[----:B------:R-:W-:-:S05]  /*270f0*/  IADD3 R14, P6, PT, R5, R0, RZ ;  /* 0x00000000050e7210 */ /* 0x000fca0007fde0ff */
[C---:B------:R-:W-:Y:S01]  /*27100*/  IMAD.X R15, R4.reuse, 0x1, R2, P6 ;  /* 0x00000001040f7824 */ /* 0x040fe200030e0602 */
[----:B--2---:R-:W-:Y:S01]  /*27110*/  ISETP.LT.AND P3, PT, R13, UR7, !P2 ;  /* 0x000000070d007c0c */ /* 0x004fe2000d761270 */
[----:B------:R-:W-:Y:S01]  /*27120*/  IMAD.X R13, R4, 0x1, R17, P5 ;  /* 0x00000001040d7824 */ /* 0x000fe200028e0611 */
[----:B------:R-:W2:Y:S04]  /*27130*/  LDCU UR7, c[0x0][0x398] ;  /* 0x00007300ff0777ac */ /* 0x000ea80008000800 */
[----:B------:R3:W-:Y:S01]  /*27140*/  @P1 STG.E.U8 desc[UR22][R12.64], R9 ;  /* 0x000000090c001986 */ /* 0x0007e2000c101116 */
[----:B0-----:R-:W-:Y:S01]  /*27150*/  ISETP.LT.AND P1, PT, R19, UR4, !P2 ;  /* 0x0000000413007c0c */ /* 0x001fe2000d721270 */
[----:B------:R-:W0:Y:S01]  /*27160*/  LDCU UR4, c[0x0][0x398] ;  /* 0x00007300ff0477ac */ /* 0x000e220008000800 */
[----:B---3--:R-:W-:-:S02]  /*27170*/  IADD3 R12, P5, PT, R5, R18, RZ ;  /* 0x00000012050c7210 */ /* 0x008fc40007fbe0ff */
[C---:B------:R-:W-:Y:S02]  /*27180*/  PRMT R9, R16.reuse, 0x7772, RZ ;  /* 0x0000777210097816 */ /* 0x040fe400000000ff */
[----:B------:R-:W-:Y:S01]  /*27190*/  PRMT R16, R16, 0x7773, RZ ;  /* 0x0000777310107816 */ /* 0x000fe200000000ff */
[----:B------:R-:W-:Y:S02]  /*271a0*/  IMAD.X R13, R4, 0x1, R23, P5 ;  /* 0x00000001040d7824 */ /* 0x000fe400028e0617 */
[----:B------:R3:W-:Y:S01]  /*271b0*/  @P3 STG.E.U8 desc[UR22][R10.64], R9 ;  /* 0x000000090a003986 */ /* 0x0007e2000c101116 */
[----:B----4-:R-:W-:Y:S01]  /*271c0*/  ISETP.LT.AND P3, PT, R25, UR5, !P2 ;  /* 0x0000000519007c0c */ /* 0x010fe2000d761270 */
[----:B------:R-:W4:Y:S02]  /*271d0*/  LDCU UR5, c[0x0][0x398] ;  /* 0x00007300ff0577ac */ /* 0x000f240008000800 */
[----:B------:R0:W-:Y:S01]  /*271e0*/  @P4 STG.E.U8 desc[UR22][R12.64], R16 ;  /* 0x000000100c004986 */ /* 0x0001e2000c101116 */
[----:B-1----:R-:W-:Y:S01]  /*271f0*/  ISETP.LT.AND P4, PT, R24, UR6, !P2 ;  /* 0x0000000618007c0c */ /* 0x002fe2000d781270 */
[----:B------:R-:W1:Y:S01]  /*27200*/  LDCU UR6, c[0x0][0x398] ;  /* 0x00007300ff0677ac */ /* 0x000e620008000800 */
[----:B---3--:R-:W-:-:S05]  /*27210*/  PRMT R9, R6, 0x7770, RZ ;  /* 0x0000777006097816 */ /* 0x008fca00000000ff */
[----:B------:R3:W-:Y:S01]  /*27220*/  @P1 STG.E.U8 desc[UR22][R14.64], R9 ;  /* 0x000000090e001986 */ /* 0x0007e2000c101116 */
[C---:B------:R-:W-:Y:S02]  /*27230*/  IADD3 R10, P1, PT, R5.reuse, R21, RZ ;  /* 0x00000015050a7210 */ /* 0x040fe40007f3e0ff */
[----:B0-----:R-:W-:-:S03]  /*27240*/  IADD3 R12, P5, PT, R5, R20, RZ ;  /* 0x00000014050c7210 */ /* 0x001fc60007fbe0ff */
[----:B------:R-:W-:Y:S02]  /*27250*/  IMAD.X R11, R4, 0x1, R8, P1 ;  /* 0x00000001040b7824 */ /* 0x000fe400008e0608 */
[----:B---3--:R-:W-:Y:S01]  /*27260*/  VIADD R9, R27, 0xf ;  /* 0x0000000f1b097836 */ /* 0x008fe20000000000 */
[----:B------:R-:W-:Y:S01]  /*27270*/  PRMT R14, R6, 0x7772, RZ ;  /* 0x00007772060e7816 */ /* 0x000fe200000000ff */
[----:B------:R-:W-:Y:S01]  /*27280*/  IMAD.X R13, R4, 0x1, R3, P5 ;  /* 0x00000001040d7824 */ /* 0x000fe200028e0603 */
[----:B------:R-:W3:Y:S02]  /*27290*/  LDL.LU R27, [R1+0x4c] ;  /* 0x00004c00011b7983 */ /* 0x000ee40000300800 */
[----:B------:R-:W-:Y:S02]  /*272a0*/  ISETP.GE.AND P1, PT, R9, UR19, PT ;  /* 0x0000001309007c0c */ /* 0x000fe4000bf26270 */
[----:B------:R-:W-:Y:S01]  /*272b0*/  PRMT R9, R6, 0x7771, RZ ;  /* 0x0000777106097816 */ /* 0x000fe200000000ff */
[----:B------:R-:W2:Y:S04]  /*272c0*/  LDL.LU R15, [R1+0x3c] ;  /* 0x00003c00010f7983 */ /* 0x000ea80000300800 */
[----:B------:R-:W2:Y:S04]  /*272d0*/  LDL.LU R16, [R1+0x20] ;  /* 0x0000200001107983 */ /* 0x000ea80000300800 */
[----:B------:R0:W-:Y:S04]  /*272e0*/  @P4 STG.E.U8 desc[UR22][R10.64], R9 ;  /* 0x000000090a004986 */ /* 0x0001e8000c101116 */
[----:B------:R1:W-:Y:S04]  /*272f0*/  @P3 STG.E.U8 desc[UR22][R12.64], R14 ;  /* 0x0000000e0c003986 */ /* 0x0003e8000c101116 */
[----:B0-----:R-:W2:Y:S04]  /*27300*/  LDL.LU R9, [R1+0xe94] ;  /* 0x000e940001097983 */ /* 0x001ea80000300800 */
[----:B-1----:R-:W4:Y:S04]  /*27310*/  LDL R12, [R1+0xea0] ;  /* 0x000ea000010c7983 */ /* 0x002f280000100800 */
[----:B------:R-:W2:Y:S01]  /*27320*/  LDL R13, [R1+0x8] ;  /* 0x00000800010d7983 */ /* 0x000ea20000100800 */
[C---:B------:R-:W-:Y:S01]  /*27330*/  IADD3 R10, P3, PT, R5.reuse, R29, RZ ;  /* 0x0000001d050a7210 */ /* 0x040fe20007f7e0ff */
[----:B------:R-:W-:-:S02]  /*27340*/  VIADD R5, R5, UR26 ;  /* 0x0000001a05057c36 */ /* 0x000fc40008000000 */
[----:B------:R-:W3:Y:S02]  /*27350*/  LDL.LU R14, [R1+0x60] ;  /* 0x00006000010e7983 */ /* 0x000ee40000300800 */
[----:B------:R-:W-:Y:S01]  /*27360*/  IMAD.X R11, R4, 0x1, R28, P3 ;  /* 0x00000001040b7824 */ /* 0x000fe200018e061c */
[----:B------:R-:W-:Y:S01]  /*27370*/  ISETP.LT.AND P2, PT, R26, UR4, !P2 ;  /* 0x000000041a007c0c */ /* 0x000fe2000d741270 */
[----:B------:R-:W0:Y:S01]  /*27380*/  LDCU UR4, c[0x0][0x398] ;  /* 0x00007300ff0477ac */ /* 0x000e220008000800 */
[----:B----4-:R-:W-:Y:S01]  /*27390*/  ISETP.LT.AND P5, PT, R12, UR5, !P0 ;  /* 0x000000050c007c0c */ /* 0x010fe2000c7a1270 */
[----:B------:R-:W1:Y:S01]  /*273a0*/  LDCU UR5, c[0x0][0x398] ;  /* 0x00007300ff0577ac */ /* 0x000e620008000800 */
[----:B--2---:R-:W-:Y:S02]  /*273b0*/  IADD3 R12, P3, PT, R5, R13, RZ ;  /* 0x0000000d050c7210 */ /* 0x004fe40007f7e0ff */
[----:B------:R-:W2:Y:S01]  /*273c0*/  LDL R13, [R1+0x10] ;  /* 0x00001000010d7983 */ /* 0x000ea20000100800 */
[----:B------:R-:W-:Y:S01]  /*273d0*/  ISETP.LT.AND P4, PT, R9, UR6, !P0 ;  /* 0x0000000609007c0c */ /* 0x000fe2000c781270 */
[----:B------:R-:W4:Y:S01]  /*273e0*/  LDCU UR6, c[0x0][0x398] ;  /* 0x00007300ff0677ac */ /* 0x000f220008000800 */
[----:B------:R-:W-:-:S02]  /*273f0*/  PRMT R6, R6, 0x7773, RZ ;  /* 0x0000777306067816 */ /* 0x000fc400000000ff */
[----:B------:R-:W-:-:S03]  /*27400*/  SHF.R.S32.HI R4, RZ, 0x1f, R5 ;  /* 0x0000001fff047819 */ /* 0x000fc60000011405 */
[----:B------:R3:W-:Y:S02]  /*27410*/  @P2 STG.E.U8 desc[UR22][R10.64], R6 ;  /* 0x000000060a002986 */ /* 0x0007e4000c101116 */
[----:B---3--:R-:W-:Y:S02]  /*27420*/  PRMT R6, R27, 0x7770, RZ ;  /* 0x000077701b067816 */ /* 0x008fe400000000ff */
[----:B--2---:R-:W-:Y:S01]  /*27430*/  IADD3 R10, P2, PT, R5, R13, RZ ;  /* 0x0000000d050a7210 */ /* 0x004fe20007f5e0ff */
[----:B------:R-:W-:-:S05]  /*27440*/  IMAD.X R13, R4, 0x1, R14, P3 ;  /* 0x00000001040d7824 */ /* 0x000fca00018e060e */
[----:B------:R2:W-:Y:S04]  /*27450*/  @P4 STG.E.U8 desc[UR22][R12.64], R6 ;  /* 0x000000060c004986 */ /* 0x0005e8000c101116 */
[----:B--2---:R-:W2:Y:S01]  /*27460*/  LDL R12, [R1+0xea4] ;  /* 0x000ea400010c7983 */ /* 0x004ea20000100800 */
[----:B------:R-:W-:Y:S01]  /*27470*/  ISETP.LT.AND P3, PT, R9, UR8, !P1 ;  /* 0x0000000809007c0c */ /* 0x000fe2000cf61270 */
[----:B------:R-:W-:Y:S02]  /*27480*/  IMAD.X R11, R4, 0x1, R17, P2 ;  /* 0x00000001040b7824 */ /* 0x000fe400010e0611 */
[----:B------:R-:W0:Y:S01]  /*27490*/  LDL R13, [R1+0xea8] ;  /* 0x000ea800010d7983 */ /* 0x000e220000100800 */
[C---:B------:R-:W-:Y:S01]  /*274a0*/  PRMT R9, R27.reuse, 0x7771, RZ ;  /* 0x000077711b097816 */ /* 0x040fe200000000ff */
[----:B------:R-:W3:Y:S04]  /*274b0*/  LDCU UR8, c[0x0][0x398] ;  /* 0x00007300ff0877ac */ /* 0x000ee80008000800 */
[----:B------:R1:W-:Y:S01]  /*274c0*/  @P5 STG.E.U8 desc[UR22][R10.64], R9 ;  /* 0x000000090a005986 */ /* 0x0003e2000c101116 */
[----:B------:R-:W-:-:S02]  /*274d0*/  PRMT R6, R27, 0x7773, RZ ;  /* 0x000077731b067816 */ /* 0x000fc400000000ff */
[----:B-1----:R-:W-:Y:S02]  /*274e0*/  IADD3 R10, P2, PT, R5, R16, RZ ;  /* 0x00000010050a7210 */ /* 0x002fe40007f5e0ff */
[----:B------:R-:W-:Y:S02]  /*274f0*/  PRMT R9, R27, 0x7772, RZ ;  /* 0x000077721b097816 */ /* 0x000fe400000000ff */
[----:B------:R-:W3:Y:S01]  /*27500*/  LDL.LU R27, [R1+0x5c] ;  /* 0x00005c00011b7983 */ /* 0x000ee20000300800 */
[----:B------:R-:W-:Y:S01]  /*27510*/  IMAD.X R11, R4, 0x1, R22, P2 ;  /* 0x00000001040b7824 */ /* 0x000fe200010e0616 */
[----:B--2---:R-:W-:Y:S01]  /*27520*/  ISETP.LT.AND P4, PT, R12, UR7, !P0 ;  /* 0x000000070c007c0c */ /* 0x004fe2000c781270 */
[----:B------:R-:W1:-:S12]  /*27530*/  LDCU UR7, c[0x0][0x398] ;  /* 0x00007300ff0777ac */ /* 0x000e580008000800 */
[----:B------:R2:W-:Y:S04]  /*27540*/  @P4 STG.E.U8 desc[UR22][R10.64], R9 ;  /* 0x000000090a004986 */ /* 0x0005e8000c101116 */
[----:B--2---:R-:W1:Y:S01]  /*27550*/  LDL.LU R9, [R1+0xea0] ;  /* 0x000ea00001097983 */ /* 0x004e620000300800 */
[----:B0-----:R-:W-:Y:S01]  /*27560*/  ISETP.LT.AND P5, PT, R13, UR4, !P0 ;  /* 0x000000040d007c0c */ /* 0x001fe2000c7a1270 */
[----:B------:R-:W0:Y:S01]  /*27570*/  LDCU UR4, c[0x0][0x398] ;  /* 0x00007300ff0477ac */ /* 0x000e220008000800 */
[----:B------:R-:W-:Y:S02]  /*27580*/  IADD3 R12, P6, PT, R5, R18, RZ ;  /* 0x00000012050c7210 */ /* 0x000fe40007fde0ff */
[----:B------:R-:W-:Y:S01]  /*27590*/  ISETP.LT.AND P2, PT, R19, UR5, !P0 ;  /* 0x0000000513007c0c */ /* 0x000fe2000c741270 */
[----:B------:R-:W2:Y:S02]  /*275a0*/  LDCU UR5, c[0x0][0x398] ;  /* 0x00007300ff0577ac */ /* 0x000ea40008000800 */
[----:B------:R-:W-:Y:S01]  /*275b0*/  IMAD.X R13, R4, 0x1, R23, P6 ;  /* 0x00000001040d7824 */ /* 0x000fe200030e0617 */
[----:B------:R-:W-:-:S05]  /*275c0*/  IADD3 R10, P4, PT, R5, R0, RZ ;  /* 0x00000000050a7210 */ /* 0x000fca0007f9e0ff */
[----:B------:R2:W-:Y:S01]  /*275d0*/  @P5 STG.E.U8 desc[UR22][R12.64], R6 ;  /* 0x000000060c005986 */ /* 0x0005e2000c101116 */
[----:B----4-:R-:W-:Y:S01]  /*275e0*/  ISETP.LT.AND P5, PT, R24, UR6, !P0 ;  /* 0x0000000618007c0c */ /* 0x010fe2000c7a1270 */
[----:B------:R-:W-:Y:S01]  /*275f0*/  IMAD.X R11, R4, 0x1, R2, P4 ;  /* 0x00000001040b7824 */ /* 0x000fe200020e0602 */
[----:B------:R-:W4:Y:S01]  /*27600*/  LDCU UR6, c[0x0][0x398] ;  /* 0x00007300ff0677ac */ /* 0x000f220008000800 */
[----:B0-----:R-:W-:Y:S01]  /*27610*/  ISETP.LT.AND P4, PT, R25, UR4, !P0 ;  /* 0x0000000419007c0c */ /* 0x001fe2000c781270 */
[----:B------:R-:W0:Y:S01]  /*27620*/  LDCU UR4, c[0x0][0x398] ;  /* 0x00007300ff0477ac */ /* 0x000e220008000800 */
[----:B--2---:R-:W-:Y:S02]  /*27630*/  PRMT R6, R15, 0x7770, RZ ;  /* 0x000077700f067816 */ /* 0x004fe400000000ff */
[----:B------:R-:W-:-:S03]  /*27640*/  IADD3 R12, P6, PT, R5, R21, RZ ;  /* 0x00000015050c7210 */ /* 0x000fc60007fde0ff */
[----:B------:R2:W-:Y:S02]  /*27650*/  @P2 STG.E.U8 desc[UR22][R10.64], R6 ;  /* 0x000000060a002986 */ /* 0x0005e4000c101116 */
[----:B------:R-:W-:Y:S01]  /*27660*/  IMAD.X R13, R4, 0x1, R8, P6 ;  /* 0x00000001040d7824 */ /* 0x000fe200030e0608 */
[----:B--2---:R-:W-:Y:S02]  /*27670*/  IADD3 R10, P6, PT, R5, R20, RZ ;  /* 0x00000014050a7210 */ /* 0x004fe40007fde0ff */
[----:B------:R-:W-:-:S03]  /*27680*/  PRMT R6, R15, 0x7772, RZ ;  /* 0x000077720f067816 */ /* 0x000fc600000000ff */
[----:B------:R-:W-:Y:S01]  /*27690*/  IMAD.X R11, R4, 0x1, R3, P6 ;  /* 0x00000001040b7824 */ /* 0x000fe200030e0603 */
[----:B-1----:R-:W-:Y:S02]  /*276a0*/  ISETP.LT.AND P2, PT, R9, UR7, !P1 ;  /* 0x0000000709007c0c */ /* 0x002fe4000cf41270 */
[----:B------:R-:W-:-:S05]  /*276b0*/  PRMT R9, R15, 0x7771, RZ ;  /* 0x000077710f097816 */ /* 0x000fca00000000ff */
[----:B------:R1:W-:Y:S04]  /*276c0*/  @P5 STG.E.U8 desc[UR22][R12.64], R9 ;  /* 0x000000090c005986 */ /* 0x0003e8000c101116 */
[----:B------:R2:W-:Y:S04]  /*276d0*/  @P4 STG.E.U8 desc[UR22][R10.64], R6 ;  /* 0x000000060a004986 */ /* 0x0005e8000c101116 */
[----:B-1----:R-:W3:Y:S04]  /*276e0*/  LDL.LU R13, [R1+0xea4] ;  /* 0x000ea400010d7983 */ /* 0x002ee80000300800 */
[----:B------:R-:W4:Y:S04]  /*276f0*/  LDL.LU R9, [R1+0xea8] ;  /* 0x000ea80001097983 */ /* 0x000f280000300800 */
[----:B--2---:R-:W2:Y:S04]  /*27700*/  LDL.LU R10, [R1+0x8] ;  /* 0x00000800010a7983 */ /* 0x004ea80000300800 */
[----:B------:R-:W2:Y:S01]  /*27710*/  LDL.LU R11, [R1+0x10] ;  /* 0x00001000010b7983 */ /* 0x000ea20000300800 */
[----:B------:R-:W-:-:S02]  /*27720*/  ISETP.LT.AND P0, PT, R26, UR5, !P0 ;  /* 0x000000051a007c0c */ /* 0x000fc4000c701270 */
[C---:B------:R-:W-:Y:S01]  /*27730*/  IADD3 R12, P6, PT, R5.reuse, R29, RZ ;  /* 0x0000001d050c7210 */ /* 0x040fe20007fde0ff */
[----:B------:R-:W-:Y:S01]  /*27740*/  VIADD R6, R5, UR26 ;  /* 0x0000001a05067c36 */ /* 0x000fe20008000000 */
[----:B------:R-:W-:Y:S01]  /*27750*/  PRMT R15, R15, 0x7773, RZ ;  /* 0x000077730f0f7816 */ /* 0x000fe200000000ff */
[----:B------:R-:W1:Y:S01]  /*27760*/  LDCU UR5, c[0x0][0x398] ;  /* 0x00007300ff0577ac */ /* 0x000e620008000800 */
[----:B---3--:R-:W-:Y:S01]  /*27770*/  ISETP.LT.AND P5, PT, R13, UR8, !P1 ;  /* 0x000000080d007c0c */ /* 0x008fe2000cfa1270 */
[----:B------:R-:W-:Y:S01]  /*27780*/  IMAD.X R13, R4, 0x1, R28, P6 ;  /* 0x00000001040d7824 */ /* 0x000fe200030e061c */
[----:B----4-:R-:W-:Y:S01]  /*27790*/  ISETP.LT.AND P4, PT, R9, UR6, !P1 ;  /* 0x0000000609007c0c */ /* 0x010fe2000cf81270 */
[----:B------:R-:W3:Y:S01]  /*277a0*/  LDCU UR6, c[0x0][0x398] ;  /* 0x00007300ff0677ac */ /* 0x000ee20008000800 */
[----:B------:R-:W-:-:S03]  /*277b0*/  SHF.R.S32.HI R9, RZ, 0x1f, R6 ;  /* 0x0000001fff097819 */ /* 0x000fc60000011406 */
[----:B------:R4:W-:Y:S01]  /*277c0*/  @P0 STG.E.U8 desc[UR22][R12.64], R15 ;  /* 0x0000000f0c000986 */ /* 0x0009e2000c101116 */
[C---:B--2---:R-:W-:Y:S02]  /*277d0*/  IADD3 R4, P6, PT, R6.reuse, R10, RZ ;  /* 0x0000000a06047210 */ /* 0x044fe40007fde0ff */
[----:B------:R-:W-:-:S03]  /*277e0*/  IADD3 R10, P0, PT, R6, R11, RZ ;  /* 0x0000000b060a7210 */ /* 0x000fc60007f1e0ff */
[----:B------:R-:W-:Y:S01]  /*277f0*/  IMAD.X R5, R9, 0x1, R14, P6 ;  /* 0x0000000109057824 */ /* 0x000fe200030e060e */
[----:B0-----:R-:W-:Y:S01]  /*27800*/  ISETP.LT.AND P6, PT, R19, UR4, !P1 ;  /* 0x0000000413007c0c */ /* 0x001fe2000cfc1270 */
[----:B------:R-:W0:Y:S01]  /*27810*/  LDCU UR4, c[0x0][0x398] ;  /* 0x00007300ff0477ac */ /* 0x000e220008000800 */
[----:B------:R-:W-:Y:S01]  /*27820*/  PRMT R19, R27, 0x7770, RZ ;  /* 0x000077701b137816 */ /* 0x000fe200000000ff */
[----:B------:R-:W-:Y:S01]  /*27830*/  IMAD.X R11, R9, 0x1, R17, P0 ;  /* 0x00000001090b7824 */ /* 0x000fe200000e0611 */
[----:B------:R-:W-:-:S03]  /*27840*/  PRMT R17, R27, 0x7771, RZ ;  /* 0x000077711b117816 */ /* 0x000fc600000000ff */
[----:B------:R2:W-:Y:S04]  /*27850*/  @P3 STG.E.U8 desc[UR22][R4.64], R19 ;  /* 0x0000001304003986 */ /* 0x0005e8000c101116 */
[----:B------:R0:W-:Y:S01]  /*27860*/  @P2 STG.E.U8 desc[UR22][R10.64], R17 ;  /* 0x000000110a002986 */ /* 0x0001e2000c101116 */
[C---:B----4-:R-:W-:Y:S02]  /*27870*/  IADD3 R12, P2, PT, R6.reuse, R0, RZ ;  /* 0x00000000060c7210 */ /* 0x050fe40007f5e0ff */
[C---:B--2---:R-:W-:Y:S02]  /*27880*/  IADD3 R4, P0, PT, R6.reuse, R16, RZ ;  /* 0x0000001006047210 */ /* 0x044fe40007f1e0ff */
[----:B0-----:R-:W-:-:S03]  /*27890*/  IADD3 R10, P3, PT, R6, R18, RZ ;  /* 0x00000012060a7210 */ /* 0x001fc60007f7e0ff */
[C---:B------:R-:W-:Y:S01]  /*278a0*/  IMAD.X R5, R9.reuse, 0x1, R22, P0 ;  /* 0x0000000109057824 */ /* 0x040fe200000e0616 */
[C---:B------:R-:W-:Y:S01]  /*278b0*/  IADD3 R14, P0, PT, R6.reuse, R21, RZ ;  /* 0x00000015060e7210 */ /* 0x040fe20007f1e0ff */
[C---:B------:R-:W-:Y:S01]  /*278c0*/  IMAD.X R11, R9.reuse, 0x1, R23, P3 ;  /* 0x00000001090b7824 */ /* 0x040fe200018e0617 */
[----:B------:R-:W-:Y:S01]  /*278d0*/  IADD3 R20, P3, PT, R6, R20, RZ ;  /* 0x0000001406147210 */ /* 0x000fe20007f7e0ff */
[C---:B------:R-:W-:Y:S01]  /*278e0*/  IMAD.X R13, R9.reuse, 0x1, R2, P2 ;  /* 0x00000001090d7824 */ /* 0x040fe200010e0602 */
[----:B-1----:R-:W-:Y:S01]  /*278f0*/  ISETP.LT.AND P2, PT, R24, UR5, !P1 ;  /* 0x0000000518007c0c */ /* 0x002fe2000cf41270 */
[C---:B------:R-:W-:Y:S02]  /*27900*/  IMAD.X R15, R9.reuse, 0x1, R8, P0 ;  /* 0x00000001090f7824 */ /* 0x040fe400000e0608 */
[----:B------:R-:W-:Y:S01]  /*27910*/  IMAD.X R21, R9, 0x1, R3, P3 ;  /* 0x0000000109157824 */ /* 0x000fe200018e0603 */
[----:B------:R-:W-:Y:S02]  /*27920*/  IADD3 R2, P3, PT, R6, R29, RZ ;  /* 0x0000001d06027210 */ /* 0x000fe40007f7e0ff */
[----:B---3--:R-:W-:-:S02]  /*27930*/  ISETP.LT.AND P0, PT, R25, UR6, !P1 ;  /* 0x0000000619007c0c */ /* 0x008fc4000cf01270 */
[----:B------:R-:W-:Y:S01]  /*27940*/  ISETP.LT.AND P1, PT, R26, UR4, !P1 ;  /* 0x000000041a007c0c */ /* 0x000fe2000cf21270 */
[----:B------:R-:W-:Y:S01]  /*27950*/  IMAD.X R3, R9, 0x1, R28, P3 ;  /* 0x0000000109037824 */ /* 0x000fe200018e061c */
[C---:B------:R-:W-:Y:S02]  /*27960*/  PRMT R19, R27.reuse, 0x7772, RZ ;  /* 0x000077721b137816 */ /* 0x040fe400000000ff */
[----:B------:R-:W-:Y:S02]  /*27970*/  PRMT R17, R27, 0x7773, RZ ;  /* 0x000077731b117816 */ /* 0x000fe400000000ff */
[C---:B------:R-:W-:Y:S02]  /*27980*/  PRMT R9, R7.reuse, 0x7773, RZ ;  /* 0x0000777307097816 */ /* 0x040fe400000000ff */
[C---:B------:R-:W-:Y:S02]  /*27990*/  PRMT R23, R7.reuse, 0x7772, RZ ;  /* 0x0000777207177816 */ /* 0x040fe400000000ff */
[----:B------:R-:W-:-:S02]  /*279a0*/  PRMT R25, R7, 0x7771, RZ ;  /* 0x0000777107197816 */ /* 0x000fc400000000ff */
[----:B------:R-:W-:Y:S01]  /*279b0*/  PRMT R7, R7, 0x7770, RZ ;  /* 0x0000777007077816 */ /* 0x000fe200000000ff */
[----:B------:R0:W-:Y:S04]  /*279c0*/  @P5 STG.E.U8 desc[UR22][R4.64], R19 ;  /* 0x0000001304005986 */ /* 0x0001e8000c101116 */
[----:B------:R0:W-:Y:S04]  /*279d0*/  @P4 STG.E.U8 desc[UR22][R10.64], R17 ;  /* 0x000000110a004986 */ /* 0x0001e8000c101116 */
[----:B------:R0:W-:Y:S04]  /*279e0*/  @P6 STG.E.U8 desc[UR22][R12.64], R7 ;  /* 0x000000070c006986 */ /* 0x0001e8000c101116 */
[----:B------:R0:W-:Y:S04]  /*279f0*/  @P2 STG.E.U8 desc[UR22][R14.64], R25 ;  /* 0x000000190e002986 */ /* 0x0001e8000c101116 */
[----:B------:R0:W-:Y:S01]  /*27a00*/  @P0 STG.E.U8 desc[UR22][R20.64], R23 ;  /* 0x0000001714000986 */ /* 0x0001e2000c101116 */
[----:B------:R-:W-:Y:S05]  /*27a10*/  @!P1 EXIT ;  /* 0x000000000000994d */ /* 0x000fea0003800000 */
[----:B------:R-:W-:Y:S01]  /*27a20*/  STG.E.U8 desc[UR22][R2.64], R9 ;  /* 0x0000000902007986 */ /* 0x000fe2000c101116 */
[----:B------:R-:W-:Y:S05]  /*27a30*/  EXIT ;  /* 0x000000000000794d */ /* 0x000fea0003800000 */
.L_x_3:
[----:B------:R-:W-:-:S00]  /*27a40*/  BRA `(.L_x_3) ;  /* 0xfffffffc00fc7947 */ /* 0x000fc0000383ffff */
[----:B------:R-:W-:-:S00]  /*27a50*/  NOP ;  /* 0x0000000000007918 */ /* 0x000fc00000000000 */
        /* <DEDUP_REMOVED lines=10> */
.L_x_4:


//--------------------- .nv.shared.matmul_kernel  --------------------------
	.section	.nv.shared.matmul_kernel,"aw",@nobits
	.sectionflags	@""
	.align	16
	.zero		1024


//--------------------- .nv.shared.reserved.0     --------------------------
	.section	.nv.shared.reserved.0,"aw",@nobits
	.weak		__nv_reservedSMEM_offset_0_alias
	.size		__nv_reservedSMEM_offset_0_alias, 0, 64
	.other		__nv_reservedSMEM_offset_0_alias,@"STO_CUDA_RESERVED_SHARED STV_DEFAULT"
__nv_reservedSMEM_offset_0_alias:
	.zero		0
	.zero		64


//--------------------- .nv.constant0.matmul_kernel --------------------------
	.section	.nv.constant0.matmul_kernel,"a",@progbits
	.sectionflags	@""
	.align	4
.nv.constant0.matmul_kernel:
	.zero		976


//--------------------- SYMBOLS --------------------------

	.type		.nv.reservedSmem.offset0,@object
	.size		.nv.reservedSmem.offset0,0x4
	.type		.nv.reservedSmem.cap,@object
	.size		.nv.reservedSmem.cap,0x4
